//
// Generated by NVIDIA NVVM Compiler
//
// Compiler Build ID: CL-36424714
// Cuda compilation tools, release 13.0, V13.0.88
// Based on NVVM 20.0.0
//

.version 9.0
.target sm_100
.address_size 64

	// .globl	_Z14RgbToLabKernelPK3rgbP3labii
.global .align 1 .b8 _ZN34_INTERNAL_1ed41c42_4_k_cu_c165e5594cuda3std3__45__cpo5beginE[1];
.global .align 1 .b8 _ZN34_INTERNAL_1ed41c42_4_k_cu_c165e5594cuda3std3__45__cpo3endE[1];
.global .align 1 .b8 _ZN34_INTERNAL_1ed41c42_4_k_cu_c165e5594cuda3std3__45__cpo6cbeginE[1];
.global .align 1 .b8 _ZN34_INTERNAL_1ed41c42_4_k_cu_c165e5594cuda3std3__45__cpo4cendE[1];
.global .align 1 .b8 _ZN34_INTERNAL_1ed41c42_4_k_cu_c165e5594cuda3std3__45__cpo6rbeginE[1];
.global .align 1 .b8 _ZN34_INTERNAL_1ed41c42_4_k_cu_c165e5594cuda3std3__45__cpo4rendE[1];
.global .align 1 .b8 _ZN34_INTERNAL_1ed41c42_4_k_cu_c165e5594cuda3std3__45__cpo7crbeginE[1];
.global .align 1 .b8 _ZN34_INTERNAL_1ed41c42_4_k_cu_c165e5594cuda3std3__45__cpo5crendE[1];
.global .align 1 .b8 _ZN34_INTERNAL_1ed41c42_4_k_cu_c165e5594cuda3std3__436_GLOBAL__N__1ed41c42_4_k_cu_c165e5596ignoreE[1];
.global .align 1 .b8 _ZN34_INTERNAL_1ed41c42_4_k_cu_c165e5594cuda3std3__419piecewise_constructE[1];
.global .align 1 .b8 _ZN34_INTERNAL_1ed41c42_4_k_cu_c165e5594cuda3std3__48in_placeE[1];
.global .align 1 .b8 _ZN34_INTERNAL_1ed41c42_4_k_cu_c165e5594cuda3std3__420unreachable_sentinelE[1];
.global .align 1 .b8 _ZN34_INTERNAL_1ed41c42_4_k_cu_c165e5594cuda3std3__47nulloptE[1];
.global .align 1 .b8 _ZN34_INTERNAL_1ed41c42_4_k_cu_c165e5594cuda3std3__48unexpectE[1];
.global .align 1 .b8 _ZN34_INTERNAL_1ed41c42_4_k_cu_c165e5594cuda3std6ranges3__45__cpo4swapE[1];
.global .align 1 .b8 _ZN34_INTERNAL_1ed41c42_4_k_cu_c165e5594cuda3std6ranges3__45__cpo9iter_moveE[1];
.global .align 1 .b8 _ZN34_INTERNAL_1ed41c42_4_k_cu_c165e5594cuda3std6ranges3__45__cpo5beginE[1];
.global .align 1 .b8 _ZN34_INTERNAL_1ed41c42_4_k_cu_c165e5594cuda3std6ranges3__45__cpo3endE[1];
.global .align 1 .b8 _ZN34_INTERNAL_1ed41c42_4_k_cu_c165e5594cuda3std6ranges3__45__cpo6cbeginE[1];
.global .align 1 .b8 _ZN34_INTERNAL_1ed41c42_4_k_cu_c165e5594cuda3std6ranges3__45__cpo4cendE[1];
.global .align 1 .b8 _ZN34_INTERNAL_1ed41c42_4_k_cu_c165e5594cuda3std6ranges3__45__cpo7advanceE[1];
.global .align 1 .b8 _ZN34_INTERNAL_1ed41c42_4_k_cu_c165e5594cuda3std6ranges3__45__cpo9iter_swapE[1];
.global .align 1 .b8 _ZN34_INTERNAL_1ed41c42_4_k_cu_c165e5594cuda3std6ranges3__45__cpo4nextE[1];
.global .align 1 .b8 _ZN34_INTERNAL_1ed41c42_4_k_cu_c165e5594cuda3std6ranges3__45__cpo4prevE[1];
.global .align 1 .b8 _ZN34_INTERNAL_1ed41c42_4_k_cu_c165e5594cuda3std6ranges3__45__cpo4dataE[1];
.global .align 1 .b8 _ZN34_INTERNAL_1ed41c42_4_k_cu_c165e5594cuda3std6ranges3__45__cpo5cdataE[1];
.global .align 1 .b8 _ZN34_INTERNAL_1ed41c42_4_k_cu_c165e5594cuda3std6ranges3__45__cpo4sizeE[1];
.global .align 1 .b8 _ZN34_INTERNAL_1ed41c42_4_k_cu_c165e5594cuda3std6ranges3__45__cpo5ssizeE[1];
.global .align 1 .b8 _ZN34_INTERNAL_1ed41c42_4_k_cu_c165e5594cuda3std6ranges3__45__cpo8distanceE[1];
.global .align 1 .b8 _ZN34_INTERNAL_1ed41c42_4_k_cu_c165e5596thrust24THRUST_300001_SM_1000_NS8cuda_cub3parE[1];
.global .align 1 .b8 _ZN34_INTERNAL_1ed41c42_4_k_cu_c165e5596thrust24THRUST_300001_SM_1000_NS8cuda_cub10par_nosyncE[1];
.global .align 1 .b8 _ZN34_INTERNAL_1ed41c42_4_k_cu_c165e5596thrust24THRUST_300001_SM_1000_NS6system6detail10sequential3seqE[1];
.global .align 1 .b8 _ZN34_INTERNAL_1ed41c42_4_k_cu_c165e5596thrust24THRUST_300001_SM_1000_NS6system3cpp3parE[1];
.global .align 1 .b8 _ZN34_INTERNAL_1ed41c42_4_k_cu_c165e5596thrust24THRUST_300001_SM_1000_NS12placeholders2_1E[1];
.global .align 1 .b8 _ZN34_INTERNAL_1ed41c42_4_k_cu_c165e5596thrust24THRUST_300001_SM_1000_NS12placeholders2_2E[1];
.global .align 1 .b8 _ZN34_INTERNAL_1ed41c42_4_k_cu_c165e5596thrust24THRUST_300001_SM_1000_NS12placeholders2_3E[1];
.global .align 1 .b8 _ZN34_INTERNAL_1ed41c42_4_k_cu_c165e5596thrust24THRUST_300001_SM_1000_NS12placeholders2_4E[1];
.global .align 1 .b8 _ZN34_INTERNAL_1ed41c42_4_k_cu_c165e5596thrust24THRUST_300001_SM_1000_NS12placeholders2_5E[1];
.global .align 1 .b8 _ZN34_INTERNAL_1ed41c42_4_k_cu_c165e5596thrust24THRUST_300001_SM_1000_NS12placeholders2_6E[1];
.global .align 1 .b8 _ZN34_INTERNAL_1ed41c42_4_k_cu_c165e5596thrust24THRUST_300001_SM_1000_NS12placeholders2_7E[1];
.global .align 1 .b8 _ZN34_INTERNAL_1ed41c42_4_k_cu_c165e5596thrust24THRUST_300001_SM_1000_NS12placeholders2_8E[1];
.global .align 1 .b8 _ZN34_INTERNAL_1ed41c42_4_k_cu_c165e5596thrust24THRUST_300001_SM_1000_NS12placeholders2_9E[1];
.global .align 1 .b8 _ZN34_INTERNAL_1ed41c42_4_k_cu_c165e5596thrust24THRUST_300001_SM_1000_NS12placeholders3_10E[1];
.global .align 1 .b8 _ZN34_INTERNAL_1ed41c42_4_k_cu_c165e5596thrust24THRUST_300001_SM_1000_NS3seqE[1];
.global .align 1 .b8 _ZN34_INTERNAL_1ed41c42_4_k_cu_c165e5596thrust24THRUST_300001_SM_1000_NS6deviceE[1];
.extern .shared .align 16 .b8 _ZN6thrust24THRUST_300001_SM_1000_NS8cuda_cub4core6detail5shmemE[];

.visible .entry _Z14RgbToLabKernelPK3rgbP3labii(
	.param .u64 .ptr .align 1 _Z14RgbToLabKernelPK3rgbP3labii_param_0,
	.param .u64 .ptr .align 1 _Z14RgbToLabKernelPK3rgbP3labii_param_1,
	.param .u32 _Z14RgbToLabKernelPK3rgbP3labii_param_2,
	.param .u32 _Z14RgbToLabKernelPK3rgbP3labii_param_3
)
{
	.reg .pred 	%p<58>;
	.reg .b16 	%rs<4>;
	.reg .b32 	%r<80>;
	.reg .b32 	%f<414>;
	.reg .b64 	%rd<9>;

	ld.param.u64 	%rd2, [_Z14RgbToLabKernelPK3rgbP3labii_param_0];
	ld.param.u64 	%rd3, [_Z14RgbToLabKernelPK3rgbP3labii_param_1];
	ld.param.u32 	%r2, [_Z14RgbToLabKernelPK3rgbP3labii_param_2];
	ld.param.u32 	%r3, [_Z14RgbToLabKernelPK3rgbP3labii_param_3];
	mov.u32 	%r5, %ctaid.x;
	mov.u32 	%r6, %ntid.x;
	mov.u32 	%r7, %tid.x;
	mad.lo.s32 	%r8, %r5, %r6, %r7;
	mov.u32 	%r9, %ctaid.y;
	mov.u32 	%r10, %ntid.y;
	mov.u32 	%r11, %tid.y;
	mad.lo.s32 	%r12, %r9, %r10, %r11;
	mad.lo.s32 	%r1, %r2, %r12, %r8;
	setp.ge.s32 	%p1, %r8, %r2;
	setp.ge.s32 	%p2, %r12, %r3;
	or.pred  	%p3, %p1, %p2;
	@%p3 bra 	$L__BB0_44;
	cvta.to.global.u64 	%rd4, %rd2;
	mul.wide.s32 	%rd5, %r1, 3;
	add.s64 	%rd1, %rd4, %rd5;
	ld.global.u8 	%rs1, [%rd1];
	cvt.rn.f32.u16 	%f48, %rs1;
	div.rn.f32 	%f1, %f48, 0f437F0000;
	setp.gtu.f32 	%p4, %f1, 0f3D25AEE6;
	@%p4 bra 	$L__BB0_3;
	div.rn.f32 	%f408, %f1, 0f414EB852;
	bra.uni 	$L__BB0_8;
$L__BB0_3:
	add.f32 	%f50, %f1, 0f3D6147AE;
	div.rn.f32 	%f3, %f50, 0f3F870A3D;
	abs.f32 	%f4, %f3;
	setp.eq.f32 	%p5, %f3, 0f3F800000;
	mov.f32 	%f408, 0f3F800000;
	@%p5 bra 	$L__BB0_8;
	setp.num.f32 	%p6, %f4, %f4;
	@%p6 bra 	$L__BB0_6;
	mov.f32 	%f106, 0f4019999A;
	add.rn.f32 	%f408, %f3, %f106;
	bra.uni 	$L__BB0_8;
$L__BB0_6:
	setp.lt.f32 	%p7, %f4, 0f00800000;
	mul.f32 	%f51, %f4, 0f4B800000;
	selp.f32 	%f52, %f51, %f4, %p7;
	mov.b32 	%r14, %f52;
	add.s32 	%r15, %r14, -1060439283;
	and.b32  	%r16, %r15, -8388608;
	sub.s32 	%r17, %r14, %r16;
	mov.b32 	%f53, %r17;
	cvt.rn.f32.s32 	%f54, %r16;
	selp.f32 	%f55, 0fC1C00000, 0f00000000, %p7;
	fma.rn.f32 	%f56, %f54, 0f34000000, %f55;
	add.f32 	%f57, %f53, 0fBF800000;
	add.f32 	%f58, %f53, 0f3F800000;
	rcp.approx.ftz.f32 	%f59, %f58;
	add.f32 	%f60, %f57, %f57;
	mul.f32 	%f61, %f60, %f59;
	mul.f32 	%f62, %f61, %f61;
	neg.f32 	%f63, %f61;
	sub.f32 	%f64, %f57, %f61;
	add.f32 	%f65, %f64, %f64;
	fma.rn.f32 	%f66, %f63, %f57, %f65;
	mul.rn.f32 	%f67, %f59, %f66;
	fma.rn.f32 	%f68, %f62, 0f3A2C32E4, 0f3B52E7DB;
	fma.rn.f32 	%f69, %f68, %f62, 0f3C93BB73;
	fma.rn.f32 	%f70, %f69, %f62, 0f3DF6384F;
	mul.rn.f32 	%f71, %f70, %f62;
	fma.rn.f32 	%f72, %f61, 0f3FB8AA3B, %f56;
	mul.f32 	%f73, %f71, 0f40400000;
	sub.f32 	%f74, %f56, %f72;
	fma.rn.f32 	%f75, %f61, 0f3FB8AA3B, %f74;
	fma.rn.f32 	%f76, %f67, 0f3FB8AA3B, %f75;
	fma.rn.f32 	%f77, %f61, 0f32A55E34, %f76;
	fma.rn.f32 	%f78, %f73, %f67, %f77;
	fma.rn.f32 	%f79, %f71, %f61, %f78;
	add.rn.f32 	%f80, %f72, %f79;
	mov.f32 	%f81, 0f4019999A;
	mul.rn.f32 	%f82, %f80, %f81;
	cvt.rni.f32.f32 	%f83, %f82;
	sub.f32 	%f84, %f82, %f83;
	neg.f32 	%f85, %f82;
	fma.rn.f32 	%f86, %f80, 0f4019999A, %f85;
	neg.f32 	%f87, %f72;
	add.rn.f32 	%f88, %f80, %f87;
	neg.f32 	%f89, %f88;
	add.rn.f32 	%f90, %f79, %f89;
	fma.rn.f32 	%f91, %f90, 0f4019999A, %f86;
	add.f32 	%f92, %f84, %f91;
	setp.gt.f32 	%p8, %f83, 0f00000000;
	selp.b32 	%r18, 0, -2097152000, %p8;
	setp.neu.f32 	%p9, %f3, 0f00000000;
	setp.neu.f32 	%p10, %f4, 0f7F800000;
	setp.lt.f32 	%p11, %f82, 0f00000000;
	selp.f32 	%f93, 0f00000000, 0f7F800000, %p11;
	abs.f32 	%f94, %f82;
	setp.gt.f32 	%p12, %f94, 0f43180000;
	cvt.rzi.s32.f32 	%r19, %f83;
	shl.b32 	%r20, %r19, 23;
	sub.s32 	%r21, %r20, %r18;
	mov.b32 	%f95, %r21;
	add.s32 	%r22, %r18, 2130706432;
	mov.b32 	%f96, %r22;
	fma.rn.f32 	%f97, %f92, 0f391FCB8E, 0f3AAF85ED;
	fma.rn.f32 	%f98, %f97, %f92, 0f3C1D9856;
	fma.rn.f32 	%f99, %f98, %f92, 0f3D6357BB;
	fma.rn.f32 	%f100, %f99, %f92, 0f3E75FDEC;
	fma.rn.f32 	%f101, %f100, %f92, 0f3F317218;
	fma.rn.f32 	%f102, %f101, %f92, 0f3F800000;
	mul.f32 	%f103, %f102, %f96;
	mul.f32 	%f104, %f103, %f95;
	selp.f32 	%f408, %f93, %f104, %p12;
	and.pred  	%p13, %p9, %p10;
	@%p13 bra 	$L__BB0_8;
	add.f32 	%f105, %f3, %f3;
	mov.b32 	%r23, %f105;
	and.b32  	%r24, %r23, 2147483647;
	mov.b32 	%f408, %r24;
$L__BB0_8:
	ld.global.u8 	%rs2, [%rd1+1];
	cvt.rn.f32.u16 	%f107, %rs2;
	div.rn.f32 	%f9, %f107, 0f437F0000;
	setp.gtu.f32 	%p14, %f9, 0f3D25AEE6;
	@%p14 bra 	$L__BB0_10;
	div.rn.f32 	%f409, %f9, 0f414EB852;
	bra.uni 	$L__BB0_15;
$L__BB0_10:
	add.f32 	%f109, %f9, 0f3D6147AE;
	div.rn.f32 	%f11, %f109, 0f3F870A3D;
	abs.f32 	%f12, %f11;
	setp.eq.f32 	%p15, %f11, 0f3F800000;
	mov.f32 	%f409, 0f3F800000;
	@%p15 bra 	$L__BB0_15;
	setp.num.f32 	%p16, %f12, %f12;
	@%p16 bra 	$L__BB0_13;
	mov.f32 	%f165, 0f4019999A;
	add.rn.f32 	%f409, %f11, %f165;
	bra.uni 	$L__BB0_15;
$L__BB0_13:
	setp.lt.f32 	%p17, %f12, 0f00800000;
	mul.f32 	%f110, %f12, 0f4B800000;
	selp.f32 	%f111, %f110, %f12, %p17;
	mov.b32 	%r25, %f111;
	add.s32 	%r26, %r25, -1060439283;
	and.b32  	%r27, %r26, -8388608;
	sub.s32 	%r28, %r25, %r27;
	mov.b32 	%f112, %r28;
	cvt.rn.f32.s32 	%f113, %r27;
	selp.f32 	%f114, 0fC1C00000, 0f00000000, %p17;
	fma.rn.f32 	%f115, %f113, 0f34000000, %f114;
	add.f32 	%f116, %f112, 0fBF800000;
	add.f32 	%f117, %f112, 0f3F800000;
	rcp.approx.ftz.f32 	%f118, %f117;
	add.f32 	%f119, %f116, %f116;
	mul.f32 	%f120, %f119, %f118;
	mul.f32 	%f121, %f120, %f120;
	neg.f32 	%f122, %f120;
	sub.f32 	%f123, %f116, %f120;
	add.f32 	%f124, %f123, %f123;
	fma.rn.f32 	%f125, %f122, %f116, %f124;
	mul.rn.f32 	%f126, %f118, %f125;
	fma.rn.f32 	%f127, %f121, 0f3A2C32E4, 0f3B52E7DB;
	fma.rn.f32 	%f128, %f127, %f121, 0f3C93BB73;
	fma.rn.f32 	%f129, %f128, %f121, 0f3DF6384F;
	mul.rn.f32 	%f130, %f129, %f121;
	fma.rn.f32 	%f131, %f120, 0f3FB8AA3B, %f115;
	mul.f32 	%f132, %f130, 0f40400000;
	sub.f32 	%f133, %f115, %f131;
	fma.rn.f32 	%f134, %f120, 0f3FB8AA3B, %f133;
	fma.rn.f32 	%f135, %f126, 0f3FB8AA3B, %f134;
	fma.rn.f32 	%f136, %f120, 0f32A55E34, %f135;
	fma.rn.f32 	%f137, %f132, %f126, %f136;
	fma.rn.f32 	%f138, %f130, %f120, %f137;
	add.rn.f32 	%f139, %f131, %f138;
	mov.f32 	%f140, 0f4019999A;
	mul.rn.f32 	%f141, %f139, %f140;
	cvt.rni.f32.f32 	%f142, %f141;
	sub.f32 	%f143, %f141, %f142;
	neg.f32 	%f144, %f141;
	fma.rn.f32 	%f145, %f139, 0f4019999A, %f144;
	neg.f32 	%f146, %f131;
	add.rn.f32 	%f147, %f139, %f146;
	neg.f32 	%f148, %f147;
	add.rn.f32 	%f149, %f138, %f148;
	fma.rn.f32 	%f150, %f149, 0f4019999A, %f145;
	add.f32 	%f151, %f143, %f150;
	setp.gt.f32 	%p18, %f142, 0f00000000;
	selp.b32 	%r29, 0, -2097152000, %p18;
	setp.neu.f32 	%p19, %f11, 0f00000000;
	setp.neu.f32 	%p20, %f12, 0f7F800000;
	setp.lt.f32 	%p21, %f141, 0f00000000;
	selp.f32 	%f152, 0f00000000, 0f7F800000, %p21;
	abs.f32 	%f153, %f141;
	setp.gt.f32 	%p22, %f153, 0f43180000;
	cvt.rzi.s32.f32 	%r30, %f142;
	shl.b32 	%r31, %r30, 23;
	sub.s32 	%r32, %r31, %r29;
	mov.b32 	%f154, %r32;
	add.s32 	%r33, %r29, 2130706432;
	mov.b32 	%f155, %r33;
	fma.rn.f32 	%f156, %f151, 0f391FCB8E, 0f3AAF85ED;
	fma.rn.f32 	%f157, %f156, %f151, 0f3C1D9856;
	fma.rn.f32 	%f158, %f157, %f151, 0f3D6357BB;
	fma.rn.f32 	%f159, %f158, %f151, 0f3E75FDEC;
	fma.rn.f32 	%f160, %f159, %f151, 0f3F317218;
	fma.rn.f32 	%f161, %f160, %f151, 0f3F800000;
	mul.f32 	%f162, %f161, %f155;
	mul.f32 	%f163, %f162, %f154;
	selp.f32 	%f409, %f152, %f163, %p22;
	and.pred  	%p23, %p19, %p20;
	@%p23 bra 	$L__BB0_15;
	add.f32 	%f164, %f11, %f11;
	mov.b32 	%r34, %f164;
	and.b32  	%r35, %r34, 2147483647;
	mov.b32 	%f409, %r35;
$L__BB0_15:
	ld.global.u8 	%rs3, [%rd1+2];
	cvt.rn.f32.u16 	%f166, %rs3;
	div.rn.f32 	%f17, %f166, 0f437F0000;
	setp.gtu.f32 	%p24, %f17, 0f3D25AEE6;
	@%p24 bra 	$L__BB0_17;
	div.rn.f32 	%f410, %f17, 0f414EB852;
	bra.uni 	$L__BB0_22;
$L__BB0_17:
	add.f32 	%f168, %f17, 0f3D6147AE;
	div.rn.f32 	%f19, %f168, 0f3F870A3D;
	abs.f32 	%f20, %f19;
	setp.eq.f32 	%p25, %f19, 0f3F800000;
	mov.f32 	%f410, 0f3F800000;
	@%p25 bra 	$L__BB0_22;
	setp.num.f32 	%p26, %f20, %f20;
	@%p26 bra 	$L__BB0_20;
	mov.f32 	%f224, 0f4019999A;
	add.rn.f32 	%f410, %f19, %f224;
	bra.uni 	$L__BB0_22;
$L__BB0_20:
	setp.lt.f32 	%p27, %f20, 0f00800000;
	mul.f32 	%f169, %f20, 0f4B800000;
	selp.f32 	%f170, %f169, %f20, %p27;
	mov.b32 	%r36, %f170;
	add.s32 	%r37, %r36, -1060439283;
	and.b32  	%r38, %r37, -8388608;
	sub.s32 	%r39, %r36, %r38;
	mov.b32 	%f171, %r39;
	cvt.rn.f32.s32 	%f172, %r38;
	selp.f32 	%f173, 0fC1C00000, 0f00000000, %p27;
	fma.rn.f32 	%f174, %f172, 0f34000000, %f173;
	add.f32 	%f175, %f171, 0fBF800000;
	add.f32 	%f176, %f171, 0f3F800000;
	rcp.approx.ftz.f32 	%f177, %f176;
	add.f32 	%f178, %f175, %f175;
	mul.f32 	%f179, %f178, %f177;
	mul.f32 	%f180, %f179, %f179;
	neg.f32 	%f181, %f179;
	sub.f32 	%f182, %f175, %f179;
	add.f32 	%f183, %f182, %f182;
	fma.rn.f32 	%f184, %f181, %f175, %f183;
	mul.rn.f32 	%f185, %f177, %f184;
	fma.rn.f32 	%f186, %f180, 0f3A2C32E4, 0f3B52E7DB;
	fma.rn.f32 	%f187, %f186, %f180, 0f3C93BB73;
	fma.rn.f32 	%f188, %f187, %f180, 0f3DF6384F;
	mul.rn.f32 	%f189, %f188, %f180;
	fma.rn.f32 	%f190, %f179, 0f3FB8AA3B, %f174;
	mul.f32 	%f191, %f189, 0f40400000;
	sub.f32 	%f192, %f174, %f190;
	fma.rn.f32 	%f193, %f179, 0f3FB8AA3B, %f192;
	fma.rn.f32 	%f194, %f185, 0f3FB8AA3B, %f193;
	fma.rn.f32 	%f195, %f179, 0f32A55E34, %f194;
	fma.rn.f32 	%f196, %f191, %f185, %f195;
	fma.rn.f32 	%f197, %f189, %f179, %f196;
	add.rn.f32 	%f198, %f190, %f197;
	mov.f32 	%f199, 0f4019999A;
	mul.rn.f32 	%f200, %f198, %f199;
	cvt.rni.f32.f32 	%f201, %f200;
	sub.f32 	%f202, %f200, %f201;
	neg.f32 	%f203, %f200;
	fma.rn.f32 	%f204, %f198, 0f4019999A, %f203;
	neg.f32 	%f205, %f190;
	add.rn.f32 	%f206, %f198, %f205;
	neg.f32 	%f207, %f206;
	add.rn.f32 	%f208, %f197, %f207;
	fma.rn.f32 	%f209, %f208, 0f4019999A, %f204;
	add.f32 	%f210, %f202, %f209;
	setp.gt.f32 	%p28, %f201, 0f00000000;
	selp.b32 	%r40, 0, -2097152000, %p28;
	setp.neu.f32 	%p29, %f19, 0f00000000;
	setp.neu.f32 	%p30, %f20, 0f7F800000;
	setp.lt.f32 	%p31, %f200, 0f00000000;
	selp.f32 	%f211, 0f00000000, 0f7F800000, %p31;
	abs.f32 	%f212, %f200;
	setp.gt.f32 	%p32, %f212, 0f43180000;
	cvt.rzi.s32.f32 	%r41, %f201;
	shl.b32 	%r42, %r41, 23;
	sub.s32 	%r43, %r42, %r40;
	mov.b32 	%f213, %r43;
	add.s32 	%r44, %r40, 2130706432;
	mov.b32 	%f214, %r44;
	fma.rn.f32 	%f215, %f210, 0f391FCB8E, 0f3AAF85ED;
	fma.rn.f32 	%f216, %f215, %f210, 0f3C1D9856;
	fma.rn.f32 	%f217, %f216, %f210, 0f3D6357BB;
	fma.rn.f32 	%f218, %f217, %f210, 0f3E75FDEC;
	fma.rn.f32 	%f219, %f218, %f210, 0f3F317218;
	fma.rn.f32 	%f220, %f219, %f210, 0f3F800000;
	mul.f32 	%f221, %f220, %f214;
	mul.f32 	%f222, %f221, %f213;
	selp.f32 	%f410, %f211, %f222, %p32;
	and.pred  	%p33, %p29, %p30;
	@%p33 bra 	$L__BB0_22;
	add.f32 	%f223, %f19, %f19;
	mov.b32 	%r45, %f223;
	and.b32  	%r46, %r45, 2147483647;
	mov.b32 	%f410, %r46;
$L__BB0_22:
	mul.f32 	%f225, %f409, 0f3EB71437;
	fma.rn.f32 	%f226, %f408, 0f3ED32D7C, %f225;
	fma.rn.f32 	%f227, %f410, 0f3E38C49C, %f226;
	mul.f32 	%f228, %f409, 0f3F371437;
	fma.rn.f32 	%f229, %f408, 0f3E59C6ED, %f228;
	fma.rn.f32 	%f25, %f410, 0f3D93D07D, %f229;
	mul.f32 	%f230, %f409, 0f3DF41AEF;
	fma.rn.f32 	%f231, %f408, 0f3C9E6221, %f230;
	fma.rn.f32 	%f26, %f410, 0f3F734721, %f231;
	div.rn.f32 	%f27, %f227, 0f42BE1810;
	setp.leu.f32 	%p34, %f27, 0f3C1118C2;
	@%p34 bra 	$L__BB0_28;
	abs.f32 	%f28, %f27;
	setp.eq.f32 	%p35, %f27, 0f3F800000;
	mov.f32 	%f411, 0f3F800000;
	@%p35 bra 	$L__BB0_29;
	setp.num.f32 	%p36, %f28, %f28;
	@%p36 bra 	$L__BB0_26;
	mov.f32 	%f288, 0f3EAAAAAB;
	add.rn.f32 	%f411, %f27, %f288;
	bra.uni 	$L__BB0_29;
$L__BB0_26:
	setp.lt.f32 	%p37, %f28, 0f00800000;
	mul.f32 	%f233, %f28, 0f4B800000;
	selp.f32 	%f234, %f233, %f28, %p37;
	mov.b32 	%r47, %f234;
	add.s32 	%r48, %r47, -1060439283;
	and.b32  	%r49, %r48, -8388608;
	sub.s32 	%r50, %r47, %r49;
	mov.b32 	%f235, %r50;
	cvt.rn.f32.s32 	%f236, %r49;
	selp.f32 	%f237, 0fC1C00000, 0f00000000, %p37;
	fma.rn.f32 	%f238, %f236, 0f34000000, %f237;
	add.f32 	%f239, %f235, 0fBF800000;
	add.f32 	%f240, %f235, 0f3F800000;
	rcp.approx.ftz.f32 	%f241, %f240;
	add.f32 	%f242, %f239, %f239;
	mul.f32 	%f243, %f242, %f241;
	mul.f32 	%f244, %f243, %f243;
	neg.f32 	%f245, %f243;
	sub.f32 	%f246, %f239, %f243;
	add.f32 	%f247, %f246, %f246;
	fma.rn.f32 	%f248, %f245, %f239, %f247;
	mul.rn.f32 	%f249, %f241, %f248;
	fma.rn.f32 	%f250, %f244, 0f3A2C32E4, 0f3B52E7DB;
	fma.rn.f32 	%f251, %f250, %f244, 0f3C93BB73;
	fma.rn.f32 	%f252, %f251, %f244, 0f3DF6384F;
	mul.rn.f32 	%f253, %f252, %f244;
	fma.rn.f32 	%f254, %f243, 0f3FB8AA3B, %f238;
	mul.f32 	%f255, %f253, 0f40400000;
	sub.f32 	%f256, %f238, %f254;
	fma.rn.f32 	%f257, %f243, 0f3FB8AA3B, %f256;
	fma.rn.f32 	%f258, %f249, 0f3FB8AA3B, %f257;
	fma.rn.f32 	%f259, %f243, 0f32A55E34, %f258;
	fma.rn.f32 	%f260, %f255, %f249, %f259;
	fma.rn.f32 	%f261, %f253, %f243, %f260;
	add.rn.f32 	%f262, %f254, %f261;
	mov.f32 	%f263, 0f3EAAAAAB;
	mul.rn.f32 	%f264, %f262, %f263;
	cvt.rni.f32.f32 	%f265, %f264;
	sub.f32 	%f266, %f264, %f265;
	neg.f32 	%f267, %f264;
	fma.rn.f32 	%f268, %f262, 0f3EAAAAAB, %f267;
	neg.f32 	%f269, %f254;
	add.rn.f32 	%f270, %f262, %f269;
	neg.f32 	%f271, %f270;
	add.rn.f32 	%f272, %f261, %f271;
	fma.rn.f32 	%f273, %f272, 0f3EAAAAAB, %f268;
	add.f32 	%f274, %f266, %f273;
	setp.gt.f32 	%p38, %f265, 0f00000000;
	selp.b32 	%r51, 0, -2097152000, %p38;
	setp.neu.f32 	%p39, %f28, 0f7F800000;
	setp.lt.f32 	%p40, %f264, 0f00000000;
	selp.f32 	%f275, 0f00000000, 0f7F800000, %p40;
	abs.f32 	%f276, %f264;
	setp.gt.f32 	%p41, %f276, 0f43180000;
	cvt.rzi.s32.f32 	%r52, %f265;
	shl.b32 	%r53, %r52, 23;
	sub.s32 	%r54, %r53, %r51;
	mov.b32 	%f277, %r54;
	add.s32 	%r55, %r51, 2130706432;
	mov.b32 	%f278, %r55;
	fma.rn.f32 	%f279, %f274, 0f391FCB8E, 0f3AAF85ED;
	fma.rn.f32 	%f280, %f279, %f274, 0f3C1D9856;
	fma.rn.f32 	%f281, %f280, %f274, 0f3D6357BB;
	fma.rn.f32 	%f282, %f281, %f274, 0f3E75FDEC;
	fma.rn.f32 	%f283, %f282, %f274, 0f3F317218;
	fma.rn.f32 	%f284, %f283, %f274, 0f3F800000;
	mul.f32 	%f285, %f284, %f278;
	mul.f32 	%f286, %f285, %f277;
	selp.f32 	%f411, %f275, %f286, %p41;
	@%p39 bra 	$L__BB0_29;
	add.f32 	%f287, %f27, %f27;
	mov.b32 	%r56, %f287;
	and.b32  	%r57, %r56, 2147483647;
	mov.b32 	%f411, %r57;
	bra.uni 	$L__BB0_29;
$L__BB0_28:
	fma.rn.f32 	%f411, %f27, 0f40F92F1B, 0f3E0D3DCB;
$L__BB0_29:
	div.rn.f32 	%f34, %f25, 0f42C80000;
	setp.leu.f32 	%p42, %f34, 0f3C1118C2;
	@%p42 bra 	$L__BB0_35;
	abs.f32 	%f35, %f34;
	setp.eq.f32 	%p43, %f34, 0f3F800000;
	mov.f32 	%f412, 0f3F800000;
	@%p43 bra 	$L__BB0_36;
	setp.num.f32 	%p44, %f35, %f35;
	@%p44 bra 	$L__BB0_33;
	mov.f32 	%f345, 0f3EAAAAAB;
	add.rn.f32 	%f412, %f34, %f345;
	bra.uni 	$L__BB0_36;
$L__BB0_33:
	setp.lt.f32 	%p45, %f35, 0f00800000;
	mul.f32 	%f290, %f35, 0f4B800000;
	selp.f32 	%f291, %f290, %f35, %p45;
	mov.b32 	%r58, %f291;
	add.s32 	%r59, %r58, -1060439283;
	and.b32  	%r60, %r59, -8388608;
	sub.s32 	%r61, %r58, %r60;
	mov.b32 	%f292, %r61;
	cvt.rn.f32.s32 	%f293, %r60;
	selp.f32 	%f294, 0fC1C00000, 0f00000000, %p45;
	fma.rn.f32 	%f295, %f293, 0f34000000, %f294;
	add.f32 	%f296, %f292, 0fBF800000;
	add.f32 	%f297, %f292, 0f3F800000;
	rcp.approx.ftz.f32 	%f298, %f297;
	add.f32 	%f299, %f296, %f296;
	mul.f32 	%f300, %f299, %f298;
	mul.f32 	%f301, %f300, %f300;
	neg.f32 	%f302, %f300;
	sub.f32 	%f303, %f296, %f300;
	add.f32 	%f304, %f303, %f303;
	fma.rn.f32 	%f305, %f302, %f296, %f304;
	mul.rn.f32 	%f306, %f298, %f305;
	fma.rn.f32 	%f307, %f301, 0f3A2C32E4, 0f3B52E7DB;
	fma.rn.f32 	%f308, %f307, %f301, 0f3C93BB73;
	fma.rn.f32 	%f309, %f308, %f301, 0f3DF6384F;
	mul.rn.f32 	%f310, %f309, %f301;
	fma.rn.f32 	%f311, %f300, 0f3FB8AA3B, %f295;
	mul.f32 	%f312, %f310, 0f40400000;
	sub.f32 	%f313, %f295, %f311;
	fma.rn.f32 	%f314, %f300, 0f3FB8AA3B, %f313;
	fma.rn.f32 	%f315, %f306, 0f3FB8AA3B, %f314;
	fma.rn.f32 	%f316, %f300, 0f32A55E34, %f315;
	fma.rn.f32 	%f317, %f312, %f306, %f316;
	fma.rn.f32 	%f318, %f310, %f300, %f317;
	add.rn.f32 	%f319, %f311, %f318;
	mov.f32 	%f320, 0f3EAAAAAB;
	mul.rn.f32 	%f321, %f319, %f320;
	cvt.rni.f32.f32 	%f322, %f321;
	sub.f32 	%f323, %f321, %f322;
	neg.f32 	%f324, %f321;
	fma.rn.f32 	%f325, %f319, 0f3EAAAAAB, %f324;
	neg.f32 	%f326, %f311;
	add.rn.f32 	%f327, %f319, %f326;
	neg.f32 	%f328, %f327;
	add.rn.f32 	%f329, %f318, %f328;
	fma.rn.f32 	%f330, %f329, 0f3EAAAAAB, %f325;
	add.f32 	%f331, %f323, %f330;
	setp.gt.f32 	%p46, %f322, 0f00000000;
	selp.b32 	%r62, 0, -2097152000, %p46;
	setp.neu.f32 	%p47, %f35, 0f7F800000;
	setp.lt.f32 	%p48, %f321, 0f00000000;
	selp.f32 	%f332, 0f00000000, 0f7F800000, %p48;
	abs.f32 	%f333, %f321;
	setp.gt.f32 	%p49, %f333, 0f43180000;
	cvt.rzi.s32.f32 	%r63, %f322;
	shl.b32 	%r64, %r63, 23;
	sub.s32 	%r65, %r64, %r62;
	mov.b32 	%f334, %r65;
	add.s32 	%r66, %r62, 2130706432;
	mov.b32 	%f335, %r66;
	fma.rn.f32 	%f336, %f331, 0f391FCB8E, 0f3AAF85ED;
	fma.rn.f32 	%f337, %f336, %f331, 0f3C1D9856;
	fma.rn.f32 	%f338, %f337, %f331, 0f3D6357BB;
	fma.rn.f32 	%f339, %f338, %f331, 0f3E75FDEC;
	fma.rn.f32 	%f340, %f339, %f331, 0f3F317218;
	fma.rn.f32 	%f341, %f340, %f331, 0f3F800000;
	mul.f32 	%f342, %f341, %f335;
	mul.f32 	%f343, %f342, %f334;
	selp.f32 	%f412, %f332, %f343, %p49;
	@%p47 bra 	$L__BB0_36;
	add.f32 	%f344, %f34, %f34;
	mov.b32 	%r67, %f344;
	and.b32  	%r68, %r67, 2147483647;
	mov.b32 	%f412, %r68;
	bra.uni 	$L__BB0_36;
$L__BB0_35:
	fma.rn.f32 	%f412, %f34, 0f40F92F1B, 0f3E0D3DCB;
$L__BB0_36:
	div.rn.f32 	%f41, %f26, 0f42D9C419;
	setp.leu.f32 	%p50, %f41, 0f3C1118C2;
	@%p50 bra 	$L__BB0_42;
	abs.f32 	%f42, %f41;
	setp.eq.f32 	%p51, %f41, 0f3F800000;
	mov.f32 	%f413, 0f3F800000;
	@%p51 bra 	$L__BB0_43;
	setp.num.f32 	%p52, %f42, %f42;
	@%p52 bra 	$L__BB0_40;
	mov.f32 	%f402, 0f3EAAAAAB;
	add.rn.f32 	%f413, %f41, %f402;
	bra.uni 	$L__BB0_43;
$L__BB0_40:
	setp.lt.f32 	%p53, %f42, 0f00800000;
	mul.f32 	%f347, %f42, 0f4B800000;
	selp.f32 	%f348, %f347, %f42, %p53;
	mov.b32 	%r69, %f348;
	add.s32 	%r70, %r69, -1060439283;
	and.b32  	%r71, %r70, -8388608;
	sub.s32 	%r72, %r69, %r71;
	mov.b32 	%f349, %r72;
	cvt.rn.f32.s32 	%f350, %r71;
	selp.f32 	%f351, 0fC1C00000, 0f00000000, %p53;
	fma.rn.f32 	%f352, %f350, 0f34000000, %f351;
	add.f32 	%f353, %f349, 0fBF800000;
	add.f32 	%f354, %f349, 0f3F800000;
	rcp.approx.ftz.f32 	%f355, %f354;
	add.f32 	%f356, %f353, %f353;
	mul.f32 	%f357, %f356, %f355;
	mul.f32 	%f358, %f357, %f357;
	neg.f32 	%f359, %f357;
	sub.f32 	%f360, %f353, %f357;
	add.f32 	%f361, %f360, %f360;
	fma.rn.f32 	%f362, %f359, %f353, %f361;
	mul.rn.f32 	%f363, %f355, %f362;
	fma.rn.f32 	%f364, %f358, 0f3A2C32E4, 0f3B52E7DB;
	fma.rn.f32 	%f365, %f364, %f358, 0f3C93BB73;
	fma.rn.f32 	%f366, %f365, %f358, 0f3DF6384F;
	mul.rn.f32 	%f367, %f366, %f358;
	fma.rn.f32 	%f368, %f357, 0f3FB8AA3B, %f352;
	mul.f32 	%f369, %f367, 0f40400000;
	sub.f32 	%f370, %f352, %f368;
	fma.rn.f32 	%f371, %f357, 0f3FB8AA3B, %f370;
	fma.rn.f32 	%f372, %f363, 0f3FB8AA3B, %f371;
	fma.rn.f32 	%f373, %f357, 0f32A55E34, %f372;
	fma.rn.f32 	%f374, %f369, %f363, %f373;
	fma.rn.f32 	%f375, %f367, %f357, %f374;
	add.rn.f32 	%f376, %f368, %f375;
	mov.f32 	%f377, 0f3EAAAAAB;
	mul.rn.f32 	%f378, %f376, %f377;
	cvt.rni.f32.f32 	%f379, %f378;
	sub.f32 	%f380, %f378, %f379;
	neg.f32 	%f381, %f378;
	fma.rn.f32 	%f382, %f376, 0f3EAAAAAB, %f381;
	neg.f32 	%f383, %f368;
	add.rn.f32 	%f384, %f376, %f383;
	neg.f32 	%f385, %f384;
	add.rn.f32 	%f386, %f375, %f385;
	fma.rn.f32 	%f387, %f386, 0f3EAAAAAB, %f382;
	add.f32 	%f388, %f380, %f387;
	setp.gt.f32 	%p54, %f379, 0f00000000;
	selp.b32 	%r73, 0, -2097152000, %p54;
	setp.neu.f32 	%p55, %f42, 0f7F800000;
	setp.lt.f32 	%p56, %f378, 0f00000000;
	selp.f32 	%f389, 0f00000000, 0f7F800000, %p56;
	abs.f32 	%f390, %f378;
	setp.gt.f32 	%p57, %f390, 0f43180000;
	cvt.rzi.s32.f32 	%r74, %f379;
	shl.b32 	%r75, %r74, 23;
	sub.s32 	%r76, %r75, %r73;
	mov.b32 	%f391, %r76;
	add.s32 	%r77, %r73, 2130706432;
	mov.b32 	%f392, %r77;
	fma.rn.f32 	%f393, %f388, 0f391FCB8E, 0f3AAF85ED;
	fma.rn.f32 	%f394, %f393, %f388, 0f3C1D9856;
	fma.rn.f32 	%f395, %f394, %f388, 0f3D6357BB;
	fma.rn.f32 	%f396, %f395, %f388, 0f3E75FDEC;
	fma.rn.f32 	%f397, %f396, %f388, 0f3F317218;
	fma.rn.f32 	%f398, %f397, %f388, 0f3F800000;
	mul.f32 	%f399, %f398, %f392;
	mul.f32 	%f400, %f399, %f391;
	selp.f32 	%f413, %f389, %f400, %p57;
	@%p55 bra 	$L__BB0_43;
	add.f32 	%f401, %f41, %f41;
	mov.b32 	%r78, %f401;
	and.b32  	%r79, %r78, 2147483647;
	mov.b32 	%f413, %r79;
	bra.uni 	$L__BB0_43;
$L__BB0_42:
	fma.rn.f32 	%f413, %f41, 0f40F92F1B, 0f3E0D3DCB;
$L__BB0_43:
	fma.rn.f32 	%f403, %f412, 0f42E80000, 0fC1800000;
	sub.f32 	%f404, %f411, %f412;
	mul.f32 	%f405, %f404, 0f43FA0000;
	sub.f32 	%f406, %f412, %f413;
	mul.f32 	%f407, %f406, 0f43480000;
	cvta.to.global.u64 	%rd6, %rd3;
	mul.wide.s32 	%rd7, %r1, 12;
	add.s64 	%rd8, %rd6, %rd7;
	st.global.f32 	[%rd8], %f403;
	st.global.f32 	[%rd8+4], %f405;
	st.global.f32 	[%rd8+8], %f407;
$L__BB0_44:
	ret;

}
	// .globl	_Z21ComputeResidualKernelPK3labS1_Pfii
.visible .entry _Z21ComputeResidualKernelPK3labS1_Pfii(
	.param .u64 .ptr .align 1 _Z21ComputeResidualKernelPK3labS1_Pfii_param_0,
	.param .u64 .ptr .align 1 _Z21ComputeResidualKernelPK3labS1_Pfii_param_1,
	.param .u64 .ptr .align 1 _Z21ComputeResidualKernelPK3labS1_Pfii_param_2,
	.param .u32 _Z21ComputeResidualKernelPK3labS1_Pfii_param_3,
	.param .u32 _Z21ComputeResidualKernelPK3labS1_Pfii_param_4
)
{
	.reg .pred 	%p<4>;
	.reg .b32 	%r<14>;
	.reg .b32 	%f<14>;
	.reg .b64 	%rd<12>;

	ld.param.u64 	%rd1, [_Z21ComputeResidualKernelPK3labS1_Pfii_param_0];
	ld.param.u64 	%rd2, [_Z21ComputeResidualKernelPK3labS1_Pfii_param_1];
	ld.param.u64 	%rd3, [_Z21ComputeResidualKernelPK3labS1_Pfii_param_2];
	ld.param.u32 	%r2, [_Z21ComputeResidualKernelPK3labS1_Pfii_param_3];
	ld.param.u32 	%r3, [_Z21ComputeResidualKernelPK3labS1_Pfii_param_4];
	mov.u32 	%r5, %ctaid.x;
	mov.u32 	%r6, %ntid.x;
	mov.u32 	%r7, %tid.x;
	mad.lo.s32 	%r8, %r5, %r6, %r7;
	mov.u32 	%r9, %ctaid.y;
	mov.u32 	%r10, %ntid.y;
	mov.u32 	%r11, %tid.y;
	mad.lo.s32 	%r12, %r9, %r10, %r11;
	mad.lo.s32 	%r1, %r2, %r12, %r8;
	setp.ge.s32 	%p1, %r8, %r2;
	setp.ge.s32 	%p2, %r12, %r3;
	or.pred  	%p3, %p1, %p2;
	@%p3 bra 	$L__BB1_2;
	cvta.to.global.u64 	%rd4, %rd1;
	cvta.to.global.u64 	%rd5, %rd2;
	cvta.to.global.u64 	%rd6, %rd3;
	mul.wide.s32 	%rd7, %r1, 12;
	add.s64 	%rd8, %rd4, %rd7;
	add.s64 	%rd9, %rd5, %rd7;
	ld.global.f32 	%f1, [%rd8];
	ld.global.f32 	%f2, [%rd9];
	sub.f32 	%f3, %f1, %f2;
	ld.global.f32 	%f4, [%rd8+4];
	ld.global.f32 	%f5, [%rd9+4];
	sub.f32 	%f6, %f4, %f5;
	mul.f32 	%f7, %f6, %f6;
	fma.rn.f32 	%f8, %f3, %f3, %f7;
	ld.global.f32 	%f9, [%rd8+8];
	ld.global.f32 	%f10, [%rd9+8];
	sub.f32 	%f11, %f9, %f10;
	fma.rn.f32 	%f12, %f11, %f11, %f8;
	sqrt.rn.f32 	%f13, %f12;
	mul.wide.s32 	%rd10, %r1, 4;
	add.s64 	%rd11, %rd6, %rd10;
	st.global.f32 	[%rd11], %f13;
$L__BB1_2:
	ret;

}
	// .globl	_Z23normalizeResidualKernelPKfPhfii
.visible .entry _Z23normalizeResidualKernelPKfPhfii(
	.param .u64 .ptr .align 1 _Z23normalizeResidualKernelPKfPhfii_param_0,
	.param .u64 .ptr .align 1 _Z23normalizeResidualKernelPKfPhfii_param_1,
	.param .f32 _Z23normalizeResidualKernelPKfPhfii_param_2,
	.param .u32 _Z23normalizeResidualKernelPKfPhfii_param_3,
	.param .u32 _Z23normalizeResidualKernelPKfPhfii_param_4
)
{
	.reg .pred 	%p<4>;
	.reg .b32 	%r<15>;
	.reg .b32 	%f<5>;
	.reg .b64 	%rd<9>;

	ld.param.u64 	%rd1, [_Z23normalizeResidualKernelPKfPhfii_param_0];
	ld.param.u64 	%rd2, [_Z23normalizeResidualKernelPKfPhfii_param_1];
	ld.param.f32 	%f1, [_Z23normalizeResidualKernelPKfPhfii_param_2];
	ld.param.u32 	%r2, [_Z23normalizeResidualKernelPKfPhfii_param_3];
	ld.param.u32 	%r3, [_Z23normalizeResidualKernelPKfPhfii_param_4];
	mov.u32 	%r5, %ctaid.x;
	mov.u32 	%r6, %ntid.x;
	mov.u32 	%r7, %tid.x;
	mad.lo.s32 	%r8, %r5, %r6, %r7;
	mov.u32 	%r9, %ctaid.y;
	mov.u32 	%r10, %ntid.y;
	mov.u32 	%r11, %tid.y;
	mad.lo.s32 	%r12, %r9, %r10, %r11;
	mad.lo.s32 	%r1, %r2, %r12, %r8;
	setp.ge.s32 	%p1, %r8, %r2;
	setp.ge.s32 	%p2, %r12, %r3;
	or.pred  	%p3, %p1, %p2;
	@%p3 bra 	$L__BB2_2;
	cvta.to.global.u64 	%rd3, %rd1;
	cvta.to.global.u64 	%rd4, %rd2;
	cvt.s64.s32 	%rd5, %r1;
	mul.wide.s32 	%rd6, %r1, 4;
	add.s64 	%rd7, %rd3, %rd6;
	ld.global.f32 	%f2, [%rd7];
	div.rn.f32 	%f3, %f2, %f1;
	mul.f32 	%f4, %f3, 0f437F0000;
	cvt.rzi.u32.f32 	%r14, %f4;
	add.s64 	%rd8, %rd4, %rd5;
	st.global.u8 	[%rd8], %r14;
$L__BB2_2:
	ret;

}
	// .globl	_Z11erodeKernelPKhPhiii
.visible .entry _Z11erodeKernelPKhPhiii(
	.param .u64 .ptr .align 1 _Z11erodeKernelPKhPhiii_param_0,
	.param .u64 .ptr .align 1 _Z11erodeKernelPKhPhiii_param_1,
	.param .u32 _Z11erodeKernelPKhPhiii_param_2,
	.param .u32 _Z11erodeKernelPKhPhiii_param_3,
	.param .u32 _Z11erodeKernelPKhPhiii_param_4
)
{
	.reg .pred 	%p<88>;
	.reg .b16 	%rs<90>;
	.reg .b32 	%r<67>;
	.reg .b64 	%rd<15>;

	ld.param.u64 	%rd6, [_Z11erodeKernelPKhPhiii_param_0];
	ld.param.u64 	%rd5, [_Z11erodeKernelPKhPhiii_param_1];
	ld.param.u32 	%r30, [_Z11erodeKernelPKhPhiii_param_2];
	ld.param.u32 	%r33, [_Z11erodeKernelPKhPhiii_param_3];
	ld.param.u32 	%r32, [_Z11erodeKernelPKhPhiii_param_4];
	cvta.to.global.u64 	%rd1, %rd6;
	mov.u32 	%r34, %ctaid.x;
	mov.u32 	%r35, %ntid.x;
	mov.u32 	%r36, %tid.x;
	mad.lo.s32 	%r1, %r34, %r35, %r36;
	mov.u32 	%r37, %ctaid.y;
	mov.u32 	%r38, %ntid.y;
	mov.u32 	%r39, %tid.y;
	mad.lo.s32 	%r40, %r37, %r38, %r39;
	setp.ge.s32 	%p2, %r1, %r30;
	setp.ge.s32 	%p3, %r40, %r33;
	or.pred  	%p4, %p2, %p3;
	@%p4 bra 	$L__BB3_43;
	neg.s32 	%r3, %r32;
	setp.lt.s32 	%p5, %r32, 0;
	mov.b16 	%rs79, 255;
	@%p5 bra 	$L__BB3_42;
	shl.b32 	%r41, %r32, 1;
	and.b32  	%r4, %r41, 6;
	and.b32  	%r5, %r32, 1;
	sub.s32 	%r6, 3, %r32;
	and.b32  	%r42, %r41, -8;
	neg.s32 	%r7, %r42;
	sub.s32 	%r8, %r1, %r32;
	mov.b16 	%rs79, 255;
	mov.u32 	%r59, %r3;
$L__BB3_3:
	setp.lt.u32 	%p6, %r32, 4;
	add.s32 	%r43, %r59, %r40;
	setp.gt.s32 	%p7, %r43, -1;
	setp.lt.s32 	%p8, %r43, %r33;
	and.pred  	%p1, %p7, %p8;
	mul.lo.s32 	%r10, %r43, %r30;
	mov.u32 	%r65, %r3;
	@%p6 bra 	$L__BB3_23;
	add.s32 	%r60, %r8, %r10;
	mov.u32 	%r61, %r8;
	mov.u32 	%r62, %r7;
	mov.u32 	%r63, %r6;
$L__BB3_5:
	.pragma "nounroll";
	setp.gt.s32 	%p9, %r61, -1;
	setp.lt.s32 	%p10, %r61, %r30;
	and.pred  	%p11, %p9, %p10;
	and.pred  	%p12, %p11, %p1;
	cvt.s64.s32 	%rd7, %r60;
	add.s64 	%rd2, %rd1, %rd7;
	not.pred 	%p13, %p12;
	@%p13 bra 	$L__BB3_7;
	ld.global.u8 	%rs39, [%rd2];
	and.b16  	%rs40, %rs79, 255;
	min.u16 	%rs79, %rs39, %rs40;
$L__BB3_7:
	add.s32 	%r44, %r61, 1;
	setp.gt.s32 	%p14, %r44, -1;
	setp.lt.s32 	%p15, %r44, %r30;
	and.pred  	%p16, %p14, %p15;
	and.pred  	%p17, %p16, %p1;
	not.pred 	%p18, %p17;
	@%p18 bra 	$L__BB3_9;
	ld.global.u8 	%rs41, [%rd2+1];
	and.b16  	%rs42, %rs79, 255;
	min.u16 	%rs79, %rs41, %rs42;
$L__BB3_9:
	add.s32 	%r45, %r61, 2;
	setp.gt.s32 	%p19, %r45, -1;
	setp.lt.s32 	%p20, %r45, %r30;
	and.pred  	%p21, %p19, %p20;
	and.pred  	%p22, %p21, %p1;
	not.pred 	%p23, %p22;
	@%p23 bra 	$L__BB3_11;
	ld.global.u8 	%rs43, [%rd2+2];
	and.b16  	%rs44, %rs79, 255;
	min.u16 	%rs79, %rs43, %rs44;
$L__BB3_11:
	add.s32 	%r46, %r61, 3;
	setp.gt.s32 	%p24, %r46, -1;
	setp.lt.s32 	%p25, %r46, %r30;
	and.pred  	%p26, %p24, %p25;
	and.pred  	%p27, %p26, %p1;
	not.pred 	%p28, %p27;
	@%p28 bra 	$L__BB3_13;
	ld.global.u8 	%rs45, [%rd2+3];
	and.b16  	%rs46, %rs79, 255;
	min.u16 	%rs79, %rs45, %rs46;
$L__BB3_13:
	add.s32 	%r47, %r61, 4;
	setp.gt.s32 	%p29, %r47, -1;
	setp.lt.s32 	%p30, %r47, %r30;
	and.pred  	%p31, %p29, %p30;
	and.pred  	%p32, %p31, %p1;
	not.pred 	%p33, %p32;
	@%p33 bra 	$L__BB3_15;
	ld.global.u8 	%rs47, [%rd2+4];
	and.b16  	%rs48, %rs79, 255;
	min.u16 	%rs79, %rs47, %rs48;
$L__BB3_15:
	add.s32 	%r48, %r61, 5;
	setp.gt.s32 	%p34, %r48, -1;
	setp.lt.s32 	%p35, %r48, %r30;
	and.pred  	%p36, %p34, %p35;
	and.pred  	%p37, %p36, %p1;
	not.pred 	%p38, %p37;
	@%p38 bra 	$L__BB3_17;
	ld.global.u8 	%rs49, [%rd2+5];
	and.b16  	%rs50, %rs79, 255;
	min.u16 	%rs79, %rs49, %rs50;
$L__BB3_17:
	add.s32 	%r49, %r61, 6;
	setp.gt.s32 	%p39, %r49, -1;
	setp.lt.s32 	%p40, %r49, %r30;
	and.pred  	%p41, %p39, %p40;
	and.pred  	%p42, %p41, %p1;
	not.pred 	%p43, %p42;
	@%p43 bra 	$L__BB3_19;
	ld.global.u8 	%rs51, [%rd2+6];
	and.b16  	%rs52, %rs79, 255;
	min.u16 	%rs79, %rs51, %rs52;
$L__BB3_19:
	add.s32 	%r50, %r61, 7;
	setp.gt.s32 	%p44, %r50, -1;
	setp.lt.s32 	%p45, %r50, %r30;
	and.pred  	%p46, %p44, %p45;
	and.pred  	%p47, %p46, %p1;
	not.pred 	%p48, %p47;
	@%p48 bra 	$L__BB3_21;
	ld.global.u8 	%rs53, [%rd2+7];
	and.b16  	%rs54, %rs79, 255;
	min.u16 	%rs79, %rs53, %rs54;
$L__BB3_21:
	add.s32 	%r63, %r63, 8;
	add.s32 	%r62, %r62, 8;
	add.s32 	%r61, %r61, 8;
	add.s32 	%r60, %r60, 8;
	setp.ne.s32 	%p49, %r62, 0;
	@%p49 bra 	$L__BB3_5;
	add.s32 	%r65, %r63, -3;
$L__BB3_23:
	setp.lt.u32 	%p50, %r4, 3;
	@%p50 bra 	$L__BB3_33;
	add.s32 	%r22, %r65, %r1;
	setp.gt.s32 	%p51, %r22, -1;
	setp.lt.s32 	%p52, %r22, %r30;
	and.pred  	%p53, %p51, %p52;
	and.pred  	%p54, %p53, %p1;
	add.s32 	%r51, %r22, %r10;
	cvt.s64.s32 	%rd8, %r51;
	add.s64 	%rd3, %rd1, %rd8;
	not.pred 	%p55, %p54;
	@%p55 bra 	$L__BB3_26;
	ld.global.u8 	%rs55, [%rd3];
	and.b16  	%rs56, %rs79, 255;
	min.u16 	%rs79, %rs55, %rs56;
$L__BB3_26:
	add.s32 	%r52, %r22, 1;
	setp.gt.s32 	%p56, %r52, -1;
	setp.lt.s32 	%p57, %r52, %r30;
	and.pred  	%p58, %p56, %p57;
	and.pred  	%p59, %p58, %p1;
	not.pred 	%p60, %p59;
	@%p60 bra 	$L__BB3_28;
	ld.global.u8 	%rs57, [%rd3+1];
	and.b16  	%rs58, %rs79, 255;
	min.u16 	%rs79, %rs57, %rs58;
$L__BB3_28:
	add.s32 	%r53, %r22, 2;
	setp.gt.s32 	%p61, %r53, -1;
	setp.lt.s32 	%p62, %r53, %r30;
	and.pred  	%p63, %p61, %p62;
	and.pred  	%p64, %p63, %p1;
	not.pred 	%p65, %p64;
	@%p65 bra 	$L__BB3_30;
	ld.global.u8 	%rs59, [%rd3+2];
	and.b16  	%rs60, %rs79, 255;
	min.u16 	%rs79, %rs59, %rs60;
$L__BB3_30:
	add.s32 	%r54, %r22, 3;
	setp.gt.s32 	%p66, %r54, -1;
	setp.lt.s32 	%p67, %r54, %r30;
	and.pred  	%p68, %p66, %p67;
	and.pred  	%p69, %p68, %p1;
	not.pred 	%p70, %p69;
	@%p70 bra 	$L__BB3_32;
	ld.global.u8 	%rs61, [%rd3+3];
	and.b16  	%rs62, %rs79, 255;
	min.u16 	%rs79, %rs61, %rs62;
$L__BB3_32:
	add.s32 	%r65, %r65, 4;
$L__BB3_33:
	setp.eq.s32 	%p71, %r5, 0;
	@%p71 bra 	$L__BB3_39;
	add.s32 	%r25, %r65, %r1;
	setp.gt.s32 	%p72, %r25, -1;
	setp.lt.s32 	%p73, %r25, %r30;
	and.pred  	%p74, %p72, %p73;
	and.pred  	%p75, %p74, %p1;
	add.s32 	%r55, %r25, %r10;
	cvt.s64.s32 	%rd9, %r55;
	add.s64 	%rd4, %rd1, %rd9;
	not.pred 	%p76, %p75;
	@%p76 bra 	$L__BB3_36;
	ld.global.u8 	%rs63, [%rd4];
	and.b16  	%rs64, %rs79, 255;
	min.u16 	%rs79, %rs63, %rs64;
$L__BB3_36:
	add.s32 	%r56, %r25, 1;
	setp.gt.s32 	%p77, %r56, -1;
	setp.lt.s32 	%p78, %r56, %r30;
	and.pred  	%p79, %p77, %p78;
	and.pred  	%p80, %p79, %p1;
	not.pred 	%p81, %p80;
	@%p81 bra 	$L__BB3_38;
	ld.global.u8 	%rs65, [%rd4+1];
	and.b16  	%rs66, %rs79, 255;
	min.u16 	%rs79, %rs65, %rs66;
$L__BB3_38:
	add.s32 	%r65, %r65, 2;
$L__BB3_39:
	add.s32 	%r28, %r65, %r1;
	setp.gt.s32 	%p82, %r28, -1;
	setp.lt.s32 	%p83, %r28, %r30;
	and.pred  	%p84, %p82, %p83;
	and.pred  	%p85, %p84, %p1;
	not.pred 	%p86, %p85;
	@%p86 bra 	$L__BB3_41;
	add.s32 	%r57, %r28, %r10;
	cvt.s64.s32 	%rd10, %r57;
	add.s64 	%rd11, %rd1, %rd10;
	ld.global.u8 	%rs67, [%rd11];
	and.b16  	%rs68, %rs79, 255;
	min.u16 	%rs79, %rs67, %rs68;
$L__BB3_41:
	add.s32 	%r29, %r59, 1;
	setp.ne.s32 	%p87, %r59, %r32;
	mov.u32 	%r59, %r29;
	@%p87 bra 	$L__BB3_3;
$L__BB3_42:
	mad.lo.s32 	%r58, %r30, %r40, %r1;
	cvt.s64.s32 	%rd12, %r58;
	cvta.to.global.u64 	%rd13, %rd5;
	add.s64 	%rd14, %rd13, %rd12;
	st.global.u8 	[%rd14], %rs79;
$L__BB3_43:
	ret;

}
	// .globl	_Z12dilateKernelPKhPhiii
.visible .entry _Z12dilateKernelPKhPhiii(
	.param .u64 .ptr .align 1 _Z12dilateKernelPKhPhiii_param_0,
	.param .u64 .ptr .align 1 _Z12dilateKernelPKhPhiii_param_1,
	.param .u32 _Z12dilateKernelPKhPhiii_param_2,
	.param .u32 _Z12dilateKernelPKhPhiii_param_3,
	.param .u32 _Z12dilateKernelPKhPhiii_param_4
)
{
	.reg .pred 	%p<88>;
	.reg .b16 	%rs<90>;
	.reg .b32 	%r<67>;
	.reg .b64 	%rd<15>;

	ld.param.u64 	%rd6, [_Z12dilateKernelPKhPhiii_param_0];
	ld.param.u64 	%rd5, [_Z12dilateKernelPKhPhiii_param_1];
	ld.param.u32 	%r30, [_Z12dilateKernelPKhPhiii_param_2];
	ld.param.u32 	%r33, [_Z12dilateKernelPKhPhiii_param_3];
	ld.param.u32 	%r32, [_Z12dilateKernelPKhPhiii_param_4];
	cvta.to.global.u64 	%rd1, %rd6;
	mov.u32 	%r34, %ctaid.x;
	mov.u32 	%r35, %ntid.x;
	mov.u32 	%r36, %tid.x;
	mad.lo.s32 	%r1, %r34, %r35, %r36;
	mov.u32 	%r37, %ctaid.y;
	mov.u32 	%r38, %ntid.y;
	mov.u32 	%r39, %tid.y;
	mad.lo.s32 	%r40, %r37, %r38, %r39;
	setp.ge.s32 	%p2, %r1, %r30;
	setp.ge.s32 	%p3, %r40, %r33;
	or.pred  	%p4, %p2, %p3;
	@%p4 bra 	$L__BB4_43;
	neg.s32 	%r3, %r32;
	setp.lt.s32 	%p5, %r32, 0;
	mov.b16 	%rs79, 0;
	@%p5 bra 	$L__BB4_42;
	shl.b32 	%r41, %r32, 1;
	and.b32  	%r4, %r41, 6;
	and.b32  	%r5, %r32, 1;
	sub.s32 	%r6, 3, %r32;
	and.b32  	%r42, %r41, -8;
	neg.s32 	%r7, %r42;
	sub.s32 	%r8, %r1, %r32;
	mov.b16 	%rs79, 0;
	mov.u32 	%r59, %r3;
$L__BB4_3:
	setp.lt.u32 	%p6, %r32, 4;
	add.s32 	%r43, %r59, %r40;
	setp.gt.s32 	%p7, %r43, -1;
	setp.lt.s32 	%p8, %r43, %r33;
	and.pred  	%p1, %p7, %p8;
	mul.lo.s32 	%r10, %r43, %r30;
	mov.u32 	%r65, %r3;
	@%p6 bra 	$L__BB4_23;
	add.s32 	%r60, %r8, %r10;
	mov.u32 	%r61, %r8;
	mov.u32 	%r62, %r7;
	mov.u32 	%r63, %r6;
$L__BB4_5:
	.pragma "nounroll";
	setp.gt.s32 	%p9, %r61, -1;
	setp.lt.s32 	%p10, %r61, %r30;
	and.pred  	%p11, %p9, %p10;
	and.pred  	%p12, %p11, %p1;
	cvt.s64.s32 	%rd7, %r60;
	add.s64 	%rd2, %rd1, %rd7;
	not.pred 	%p13, %p12;
	@%p13 bra 	$L__BB4_7;
	ld.global.u8 	%rs39, [%rd2];
	and.b16  	%rs40, %rs79, 255;
	max.u16 	%rs79, %rs39, %rs40;
$L__BB4_7:
	add.s32 	%r44, %r61, 1;
	setp.gt.s32 	%p14, %r44, -1;
	setp.lt.s32 	%p15, %r44, %r30;
	and.pred  	%p16, %p14, %p15;
	and.pred  	%p17, %p16, %p1;
	not.pred 	%p18, %p17;
	@%p18 bra 	$L__BB4_9;
	ld.global.u8 	%rs41, [%rd2+1];
	and.b16  	%rs42, %rs79, 255;
	max.u16 	%rs79, %rs41, %rs42;
$L__BB4_9:
	add.s32 	%r45, %r61, 2;
	setp.gt.s32 	%p19, %r45, -1;
	setp.lt.s32 	%p20, %r45, %r30;
	and.pred  	%p21, %p19, %p20;
	and.pred  	%p22, %p21, %p1;
	not.pred 	%p23, %p22;
	@%p23 bra 	$L__BB4_11;
	ld.global.u8 	%rs43, [%rd2+2];
	and.b16  	%rs44, %rs79, 255;
	max.u16 	%rs79, %rs43, %rs44;
$L__BB4_11:
	add.s32 	%r46, %r61, 3;
	setp.gt.s32 	%p24, %r46, -1;
	setp.lt.s32 	%p25, %r46, %r30;
	and.pred  	%p26, %p24, %p25;
	and.pred  	%p27, %p26, %p1;
	not.pred 	%p28, %p27;
	@%p28 bra 	$L__BB4_13;
	ld.global.u8 	%rs45, [%rd2+3];
	and.b16  	%rs46, %rs79, 255;
	max.u16 	%rs79, %rs45, %rs46;
$L__BB4_13:
	add.s32 	%r47, %r61, 4;
	setp.gt.s32 	%p29, %r47, -1;
	setp.lt.s32 	%p30, %r47, %r30;
	and.pred  	%p31, %p29, %p30;
	and.pred  	%p32, %p31, %p1;
	not.pred 	%p33, %p32;
	@%p33 bra 	$L__BB4_15;
	ld.global.u8 	%rs47, [%rd2+4];
	and.b16  	%rs48, %rs79, 255;
	max.u16 	%rs79, %rs47, %rs48;
$L__BB4_15:
	add.s32 	%r48, %r61, 5;
	setp.gt.s32 	%p34, %r48, -1;
	setp.lt.s32 	%p35, %r48, %r30;
	and.pred  	%p36, %p34, %p35;
	and.pred  	%p37, %p36, %p1;
	not.pred 	%p38, %p37;
	@%p38 bra 	$L__BB4_17;
	ld.global.u8 	%rs49, [%rd2+5];
	and.b16  	%rs50, %rs79, 255;
	max.u16 	%rs79, %rs49, %rs50;
$L__BB4_17:
	add.s32 	%r49, %r61, 6;
	setp.gt.s32 	%p39, %r49, -1;
	setp.lt.s32 	%p40, %r49, %r30;
	and.pred  	%p41, %p39, %p40;
	and.pred  	%p42, %p41, %p1;
	not.pred 	%p43, %p42;
	@%p43 bra 	$L__BB4_19;
	ld.global.u8 	%rs51, [%rd2+6];
	and.b16  	%rs52, %rs79, 255;
	max.u16 	%rs79, %rs51, %rs52;
$L__BB4_19:
	add.s32 	%r50, %r61, 7;
	setp.gt.s32 	%p44, %r50, -1;
	setp.lt.s32 	%p45, %r50, %r30;
	and.pred  	%p46, %p44, %p45;
	and.pred  	%p47, %p46, %p1;
	not.pred 	%p48, %p47;
	@%p48 bra 	$L__BB4_21;
	ld.global.u8 	%rs53, [%rd2+7];
	and.b16  	%rs54, %rs79, 255;
	max.u16 	%rs79, %rs53, %rs54;
$L__BB4_21:
	add.s32 	%r63, %r63, 8;
	add.s32 	%r62, %r62, 8;
	add.s32 	%r61, %r61, 8;
	add.s32 	%r60, %r60, 8;
	setp.ne.s32 	%p49, %r62, 0;
	@%p49 bra 	$L__BB4_5;
	add.s32 	%r65, %r63, -3;
$L__BB4_23:
	setp.lt.u32 	%p50, %r4, 3;
	@%p50 bra 	$L__BB4_33;
	add.s32 	%r22, %r65, %r1;
	setp.gt.s32 	%p51, %r22, -1;
	setp.lt.s32 	%p52, %r22, %r30;
	and.pred  	%p53, %p51, %p52;
	and.pred  	%p54, %p53, %p1;
	add.s32 	%r51, %r22, %r10;
	cvt.s64.s32 	%rd8, %r51;
	add.s64 	%rd3, %rd1, %rd8;
	not.pred 	%p55, %p54;
	@%p55 bra 	$L__BB4_26;
	ld.global.u8 	%rs55, [%rd3];
	and.b16  	%rs56, %rs79, 255;
	max.u16 	%rs79, %rs55, %rs56;
$L__BB4_26:
	add.s32 	%r52, %r22, 1;
	setp.gt.s32 	%p56, %r52, -1;
	setp.lt.s32 	%p57, %r52, %r30;
	and.pred  	%p58, %p56, %p57;
	and.pred  	%p59, %p58, %p1;
	not.pred 	%p60, %p59;
	@%p60 bra 	$L__BB4_28;
	ld.global.u8 	%rs57, [%rd3+1];
	and.b16  	%rs58, %rs79, 255;
	max.u16 	%rs79, %rs57, %rs58;
$L__BB4_28:
	add.s32 	%r53, %r22, 2;
	setp.gt.s32 	%p61, %r53, -1;
	setp.lt.s32 	%p62, %r53, %r30;
	and.pred  	%p63, %p61, %p62;
	and.pred  	%p64, %p63, %p1;
	not.pred 	%p65, %p64;
	@%p65 bra 	$L__BB4_30;
	ld.global.u8 	%rs59, [%rd3+2];
	and.b16  	%rs60, %rs79, 255;
	max.u16 	%rs79, %rs59, %rs60;
$L__BB4_30:
	add.s32 	%r54, %r22, 3;
	setp.gt.s32 	%p66, %r54, -1;
	setp.lt.s32 	%p67, %r54, %r30;
	and.pred  	%p68, %p66, %p67;
	and.pred  	%p69, %p68, %p1;
	not.pred 	%p70, %p69;
	@%p70 bra 	$L__BB4_32;
	ld.global.u8 	%rs61, [%rd3+3];
	and.b16  	%rs62, %rs79, 255;
	max.u16 	%rs79, %rs61, %rs62;
$L__BB4_32:
	add.s32 	%r65, %r65, 4;
$L__BB4_33:
	setp.eq.s32 	%p71, %r5, 0;
	@%p71 bra 	$L__BB4_39;
	add.s32 	%r25, %r65, %r1;
	setp.gt.s32 	%p72, %r25, -1;
	setp.lt.s32 	%p73, %r25, %r30;
	and.pred  	%p74, %p72, %p73;
	and.pred  	%p75, %p74, %p1;
	add.s32 	%r55, %r25, %r10;
	cvt.s64.s32 	%rd9, %r55;
	add.s64 	%rd4, %rd1, %rd9;
	not.pred 	%p76, %p75;
	@%p76 bra 	$L__BB4_36;
	ld.global.u8 	%rs63, [%rd4];
	and.b16  	%rs64, %rs79, 255;
	max.u16 	%rs79, %rs63, %rs64;
$L__BB4_36:
	add.s32 	%r56, %r25, 1;
	setp.gt.s32 	%p77, %r56, -1;
	setp.lt.s32 	%p78, %r56, %r30;
	and.pred  	%p79, %p77, %p78;
	and.pred  	%p80, %p79, %p1;
	not.pred 	%p81, %p80;
	@%p81 bra 	$L__BB4_38;
	ld.global.u8 	%rs65, [%rd4+1];
	and.b16  	%rs66, %rs79, 255;
	max.u16 	%rs79, %rs65, %rs66;
$L__BB4_38:
	add.s32 	%r65, %r65, 2;
$L__BB4_39:
	add.s32 	%r28, %r65, %r1;
	setp.gt.s32 	%p82, %r28, -1;
	setp.lt.s32 	%p83, %r28, %r30;
	and.pred  	%p84, %p82, %p83;
	and.pred  	%p85, %p84, %p1;
	not.pred 	%p86, %p85;
	@%p86 bra 	$L__BB4_41;
	add.s32 	%r57, %r28, %r10;
	cvt.s64.s32 	%rd10, %r57;
	add.s64 	%rd11, %rd1, %rd10;
	ld.global.u8 	%rs67, [%rd11];
	and.b16  	%rs68, %rs79, 255;
	max.u16 	%rs79, %rs67, %rs68;
$L__BB4_41:
	add.s32 	%r29, %r59, 1;
	setp.ne.s32 	%p87, %r59, %r32;
	mov.u32 	%r59, %r29;
	@%p87 bra 	$L__BB4_3;
$L__BB4_42:
	mad.lo.s32 	%r58, %r30, %r40, %r1;
	cvt.s64.s32 	%rd12, %r58;
	cvta.to.global.u64 	%rd13, %rd5;
	add.s64 	%rd14, %rd13, %rd12;
	st.global.u8 	[%rd14], %rs79;
$L__BB4_43:
	ret;

}
	// .globl	_Z25hysteresisThresholdKernelPKhPhPbiiii
.visible .entry _Z25hysteresisThresholdKernelPKhPhPbiiii(
	.param .u64 .ptr .align 1 _Z25hysteresisThresholdKernelPKhPhPbiiii_param_0,
	.param .u64 .ptr .align 1 _Z25hysteresisThresholdKernelPKhPhPbiiii_param_1,
	.param .u64 .ptr .align 1 _Z25hysteresisThresholdKernelPKhPhPbiiii_param_2,
	.param .u32 _Z25hysteresisThresholdKernelPKhPhPbiiii_param_3,
	.param .u32 _Z25hysteresisThresholdKernelPKhPhPbiiii_param_4,
	.param .u32 _Z25hysteresisThresholdKernelPKhPhPbiiii_param_5,
	.param .u32 _Z25hysteresisThresholdKernelPKhPhPbiiii_param_6
)
{
	.reg .pred 	%p<6>;
	.reg .b16 	%rs<5>;
	.reg .b32 	%r<17>;
	.reg .b64 	%rd<16>;

	ld.param.u64 	%rd2, [_Z25hysteresisThresholdKernelPKhPhPbiiii_param_0];
	ld.param.u64 	%rd4, [_Z25hysteresisThresholdKernelPKhPhPbiiii_param_1];
	ld.param.u64 	%rd3, [_Z25hysteresisThresholdKernelPKhPhPbiiii_param_2];
	ld.param.u32 	%r5, [_Z25hysteresisThresholdKernelPKhPhPbiiii_param_3];
	ld.param.u32 	%r6, [_Z25hysteresisThresholdKernelPKhPhPbiiii_param_4];
	ld.param.u32 	%r3, [_Z25hysteresisThresholdKernelPKhPhPbiiii_param_5];
	ld.param.u32 	%r4, [_Z25hysteresisThresholdKernelPKhPhPbiiii_param_6];
	cvta.to.global.u64 	%rd1, %rd4;
	mov.u32 	%r8, %ctaid.x;
	mov.u32 	%r9, %ntid.x;
	mov.u32 	%r10, %tid.x;
	mad.lo.s32 	%r11, %r8, %r9, %r10;
	mov.u32 	%r12, %ctaid.y;
	mov.u32 	%r13, %ntid.y;
	mov.u32 	%r14, %tid.y;
	mad.lo.s32 	%r15, %r12, %r13, %r14;
	mad.lo.s32 	%r1, %r5, %r15, %r11;
	setp.ge.s32 	%p1, %r11, %r5;
	setp.ge.s32 	%p2, %r15, %r6;
	or.pred  	%p3, %p1, %p2;
	@%p3 bra 	$L__BB5_6;
	cvta.to.global.u64 	%rd5, %rd2;
	cvt.s64.s32 	%rd6, %r1;
	add.s64 	%rd7, %rd5, %rd6;
	ld.global.u8 	%r2, [%rd7];
	setp.ge.s32 	%p4, %r4, %r2;
	@%p4 bra 	$L__BB5_3;
	cvta.to.global.u64 	%rd13, %rd3;
	add.s64 	%rd14, %rd13, %rd6;
	mov.b16 	%rs3, 1;
	st.global.u8 	[%rd14], %rs3;
	add.s64 	%rd15, %rd1, %rd6;
	mov.b16 	%rs4, 255;
	st.global.u8 	[%rd15], %rs4;
	bra.uni 	$L__BB5_6;
$L__BB5_3:
	setp.ge.s32 	%p5, %r3, %r2;
	@%p5 bra 	$L__BB5_5;
	add.s64 	%rd11, %rd1, %rd6;
	mov.b16 	%rs2, 128;
	st.global.u8 	[%rd11], %rs2;
	bra.uni 	$L__BB5_6;
$L__BB5_5:
	add.s64 	%rd9, %rd1, %rd6;
	mov.b16 	%rs1, 0;
	st.global.u8 	[%rd9], %rs1;
$L__BB5_6:
	ret;

}
	// .globl	_Z28StrongEdgesPropagationKernelPKhPhPbii
.visible .entry _Z28StrongEdgesPropagationKernelPKhPhPbii(
	.param .u64 .ptr .align 1 _Z28StrongEdgesPropagationKernelPKhPhPbii_param_0,
	.param .u64 .ptr .align 1 _Z28StrongEdgesPropagationKernelPKhPhPbii_param_1,
	.param .u64 .ptr .align 1 _Z28StrongEdgesPropagationKernelPKhPhPbii_param_2,
	.param .u32 _Z28StrongEdgesPropagationKernelPKhPhPbii_param_3,
	.param .u32 _Z28StrongEdgesPropagationKernelPKhPhPbii_param_4
)
{
	.reg .pred 	%p<41>;
	.reg .b16 	%rs<29>;
	.reg .b32 	%r<23>;
	.reg .b64 	%rd<40>;

	ld.param.u64 	%rd15, [_Z28StrongEdgesPropagationKernelPKhPhPbii_param_0];
	ld.param.u64 	%rd16, [_Z28StrongEdgesPropagationKernelPKhPhPbii_param_1];
	ld.param.u64 	%rd17, [_Z28StrongEdgesPropagationKernelPKhPhPbii_param_2];
	ld.param.u32 	%r10, [_Z28StrongEdgesPropagationKernelPKhPhPbii_param_3];
	ld.param.u32 	%r12, [_Z28StrongEdgesPropagationKernelPKhPhPbii_param_4];
	cvta.to.global.u64 	%rd1, %rd16;
	cvta.to.global.u64 	%rd2, %rd15;
	cvta.to.global.u64 	%rd3, %rd17;
	mov.u32 	%r13, %ctaid.x;
	mov.u32 	%r14, %ntid.x;
	mov.u32 	%r15, %tid.x;
	mad.lo.s32 	%r1, %r13, %r14, %r15;
	mov.u32 	%r16, %ctaid.y;
	mov.u32 	%r17, %ntid.y;
	mov.u32 	%r18, %tid.y;
	mad.lo.s32 	%r19, %r16, %r17, %r18;
	mul.lo.s32 	%r3, %r10, %r19;
	add.s32 	%r4, %r3, %r1;
	setp.ge.s32 	%p3, %r1, %r10;
	setp.ge.s32 	%p4, %r19, %r12;
	or.pred  	%p5, %p3, %p4;
	@%p5 bra 	$L__BB6_29;
	cvt.s64.s32 	%rd18, %r4;
	add.s64 	%rd4, %rd3, %rd18;
	ld.global.u8 	%rs1, [%rd4];
	setp.eq.s16 	%p6, %rs1, 0;
	@%p6 bra 	$L__BB6_29;
	add.s32 	%r5, %r19, -1;
	setp.ge.u32 	%p7, %r5, %r12;
	sub.s32 	%r6, %r3, %r10;
	setp.gt.s32 	%p8, %r1, 0;
	setp.le.s32 	%p9, %r1, %r10;
	and.pred  	%p1, %p8, %p9;
	not.pred 	%p10, %p1;
	cvt.s64.s32 	%rd19, %r6;
	cvt.s64.s32 	%rd5, %r1;
	add.s64 	%rd20, %rd5, %rd19;
	add.s64 	%rd6, %rd1, %rd20;
	add.s64 	%rd7, %rd3, %rd20;
	add.s64 	%rd8, %rd2, %rd20;
	or.pred  	%p11, %p10, %p7;
	@%p11 bra 	$L__BB6_5;
	ld.global.u8 	%rs2, [%rd8+-1];
	setp.ne.s16 	%p12, %rs2, 128;
	@%p12 bra 	$L__BB6_5;
	mov.b16 	%rs3, 1;
	st.global.u8 	[%rd7+-1], %rs3;
	mov.b16 	%rs4, 255;
	st.global.u8 	[%rd6+-1], %rs4;
$L__BB6_5:
	setp.ge.u32 	%p13, %r5, %r12;
	setp.lt.s32 	%p14, %r1, 0;
	or.pred  	%p15, %p14, %p13;
	@%p15 bra 	$L__BB6_8;
	add.s32 	%r7, %r1, %r6;
	cvt.s64.s32 	%rd21, %r7;
	add.s64 	%rd22, %rd2, %rd21;
	ld.global.u8 	%rs5, [%rd22];
	setp.ne.s16 	%p16, %rs5, 128;
	@%p16 bra 	$L__BB6_8;
	add.s64 	%rd24, %rd3, %rd21;
	mov.b16 	%rs6, 1;
	st.global.u8 	[%rd24], %rs6;
	add.s64 	%rd25, %rd1, %rd21;
	mov.b16 	%rs7, 255;
	st.global.u8 	[%rd25], %rs7;
$L__BB6_8:
	setp.ge.u32 	%p17, %r5, %r12;
	add.s32 	%r20, %r1, 1;
	setp.gt.s32 	%p18, %r1, -2;
	setp.lt.s32 	%p19, %r20, %r10;
	and.pred  	%p2, %p18, %p19;
	not.pred 	%p20, %p2;
	or.pred  	%p21, %p20, %p17;
	@%p21 bra 	$L__BB6_11;
	ld.global.u8 	%rs8, [%rd8+1];
	setp.ne.s16 	%p22, %rs8, 128;
	@%p22 bra 	$L__BB6_11;
	mov.b16 	%rs9, 1;
	st.global.u8 	[%rd7+1], %rs9;
	mov.b16 	%rs10, 255;
	st.global.u8 	[%rd6+1], %rs10;
$L__BB6_11:
	cvt.s64.s32 	%rd26, %r3;
	add.s64 	%rd27, %rd5, %rd26;
	add.s64 	%rd9, %rd1, %rd27;
	add.s64 	%rd10, %rd3, %rd27;
	add.s64 	%rd11, %rd2, %rd27;
	@%p10 bra 	$L__BB6_14;
	ld.global.u8 	%rs11, [%rd11+-1];
	setp.ne.s16 	%p24, %rs11, 128;
	@%p24 bra 	$L__BB6_14;
	mov.b16 	%rs12, 1;
	st.global.u8 	[%rd10+-1], %rs12;
	mov.b16 	%rs13, 255;
	st.global.u8 	[%rd9+-1], %rs13;
$L__BB6_14:
	setp.lt.s32 	%p25, %r1, 0;
	@%p25 bra 	$L__BB6_17;
	add.s64 	%rd29, %rd2, %rd18;
	ld.global.u8 	%rs14, [%rd29];
	setp.ne.s16 	%p26, %rs14, 128;
	@%p26 bra 	$L__BB6_17;
	mov.b16 	%rs15, 1;
	st.global.u8 	[%rd4], %rs15;
	add.s64 	%rd31, %rd1, %rd18;
	mov.b16 	%rs16, 255;
	st.global.u8 	[%rd31], %rs16;
$L__BB6_17:
	@%p20 bra 	$L__BB6_20;
	ld.global.u8 	%rs17, [%rd11+1];
	setp.ne.s16 	%p28, %rs17, 128;
	@%p28 bra 	$L__BB6_20;
	mov.b16 	%rs18, 1;
	st.global.u8 	[%rd10+1], %rs18;
	mov.b16 	%rs19, 255;
	st.global.u8 	[%rd9+1], %rs19;
$L__BB6_20:
	add.s32 	%r8, %r19, 1;
	setp.ge.u32 	%p29, %r8, %r12;
	shl.b32 	%r21, %r10, 1;
	add.s32 	%r22, %r6, %r21;
	cvt.s64.s32 	%rd32, %r22;
	add.s64 	%rd33, %rd5, %rd32;
	add.s64 	%rd12, %rd1, %rd33;
	add.s64 	%rd13, %rd3, %rd33;
	add.s64 	%rd14, %rd2, %rd33;
	or.pred  	%p31, %p10, %p29;
	@%p31 bra 	$L__BB6_23;
	ld.global.u8 	%rs20, [%rd14+-1];
	setp.ne.s16 	%p32, %rs20, 128;
	@%p32 bra 	$L__BB6_23;
	mov.b16 	%rs21, 1;
	st.global.u8 	[%rd13+-1], %rs21;
	mov.b16 	%rs22, 255;
	st.global.u8 	[%rd12+-1], %rs22;
$L__BB6_23:
	setp.ge.u32 	%p33, %r8, %r12;
	setp.lt.s32 	%p34, %r1, 0;
	or.pred  	%p35, %p34, %p33;
	@%p35 bra 	$L__BB6_26;
	add.s32 	%r9, %r4, %r10;
	cvt.s64.s32 	%rd34, %r9;
	add.s64 	%rd35, %rd2, %rd34;
	ld.global.u8 	%rs23, [%rd35];
	setp.ne.s16 	%p36, %rs23, 128;
	@%p36 bra 	$L__BB6_26;
	cvt.s64.s32 	%rd37, %r10;
	add.s64 	%rd38, %rd4, %rd37;
	mov.b16 	%rs24, 1;
	st.global.u8 	[%rd38], %rs24;
	add.s64 	%rd39, %rd1, %rd34;
	mov.b16 	%rs25, 255;
	st.global.u8 	[%rd39], %rs25;
$L__BB6_26:
	setp.ge.u32 	%p37, %r8, %r12;
	or.pred  	%p39, %p20, %p37;
	@%p39 bra 	$L__BB6_29;
	ld.global.u8 	%rs26, [%rd14+1];
	setp.ne.s16 	%p40, %rs26, 128;
	@%p40 bra 	$L__BB6_29;
	mov.b16 	%rs27, 1;
	st.global.u8 	[%rd13+1], %rs27;
	mov.b16 	%rs28, 255;
	st.global.u8 	[%rd12+1], %rs28;
$L__BB6_29:
	ret;

}
	// .globl	_Z13putMaskKernelPK3rgbPKhPS_ii
.visible .entry _Z13putMaskKernelPK3rgbPKhPS_ii(
	.param .u64 .ptr .align 1 _Z13putMaskKernelPK3rgbPKhPS_ii_param_0,
	.param .u64 .ptr .align 1 _Z13putMaskKernelPK3rgbPKhPS_ii_param_1,
	.param .u64 .ptr .align 1 _Z13putMaskKernelPK3rgbPKhPS_ii_param_2,
	.param .u32 _Z13putMaskKernelPK3rgbPKhPS_ii_param_3,
	.param .u32 _Z13putMaskKernelPK3rgbPKhPS_ii_param_4
)
{
	.reg .pred 	%p<5>;
	.reg .b16 	%rs<17>;
	.reg .b32 	%r<17>;
	.reg .b32 	%f<10>;
	.reg .b64 	%rd<13>;

	ld.param.u64 	%rd1, [_Z13putMaskKernelPK3rgbPKhPS_ii_param_0];
	ld.param.u64 	%rd2, [_Z13putMaskKernelPK3rgbPKhPS_ii_param_1];
	ld.param.u64 	%rd3, [_Z13putMaskKernelPK3rgbPKhPS_ii_param_2];
	ld.param.u32 	%r2, [_Z13putMaskKernelPK3rgbPKhPS_ii_param_3];
	ld.param.u32 	%r3, [_Z13putMaskKernelPK3rgbPKhPS_ii_param_4];
	mov.u32 	%r5, %ctaid.x;
	mov.u32 	%r6, %ntid.x;
	mov.u32 	%r7, %tid.x;
	mad.lo.s32 	%r8, %r5, %r6, %r7;
	mov.u32 	%r9, %ctaid.y;
	mov.u32 	%r10, %ntid.y;
	mov.u32 	%r11, %tid.y;
	mad.lo.s32 	%r12, %r9, %r10, %r11;
	mad.lo.s32 	%r1, %r2, %r12, %r8;
	setp.ge.s32 	%p1, %r8, %r2;
	setp.ge.s32 	%p2, %r12, %r3;
	or.pred  	%p3, %p1, %p2;
	@%p3 bra 	$L__BB7_4;
	cvta.to.global.u64 	%rd4, %rd1;
	cvta.to.global.u64 	%rd5, %rd2;
	cvt.s64.s32 	%rd6, %r1;
	mul.wide.s32 	%rd7, %r1, 3;
	add.s64 	%rd8, %rd4, %rd7;
	ld.global.u8 	%rs16, [%rd8];
	ld.global.u8 	%rs15, [%rd8+1];
	ld.global.u8 	%rs14, [%rd8+2];
	add.s64 	%rd9, %rd5, %rd6;
	ld.global.u8 	%rs10, [%rd9];
	setp.eq.s16 	%p4, %rs10, 0;
	@%p4 bra 	$L__BB7_3;
	cvt.rn.f32.u16 	%f1, %rs16;
	fma.rn.f32 	%f2, %f1, 0f3F000000, 0f42FF0000;
	min.f32 	%f3, %f2, 0f437F0000;
	cvt.rzi.u32.f32 	%r14, %f3;
	cvt.u16.u32 	%rs16, %r14;
	cvt.rn.f32.u16 	%f4, %rs15;
	fma.rn.f32 	%f5, %f4, 0f3F000000, 0f00000000;
	min.f32 	%f6, %f5, 0f437F0000;
	cvt.rzi.u32.f32 	%r15, %f6;
	cvt.u16.u32 	%rs15, %r15;
	cvt.rn.f32.u16 	%f7, %rs14;
	fma.rn.f32 	%f8, %f7, 0f3F000000, 0f00000000;
	min.f32 	%f9, %f8, 0f437F0000;
	cvt.rzi.u32.f32 	%r16, %f9;
	cvt.u16.u32 	%rs14, %r16;
$L__BB7_3:
	cvta.to.global.u64 	%rd10, %rd3;
	add.s64 	%rd12, %rd10, %rd7;
	st.global.u8 	[%rd12], %rs16;
	st.global.u8 	[%rd12+1], %rs15;
	st.global.u8 	[%rd12+2], %rs14;
$L__BB7_4:
	ret;

}
	// .globl	_ZN6thrust24THRUST_300001_SM_1000_NS8cuda_cub4core6detail13_kernel_agentINS1_8__reduce11ReduceAgentINS0_12zip_iteratorIN4cuda3std3__45tupleIJNS0_10device_ptrIfEENS0_17counting_iteratorIlNS0_11use_defaultESF_SF_EEEEEEEPNSB_IJflEEESJ_iNS1_9__extrema9arg_max_fIflNSA_4lessIfEEEEEEJSI_SK_iSP_EEEvDpT0_
.visible .entry _ZN6thrust24THRUST_300001_SM_1000_NS8cuda_cub4core6detail13_kernel_agentINS1_8__reduce11ReduceAgentINS0_12zip_iteratorIN4cuda3std3__45tupleIJNS0_10device_ptrIfEENS0_17counting_iteratorIlNS0_11use_defaultESF_SF_EEEEEEEPNSB_IJflEEESJ_iNS1_9__extrema9arg_max_fIflNSA_4lessIfEEEEEEJSI_SK_iSP_EEEvDpT0_(
	.param .align 8 .b8 _ZN6thrust24THRUST_300001_SM_1000_NS8cuda_cub4core6detail13_kernel_agentINS1_8__reduce11ReduceAgentINS0_12zip_iteratorIN4cuda3std3__45tupleIJNS0_10device_ptrIfEENS0_17counting_iteratorIlNS0_11use_defaultESF_SF_EEEEEEEPNSB_IJflEEESJ_iNS1_9__extrema9arg_max_fIflNSA_4lessIfEEEEEEJSI_SK_iSP_EEEvDpT0__param_0[16],
	.param .u64 .ptr .align 1 _ZN6thrust24THRUST_300001_SM_1000_NS8cuda_cub4core6detail13_kernel_agentINS1_8__reduce11ReduceAgentINS0_12zip_iteratorIN4cuda3std3__45tupleIJNS0_10device_ptrIfEENS0_17counting_iteratorIlNS0_11use_defaultESF_SF_EEEEEEEPNSB_IJflEEESJ_iNS1_9__extrema9arg_max_fIflNSA_4lessIfEEEEEEJSI_SK_iSP_EEEvDpT0__param_1,
	.param .u32 _ZN6thrust24THRUST_300001_SM_1000_NS8cuda_cub4core6detail13_kernel_agentINS1_8__reduce11ReduceAgentINS0_12zip_iteratorIN4cuda3std3__45tupleIJNS0_10device_ptrIfEENS0_17counting_iteratorIlNS0_11use_defaultESF_SF_EEEEEEEPNSB_IJflEEESJ_iNS1_9__extrema9arg_max_fIflNSA_4lessIfEEEEEEJSI_SK_iSP_EEEvDpT0__param_2,
	.param .align 1 .b8 _ZN6thrust24THRUST_300001_SM_1000_NS8cuda_cub4core6detail13_kernel_agentINS1_8__reduce11ReduceAgentINS0_12zip_iteratorIN4cuda3std3__45tupleIJNS0_10device_ptrIfEENS0_17counting_iteratorIlNS0_11use_defaultESF_SF_EEEEEEEPNSB_IJflEEESJ_iNS1_9__extrema9arg_max_fIflNSA_4lessIfEEEEEEJSI_SK_iSP_EEEvDpT0__param_3[1]
)
.maxntid 256
{
	.reg .pred 	%p<213>;
	.reg .b32 	%r<400>;
	.reg .b32 	%f<242>;
	.reg .b64 	%rd<305>;

	ld.param.u64 	%rd195, [_ZN6thrust24THRUST_300001_SM_1000_NS8cuda_cub4core6detail13_kernel_agentINS1_8__reduce11ReduceAgentINS0_12zip_iteratorIN4cuda3std3__45tupleIJNS0_10device_ptrIfEENS0_17counting_iteratorIlNS0_11use_defaultESF_SF_EEEEEEEPNSB_IJflEEESJ_iNS1_9__extrema9arg_max_fIflNSA_4lessIfEEEEEEJSI_SK_iSP_EEEvDpT0__param_0+8];
	ld.param.u64 	%rd194, [_ZN6thrust24THRUST_300001_SM_1000_NS8cuda_cub4core6detail13_kernel_agentINS1_8__reduce11ReduceAgentINS0_12zip_iteratorIN4cuda3std3__45tupleIJNS0_10device_ptrIfEENS0_17counting_iteratorIlNS0_11use_defaultESF_SF_EEEEEEEPNSB_IJflEEESJ_iNS1_9__extrema9arg_max_fIflNSA_4lessIfEEEEEEJSI_SK_iSP_EEEvDpT0__param_0];
	ld.param.u32 	%r36, [_ZN6thrust24THRUST_300001_SM_1000_NS8cuda_cub4core6detail13_kernel_agentINS1_8__reduce11ReduceAgentINS0_12zip_iteratorIN4cuda3std3__45tupleIJNS0_10device_ptrIfEENS0_17counting_iteratorIlNS0_11use_defaultESF_SF_EEEEEEEPNSB_IJflEEESJ_iNS1_9__extrema9arg_max_fIflNSA_4lessIfEEEEEEJSI_SK_iSP_EEEvDpT0__param_2];
	setp.eq.s32 	%p1, %r36, 0;
	@%p1 bra 	$L__BB8_206;
	cvta.to.global.u64 	%rd1, %rd194;
	setp.gt.s32 	%p2, %r36, 1279;
	@%p2 bra 	$L__BB8_122;
	mov.u32 	%r1, %tid.x;
	setp.ge.s32 	%p96, %r1, %r36;
	mov.f32 	%f188, 0f00000000;
	mov.b64 	%rd246, 0;
	mov.u32 	%r391, %r1;
	@%p96 bra 	$L__BB8_4;
	cvt.u64.u32 	%rd222, %r1;
	mul.wide.u32 	%rd223, %r1, 4;
	add.s64 	%rd224, %rd1, %rd223;
	add.s64 	%rd246, %rd195, %rd222;
	ld.global.f32 	%f188, [%rd224];
	add.s32 	%r391, %r1, 256;
$L__BB8_4:
	setp.ge.s32 	%p97, %r391, %r36;
	@%p97 bra 	$L__BB8_26;
	not.b32 	%r160, %r391;
	add.s32 	%r4, %r36, %r160;
	and.b32  	%r161, %r4, 768;
	setp.eq.s32 	%p98, %r161, 768;
	@%p98 bra 	$L__BB8_11;
	cvt.u64.u32 	%rd226, %r391;
	add.s64 	%rd237, %rd195, %rd226;
	mul.wide.u32 	%rd227, %r391, 4;
	add.s64 	%rd236, %rd1, %rd227;
	shr.u32 	%r162, %r4, 8;
	add.s32 	%r163, %r162, 1;
	and.b32  	%r164, %r163, 3;
	neg.s32 	%r389, %r164;
$L__BB8_7:
	.pragma "nounroll";
	mov.u64 	%rd9, %rd246;
	mov.f32 	%f3, %f188;
	ld.global.f32 	%f4, [%rd236];
	setp.lt.f32 	%p99, %f3, %f4;
	mov.u64 	%rd246, %rd237;
	mov.f32 	%f188, %f4;
	@%p99 bra 	$L__BB8_10;
	setp.lt.f32 	%p100, %f4, %f3;
	mov.u64 	%rd246, %rd9;
	mov.f32 	%f188, %f3;
	@%p100 bra 	$L__BB8_10;
	setp.lt.s64 	%p101, %rd9, %rd237;
	min.s64 	%rd246, %rd9, %rd237;
	selp.f32 	%f188, %f3, %f4, %p101;
$L__BB8_10:
	add.s32 	%r391, %r391, 256;
	add.s64 	%rd237, %rd237, 256;
	add.s64 	%rd236, %rd236, 1024;
	add.s32 	%r389, %r389, 1;
	setp.ne.s32 	%p102, %r389, 0;
	@%p102 bra 	$L__BB8_7;
$L__BB8_11:
	setp.lt.u32 	%p103, %r4, 768;
	@%p103 bra 	$L__BB8_26;
	add.s32 	%r392, %r391, 512;
$L__BB8_13:
	mov.u32 	%r12, %r392;
	add.s32 	%r165, %r12, -512;
	cvt.s64.s32 	%rd228, %r165;
	mul.wide.s32 	%rd229, %r165, 4;
	add.s64 	%rd17, %rd1, %rd229;
	add.s64 	%rd18, %rd195, %rd228;
	ld.global.f32 	%f10, [%rd17];
	setp.lt.f32 	%p104, %f188, %f10;
	mov.u64 	%rd243, %rd18;
	mov.f32 	%f185, %f10;
	@%p104 bra 	$L__BB8_16;
	setp.lt.f32 	%p105, %f10, %f188;
	mov.u64 	%rd243, %rd246;
	mov.f32 	%f185, %f188;
	@%p105 bra 	$L__BB8_16;
	setp.lt.s64 	%p106, %rd246, %rd18;
	min.s64 	%rd243, %rd246, %rd18;
	selp.f32 	%f185, %f188, %f10, %p106;
$L__BB8_16:
	add.s32 	%r166, %r12, -256;
	cvt.s64.s32 	%rd230, %r166;
	add.s64 	%rd21, %rd195, %rd230;
	ld.global.f32 	%f13, [%rd17+1024];
	setp.lt.f32 	%p107, %f185, %f13;
	mov.u64 	%rd244, %rd21;
	mov.f32 	%f186, %f13;
	@%p107 bra 	$L__BB8_19;
	setp.lt.f32 	%p108, %f13, %f185;
	mov.u64 	%rd244, %rd243;
	mov.f32 	%f186, %f185;
	@%p108 bra 	$L__BB8_19;
	setp.lt.s64 	%p109, %rd243, %rd21;
	min.s64 	%rd244, %rd243, %rd21;
	selp.f32 	%f186, %f185, %f13, %p109;
$L__BB8_19:
	cvt.s64.s32 	%rd231, %r12;
	add.s64 	%rd24, %rd195, %rd231;
	ld.global.f32 	%f16, [%rd17+2048];
	setp.lt.f32 	%p110, %f186, %f16;
	mov.u64 	%rd245, %rd24;
	mov.f32 	%f187, %f16;
	@%p110 bra 	$L__BB8_22;
	setp.lt.f32 	%p111, %f16, %f186;
	mov.u64 	%rd245, %rd244;
	mov.f32 	%f187, %f186;
	@%p111 bra 	$L__BB8_22;
	setp.lt.s64 	%p112, %rd244, %rd24;
	min.s64 	%rd245, %rd244, %rd24;
	selp.f32 	%f187, %f186, %f16, %p112;
$L__BB8_22:
	add.s32 	%r167, %r12, 256;
	cvt.s64.s32 	%rd232, %r167;
	add.s64 	%rd27, %rd195, %rd232;
	ld.global.f32 	%f19, [%rd17+3072];
	setp.lt.f32 	%p113, %f187, %f19;
	mov.u64 	%rd246, %rd27;
	mov.f32 	%f188, %f19;
	@%p113 bra 	$L__BB8_25;
	setp.lt.f32 	%p114, %f19, %f187;
	mov.u64 	%rd246, %rd245;
	mov.f32 	%f188, %f187;
	@%p114 bra 	$L__BB8_25;
	setp.lt.s64 	%p115, %rd245, %rd27;
	min.s64 	%rd246, %rd245, %rd27;
	selp.f32 	%f188, %f187, %f19, %p115;
$L__BB8_25:
	add.s32 	%r392, %r12, 1024;
	add.s32 	%r168, %r12, 512;
	setp.lt.s32 	%p116, %r168, %r36;
	@%p116 bra 	$L__BB8_13;
$L__BB8_26:
	setp.lt.s32 	%p117, %r36, 256;
	@%p117 bra 	$L__BB8_71;
	// begin inline asm
	mov.u32 %r282, %laneid;
	// end inline asm
	mov.b32 	%r284, %f188;
	mov.b32 	%r300, 1;
	mov.b32 	%r301, 31;
	mov.b32 	%r302, -1;
	// begin inline asm
	shfl.sync.down.b32 %r283, %r284, %r300, %r301, %r302;
	// end inline asm
	mov.b32 	%f23, %r283;
	// begin inline asm
	shfl.sync.down.b32 %r288, %r289, %r300, %r301, %r302;
	// end inline asm
	mov.b64 	{%r294, %r299}, %rd246;
	// begin inline asm
	shfl.sync.down.b32 %r293, %r294, %r300, %r301, %r302;
	// end inline asm
	// begin inline asm
	shfl.sync.down.b32 %r298, %r299, %r300, %r301, %r302;
	// end inline asm
	mov.b64 	%rd31, {%r293, %r298};
	setp.gt.s32 	%p169, %r282, 30;
	mov.u64 	%rd248, %rd246;
	mov.f32 	%f190, %f188;
	@%p169 bra 	$L__BB8_31;
	setp.lt.f32 	%p170, %f188, %f23;
	mov.u64 	%rd248, %rd31;
	mov.f32 	%f190, %f23;
	@%p170 bra 	$L__BB8_31;
	setp.gt.f32 	%p171, %f188, %f23;
	mov.u64 	%rd248, %rd246;
	mov.f32 	%f190, %f188;
	@%p171 bra 	$L__BB8_31;
	setp.lt.s64 	%p172, %rd246, %rd31;
	min.s64 	%rd248, %rd246, %rd31;
	selp.f32 	%f190, %f188, %f23, %p172;
$L__BB8_31:
	mov.b32 	%r304, %f190;
	mov.b32 	%r320, 2;
	mov.b32 	%r321, 31;
	mov.b32 	%r322, -1;
	// begin inline asm
	shfl.sync.down.b32 %r303, %r304, %r320, %r321, %r322;
	// end inline asm
	mov.b32 	%f26, %r303;
	// begin inline asm
	shfl.sync.down.b32 %r308, %r309, %r320, %r321, %r322;
	// end inline asm
	mov.b64 	{%r314, %r319}, %rd248;
	// begin inline asm
	shfl.sync.down.b32 %r313, %r314, %r320, %r321, %r322;
	// end inline asm
	// begin inline asm
	shfl.sync.down.b32 %r318, %r319, %r320, %r321, %r322;
	// end inline asm
	mov.b64 	%rd34, {%r313, %r318};
	setp.gt.s32 	%p173, %r282, 29;
	mov.u64 	%rd249, %rd248;
	mov.f32 	%f191, %f190;
	@%p173 bra 	$L__BB8_35;
	setp.lt.f32 	%p174, %f190, %f26;
	mov.u64 	%rd249, %rd34;
	mov.f32 	%f191, %f26;
	@%p174 bra 	$L__BB8_35;
	setp.gt.f32 	%p175, %f190, %f26;
	mov.u64 	%rd249, %rd248;
	mov.f32 	%f191, %f190;
	@%p175 bra 	$L__BB8_35;
	setp.lt.s64 	%p176, %rd248, %rd34;
	min.s64 	%rd249, %rd248, %rd34;
	selp.f32 	%f191, %f190, %f26, %p176;
$L__BB8_35:
	mov.b32 	%r324, %f191;
	mov.b32 	%r340, 4;
	mov.b32 	%r341, 31;
	mov.b32 	%r342, -1;
	// begin inline asm
	shfl.sync.down.b32 %r323, %r324, %r340, %r341, %r342;
	// end inline asm
	mov.b32 	%f29, %r323;
	// begin inline asm
	shfl.sync.down.b32 %r328, %r329, %r340, %r341, %r342;
	// end inline asm
	mov.b64 	{%r334, %r339}, %rd249;
	// begin inline asm
	shfl.sync.down.b32 %r333, %r334, %r340, %r341, %r342;
	// end inline asm
	// begin inline asm
	shfl.sync.down.b32 %r338, %r339, %r340, %r341, %r342;
	// end inline asm
	mov.b64 	%rd37, {%r333, %r338};
	setp.gt.s32 	%p177, %r282, 27;
	mov.u64 	%rd250, %rd249;
	mov.f32 	%f192, %f191;
	@%p177 bra 	$L__BB8_39;
	setp.lt.f32 	%p178, %f191, %f29;
	mov.u64 	%rd250, %rd37;
	mov.f32 	%f192, %f29;
	@%p178 bra 	$L__BB8_39;
	setp.gt.f32 	%p179, %f191, %f29;
	mov.u64 	%rd250, %rd249;
	mov.f32 	%f192, %f191;
	@%p179 bra 	$L__BB8_39;
	setp.lt.s64 	%p180, %rd249, %rd37;
	min.s64 	%rd250, %rd249, %rd37;
	selp.f32 	%f192, %f191, %f29, %p180;
$L__BB8_39:
	mov.b32 	%r344, %f192;
	mov.b32 	%r360, 8;
	mov.b32 	%r361, 31;
	mov.b32 	%r362, -1;
	// begin inline asm
	shfl.sync.down.b32 %r343, %r344, %r360, %r361, %r362;
	// end inline asm
	mov.b32 	%f32, %r343;
	// begin inline asm
	shfl.sync.down.b32 %r348, %r349, %r360, %r361, %r362;
	// end inline asm
	mov.b64 	{%r354, %r359}, %rd250;
	// begin inline asm
	shfl.sync.down.b32 %r353, %r354, %r360, %r361, %r362;
	// end inline asm
	// begin inline asm
	shfl.sync.down.b32 %r358, %r359, %r360, %r361, %r362;
	// end inline asm
	mov.b64 	%rd40, {%r353, %r358};
	setp.gt.s32 	%p181, %r282, 23;
	mov.u64 	%rd251, %rd250;
	mov.f32 	%f193, %f192;
	@%p181 bra 	$L__BB8_43;
	setp.lt.f32 	%p182, %f192, %f32;
	mov.u64 	%rd251, %rd40;
	mov.f32 	%f193, %f32;
	@%p182 bra 	$L__BB8_43;
	setp.gt.f32 	%p183, %f192, %f32;
	mov.u64 	%rd251, %rd250;
	mov.f32 	%f193, %f192;
	@%p183 bra 	$L__BB8_43;
	setp.lt.s64 	%p184, %rd250, %rd40;
	min.s64 	%rd251, %rd250, %rd40;
	selp.f32 	%f193, %f192, %f32, %p184;
$L__BB8_43:
	mov.b32 	%r364, %f193;
	mov.b32 	%r380, 16;
	mov.b32 	%r381, 31;
	mov.b32 	%r382, -1;
	// begin inline asm
	shfl.sync.down.b32 %r363, %r364, %r380, %r381, %r382;
	// end inline asm
	mov.b32 	%f35, %r363;
	// begin inline asm
	shfl.sync.down.b32 %r368, %r369, %r380, %r381, %r382;
	// end inline asm
	mov.b64 	{%r374, %r379}, %rd251;
	// begin inline asm
	shfl.sync.down.b32 %r373, %r374, %r380, %r381, %r382;
	// end inline asm
	// begin inline asm
	shfl.sync.down.b32 %r378, %r379, %r380, %r381, %r382;
	// end inline asm
	mov.b64 	%rd43, {%r373, %r378};
	setp.gt.s32 	%p185, %r282, 15;
	mov.u64 	%rd304, %rd251;
	mov.f32 	%f241, %f193;
	@%p185 bra 	$L__BB8_47;
	setp.lt.f32 	%p186, %f193, %f35;
	mov.u64 	%rd304, %rd43;
	mov.f32 	%f241, %f35;
	@%p186 bra 	$L__BB8_47;
	setp.gt.f32 	%p187, %f193, %f35;
	mov.u64 	%rd304, %rd251;
	mov.f32 	%f241, %f193;
	@%p187 bra 	$L__BB8_47;
	setp.lt.s64 	%p188, %rd251, %rd43;
	min.s64 	%rd304, %rd251, %rd43;
	selp.f32 	%f241, %f193, %f35, %p188;
$L__BB8_47:
	setp.ne.s32 	%p189, %r282, 0;
	@%p189 bra 	$L__BB8_49;
	shr.u32 	%r383, %r1, 1;
	and.b32  	%r384, %r383, 496;
	mov.u32 	%r385, _ZN6thrust24THRUST_300001_SM_1000_NS8cuda_cub4core6detail5shmemE;
	add.s32 	%r386, %r385, %r384;
	st.shared.f32 	[%r386+8], %f241;
	st.shared.u64 	[%r386+16], %rd304;
$L__BB8_49:
	bar.sync 	0;
	setp.ne.s32 	%p190, %r1, 0;
	@%p190 bra 	$L__BB8_204;
	ld.shared.f32 	%f38, [_ZN6thrust24THRUST_300001_SM_1000_NS8cuda_cub4core6detail5shmemE+24];
	ld.shared.u64 	%rd46, [_ZN6thrust24THRUST_300001_SM_1000_NS8cuda_cub4core6detail5shmemE+32];
	setp.lt.f32 	%p191, %f241, %f38;
	mov.u64 	%rd253, %rd46;
	mov.f32 	%f195, %f38;
	@%p191 bra 	$L__BB8_53;
	setp.lt.f32 	%p192, %f38, %f241;
	mov.u64 	%rd253, %rd304;
	mov.f32 	%f195, %f241;
	@%p192 bra 	$L__BB8_53;
	setp.lt.s64 	%p193, %rd304, %rd46;
	min.s64 	%rd253, %rd304, %rd46;
	selp.f32 	%f195, %f241, %f38, %p193;
$L__BB8_53:
	ld.shared.f32 	%f41, [_ZN6thrust24THRUST_300001_SM_1000_NS8cuda_cub4core6detail5shmemE+40];
	ld.shared.u64 	%rd49, [_ZN6thrust24THRUST_300001_SM_1000_NS8cuda_cub4core6detail5shmemE+48];
	setp.lt.f32 	%p194, %f195, %f41;
	mov.u64 	%rd254, %rd49;
	mov.f32 	%f196, %f41;
	@%p194 bra 	$L__BB8_56;
	setp.lt.f32 	%p195, %f41, %f195;
	mov.u64 	%rd254, %rd253;
	mov.f32 	%f196, %f195;
	@%p195 bra 	$L__BB8_56;
	setp.lt.s64 	%p196, %rd253, %rd49;
	min.s64 	%rd254, %rd253, %rd49;
	selp.f32 	%f196, %f195, %f41, %p196;
$L__BB8_56:
	ld.shared.f32 	%f44, [_ZN6thrust24THRUST_300001_SM_1000_NS8cuda_cub4core6detail5shmemE+56];
	ld.shared.u64 	%rd52, [_ZN6thrust24THRUST_300001_SM_1000_NS8cuda_cub4core6detail5shmemE+64];
	setp.lt.f32 	%p197, %f196, %f44;
	mov.u64 	%rd255, %rd52;
	mov.f32 	%f197, %f44;
	@%p197 bra 	$L__BB8_59;
	setp.lt.f32 	%p198, %f44, %f196;
	mov.u64 	%rd255, %rd254;
	mov.f32 	%f197, %f196;
	@%p198 bra 	$L__BB8_59;
	setp.lt.s64 	%p199, %rd254, %rd52;
	min.s64 	%rd255, %rd254, %rd52;
	selp.f32 	%f197, %f196, %f44, %p199;
$L__BB8_59:
	ld.shared.f32 	%f47, [_ZN6thrust24THRUST_300001_SM_1000_NS8cuda_cub4core6detail5shmemE+72];
	ld.shared.u64 	%rd55, [_ZN6thrust24THRUST_300001_SM_1000_NS8cuda_cub4core6detail5shmemE+80];
	setp.lt.f32 	%p200, %f197, %f47;
	mov.u64 	%rd256, %rd55;
	mov.f32 	%f198, %f47;
	@%p200 bra 	$L__BB8_62;
	setp.lt.f32 	%p201, %f47, %f197;
	mov.u64 	%rd256, %rd255;
	mov.f32 	%f198, %f197;
	@%p201 bra 	$L__BB8_62;
	setp.lt.s64 	%p202, %rd255, %rd55;
	min.s64 	%rd256, %rd255, %rd55;
	selp.f32 	%f198, %f197, %f47, %p202;
$L__BB8_62:
	ld.shared.f32 	%f50, [_ZN6thrust24THRUST_300001_SM_1000_NS8cuda_cub4core6detail5shmemE+88];
	ld.shared.u64 	%rd58, [_ZN6thrust24THRUST_300001_SM_1000_NS8cuda_cub4core6detail5shmemE+96];
	setp.lt.f32 	%p203, %f198, %f50;
	mov.u64 	%rd257, %rd58;
	mov.f32 	%f199, %f50;
	@%p203 bra 	$L__BB8_65;
	setp.lt.f32 	%p204, %f50, %f198;
	mov.u64 	%rd257, %rd256;
	mov.f32 	%f199, %f198;
	@%p204 bra 	$L__BB8_65;
	setp.lt.s64 	%p205, %rd256, %rd58;
	min.s64 	%rd257, %rd256, %rd58;
	selp.f32 	%f199, %f198, %f50, %p205;
$L__BB8_65:
	ld.shared.f32 	%f53, [_ZN6thrust24THRUST_300001_SM_1000_NS8cuda_cub4core6detail5shmemE+104];
	ld.shared.u64 	%rd61, [_ZN6thrust24THRUST_300001_SM_1000_NS8cuda_cub4core6detail5shmemE+112];
	setp.lt.f32 	%p206, %f199, %f53;
	mov.u64 	%rd258, %rd61;
	mov.f32 	%f200, %f53;
	@%p206 bra 	$L__BB8_68;
	setp.lt.f32 	%p207, %f53, %f199;
	mov.u64 	%rd258, %rd257;
	mov.f32 	%f200, %f199;
	@%p207 bra 	$L__BB8_68;
	setp.lt.s64 	%p208, %rd257, %rd61;
	min.s64 	%rd258, %rd257, %rd61;
	selp.f32 	%f200, %f199, %f53, %p208;
$L__BB8_68:
	ld.shared.f32 	%f56, [_ZN6thrust24THRUST_300001_SM_1000_NS8cuda_cub4core6detail5shmemE+120];
	ld.shared.u64 	%rd64, [_ZN6thrust24THRUST_300001_SM_1000_NS8cuda_cub4core6detail5shmemE+128];
	setp.lt.f32 	%p209, %f200, %f56;
	mov.f32 	%f241, %f56;
	mov.u64 	%rd304, %rd64;
	@%p209 bra 	$L__BB8_204;
	setp.lt.f32 	%p210, %f56, %f200;
	mov.f32 	%f241, %f200;
	mov.u64 	%rd304, %rd258;
	@%p210 bra 	$L__BB8_204;
	setp.lt.s64 	%p211, %rd258, %rd64;
	min.s64 	%rd304, %rd258, %rd64;
	selp.f32 	%f241, %f200, %f56, %p211;
	bra.uni 	$L__BB8_204;
$L__BB8_71:
	// begin inline asm
	mov.u32 %r169, %laneid;
	// end inline asm
	and.b32  	%r190, %r1, 992;
	add.s32 	%r191, %r190, 32;
	setp.gt.s32 	%p118, %r191, %r36;
	not.b32 	%r192, %r190;
	add.s32 	%r193, %r36, %r192;
	selp.b32 	%r188, %r193, 31, %p118;
	mov.b32 	%r171, %f188;
	mov.b32 	%r187, 1;
	mov.b32 	%r189, -1;
	// begin inline asm
	shfl.sync.down.b32 %r170, %r171, %r187, %r188, %r189;
	// end inline asm
	mov.b32 	%f58, %r170;
	// begin inline asm
	shfl.sync.down.b32 %r175, %r176, %r187, %r188, %r189;
	// end inline asm
	mov.b64 	{%r181, %r186}, %rd246;
	// begin inline asm
	shfl.sync.down.b32 %r180, %r181, %r187, %r188, %r189;
	// end inline asm
	// begin inline asm
	shfl.sync.down.b32 %r185, %r186, %r187, %r188, %r189;
	// end inline asm
	mov.b64 	%rd66, {%r180, %r185};
	setp.ge.s32 	%p119, %r169, %r188;
	mov.f32 	%f201, %f188;
	mov.u64 	%rd259, %rd246;
	@%p119 bra 	$L__BB8_75;
	setp.lt.f32 	%p120, %f188, %f58;
	mov.f32 	%f201, %f58;
	mov.u64 	%rd259, %rd66;
	@%p120 bra 	$L__BB8_75;
	setp.gt.f32 	%p121, %f188, %f58;
	mov.f32 	%f201, %f188;
	mov.u64 	%rd259, %rd246;
	@%p121 bra 	$L__BB8_75;
	setp.lt.s64 	%p122, %rd246, %rd66;
	selp.f32 	%f201, %f188, %f58, %p122;
	min.s64 	%rd259, %rd246, %rd66;
$L__BB8_75:
	mov.b32 	%r195, %f201;
	mov.b32 	%r211, 2;
	mov.b32 	%r213, -1;
	// begin inline asm
	shfl.sync.down.b32 %r194, %r195, %r211, %r188, %r213;
	// end inline asm
	mov.b32 	%f61, %r194;
	// begin inline asm
	shfl.sync.down.b32 %r199, %r200, %r211, %r188, %r213;
	// end inline asm
	mov.b64 	{%r205, %r210}, %rd259;
	// begin inline asm
	shfl.sync.down.b32 %r204, %r205, %r211, %r188, %r213;
	// end inline asm
	// begin inline asm
	shfl.sync.down.b32 %r209, %r210, %r211, %r188, %r213;
	// end inline asm
	mov.b64 	%rd69, {%r204, %r209};
	add.s32 	%r214, %r169, 2;
	setp.gt.s32 	%p123, %r214, %r188;
	mov.f32 	%f202, %f201;
	mov.u64 	%rd260, %rd259;
	@%p123 bra 	$L__BB8_79;
	setp.lt.f32 	%p124, %f201, %f61;
	mov.f32 	%f202, %f61;
	mov.u64 	%rd260, %rd69;
	@%p124 bra 	$L__BB8_79;
	setp.gt.f32 	%p125, %f201, %f61;
	mov.f32 	%f202, %f201;
	mov.u64 	%rd260, %rd259;
	@%p125 bra 	$L__BB8_79;
	setp.lt.s64 	%p126, %rd259, %rd69;
	selp.f32 	%f202, %f201, %f61, %p126;
	min.s64 	%rd260, %rd259, %rd69;
$L__BB8_79:
	mov.b32 	%r216, %f202;
	mov.b32 	%r232, 4;
	mov.b32 	%r234, -1;
	// begin inline asm
	shfl.sync.down.b32 %r215, %r216, %r232, %r188, %r234;
	// end inline asm
	mov.b32 	%f64, %r215;
	// begin inline asm
	shfl.sync.down.b32 %r220, %r221, %r232, %r188, %r234;
	// end inline asm
	mov.b64 	{%r226, %r231}, %rd260;
	// begin inline asm
	shfl.sync.down.b32 %r225, %r226, %r232, %r188, %r234;
	// end inline asm
	// begin inline asm
	shfl.sync.down.b32 %r230, %r231, %r232, %r188, %r234;
	// end inline asm
	mov.b64 	%rd72, {%r225, %r230};
	add.s32 	%r235, %r169, 4;
	setp.gt.s32 	%p127, %r235, %r188;
	mov.f32 	%f203, %f202;
	mov.u64 	%rd261, %rd260;
	@%p127 bra 	$L__BB8_83;
	setp.lt.f32 	%p128, %f202, %f64;
	mov.f32 	%f203, %f64;
	mov.u64 	%rd261, %rd72;
	@%p128 bra 	$L__BB8_83;
	setp.gt.f32 	%p129, %f202, %f64;
	mov.f32 	%f203, %f202;
	mov.u64 	%rd261, %rd260;
	@%p129 bra 	$L__BB8_83;
	setp.lt.s64 	%p130, %rd260, %rd72;
	selp.f32 	%f203, %f202, %f64, %p130;
	min.s64 	%rd261, %rd260, %rd72;
$L__BB8_83:
	mov.b32 	%r237, %f203;
	mov.b32 	%r253, 8;
	mov.b32 	%r255, -1;
	// begin inline asm
	shfl.sync.down.b32 %r236, %r237, %r253, %r188, %r255;
	// end inline asm
	mov.b32 	%f67, %r236;
	// begin inline asm
	shfl.sync.down.b32 %r241, %r242, %r253, %r188, %r255;
	// end inline asm
	mov.b64 	{%r247, %r252}, %rd261;
	// begin inline asm
	shfl.sync.down.b32 %r246, %r247, %r253, %r188, %r255;
	// end inline asm
	// begin inline asm
	shfl.sync.down.b32 %r251, %r252, %r253, %r188, %r255;
	// end inline asm
	mov.b64 	%rd75, {%r246, %r251};
	add.s32 	%r256, %r169, 8;
	setp.gt.s32 	%p131, %r256, %r188;
	mov.f32 	%f204, %f203;
	mov.u64 	%rd262, %rd261;
	@%p131 bra 	$L__BB8_87;
	setp.lt.f32 	%p132, %f203, %f67;
	mov.f32 	%f204, %f67;
	mov.u64 	%rd262, %rd75;
	@%p132 bra 	$L__BB8_87;
	setp.gt.f32 	%p133, %f203, %f67;
	mov.f32 	%f204, %f203;
	mov.u64 	%rd262, %rd261;
	@%p133 bra 	$L__BB8_87;
	setp.lt.s64 	%p134, %rd261, %rd75;
	selp.f32 	%f204, %f203, %f67, %p134;
	min.s64 	%rd262, %rd261, %rd75;
$L__BB8_87:
	mov.b32 	%r258, %f204;
	mov.b32 	%r274, 16;
	mov.b32 	%r276, -1;
	// begin inline asm
	shfl.sync.down.b32 %r257, %r258, %r274, %r188, %r276;
	// end inline asm
	mov.b32 	%f70, %r257;
	// begin inline asm
	shfl.sync.down.b32 %r262, %r263, %r274, %r188, %r276;
	// end inline asm
	mov.b64 	{%r268, %r273}, %rd262;
	// begin inline asm
	shfl.sync.down.b32 %r267, %r268, %r274, %r188, %r276;
	// end inline asm
	// begin inline asm
	shfl.sync.down.b32 %r272, %r273, %r274, %r188, %r276;
	// end inline asm
	mov.b64 	%rd78, {%r267, %r272};
	add.s32 	%r277, %r169, 16;
	setp.gt.s32 	%p135, %r277, %r188;
	mov.f32 	%f241, %f204;
	mov.u64 	%rd304, %rd262;
	@%p135 bra 	$L__BB8_91;
	setp.lt.f32 	%p136, %f204, %f70;
	mov.f32 	%f241, %f70;
	mov.u64 	%rd304, %rd78;
	@%p136 bra 	$L__BB8_91;
	setp.gt.f32 	%p137, %f204, %f70;
	mov.f32 	%f241, %f204;
	mov.u64 	%rd304, %rd262;
	@%p137 bra 	$L__BB8_91;
	setp.lt.s64 	%p138, %rd262, %rd78;
	selp.f32 	%f241, %f204, %f70, %p138;
	min.s64 	%rd304, %rd262, %rd78;
$L__BB8_91:
	setp.ne.s32 	%p139, %r169, 0;
	@%p139 bra 	$L__BB8_93;
	shr.u32 	%r278, %r1, 1;
	and.b32  	%r279, %r278, 496;
	mov.u32 	%r280, _ZN6thrust24THRUST_300001_SM_1000_NS8cuda_cub4core6detail5shmemE;
	add.s32 	%r281, %r280, %r279;
	st.shared.f32 	[%r281+8], %f241;
	st.shared.u64 	[%r281+16], %rd304;
$L__BB8_93:
	bar.sync 	0;
	setp.ne.s32 	%p140, %r1, 0;
	@%p140 bra 	$L__BB8_204;
	setp.lt.s32 	%p141, %r36, 33;
	mov.f32 	%f206, %f241;
	mov.u64 	%rd264, %rd304;
	@%p141 bra 	$L__BB8_98;
	ld.shared.f32 	%f73, [_ZN6thrust24THRUST_300001_SM_1000_NS8cuda_cub4core6detail5shmemE+24];
	ld.shared.u64 	%rd81, [_ZN6thrust24THRUST_300001_SM_1000_NS8cuda_cub4core6detail5shmemE+32];
	setp.lt.f32 	%p142, %f241, %f73;
	mov.f32 	%f206, %f73;
	mov.u64 	%rd264, %rd81;
	@%p142 bra 	$L__BB8_98;
	setp.lt.f32 	%p143, %f73, %f241;
	mov.f32 	%f206, %f241;
	mov.u64 	%rd264, %rd304;
	@%p143 bra 	$L__BB8_98;
	setp.lt.s64 	%p144, %rd304, %rd81;
	selp.f32 	%f206, %f241, %f73, %p144;
	min.s64 	%rd264, %rd304, %rd81;
$L__BB8_98:
	setp.lt.s32 	%p145, %r36, 65;
	mov.f32 	%f207, %f206;
	mov.u64 	%rd265, %rd264;
	@%p145 bra 	$L__BB8_102;
	ld.shared.f32 	%f76, [_ZN6thrust24THRUST_300001_SM_1000_NS8cuda_cub4core6detail5shmemE+40];
	ld.shared.u64 	%rd84, [_ZN6thrust24THRUST_300001_SM_1000_NS8cuda_cub4core6detail5shmemE+48];
	setp.lt.f32 	%p146, %f206, %f76;
	mov.f32 	%f207, %f76;
	mov.u64 	%rd265, %rd84;
	@%p146 bra 	$L__BB8_102;
	setp.lt.f32 	%p147, %f76, %f206;
	mov.f32 	%f207, %f206;
	mov.u64 	%rd265, %rd264;
	@%p147 bra 	$L__BB8_102;
	setp.lt.s64 	%p148, %rd264, %rd84;
	selp.f32 	%f207, %f206, %f76, %p148;
	min.s64 	%rd265, %rd264, %rd84;
$L__BB8_102:
	setp.lt.s32 	%p149, %r36, 97;
	mov.f32 	%f208, %f207;
	mov.u64 	%rd266, %rd265;
	@%p149 bra 	$L__BB8_106;
	ld.shared.f32 	%f79, [_ZN6thrust24THRUST_300001_SM_1000_NS8cuda_cub4core6detail5shmemE+56];
	ld.shared.u64 	%rd87, [_ZN6thrust24THRUST_300001_SM_1000_NS8cuda_cub4core6detail5shmemE+64];
	setp.lt.f32 	%p150, %f207, %f79;
	mov.f32 	%f208, %f79;
	mov.u64 	%rd266, %rd87;
	@%p150 bra 	$L__BB8_106;
	setp.lt.f32 	%p151, %f79, %f207;
	mov.f32 	%f208, %f207;
	mov.u64 	%rd266, %rd265;
	@%p151 bra 	$L__BB8_106;
	setp.lt.s64 	%p152, %rd265, %rd87;
	selp.f32 	%f208, %f207, %f79, %p152;
	min.s64 	%rd266, %rd265, %rd87;
$L__BB8_106:
	setp.lt.s32 	%p153, %r36, 129;
	mov.f32 	%f209, %f208;
	mov.u64 	%rd267, %rd266;
	@%p153 bra 	$L__BB8_110;
	ld.shared.f32 	%f82, [_ZN6thrust24THRUST_300001_SM_1000_NS8cuda_cub4core6detail5shmemE+72];
	ld.shared.u64 	%rd90, [_ZN6thrust24THRUST_300001_SM_1000_NS8cuda_cub4core6detail5shmemE+80];
	setp.lt.f32 	%p154, %f208, %f82;
	mov.f32 	%f209, %f82;
	mov.u64 	%rd267, %rd90;
	@%p154 bra 	$L__BB8_110;
	setp.lt.f32 	%p155, %f82, %f208;
	mov.f32 	%f209, %f208;
	mov.u64 	%rd267, %rd266;
	@%p155 bra 	$L__BB8_110;
	setp.lt.s64 	%p156, %rd266, %rd90;
	selp.f32 	%f209, %f208, %f82, %p156;
	min.s64 	%rd267, %rd266, %rd90;
$L__BB8_110:
	setp.lt.s32 	%p157, %r36, 161;
	mov.f32 	%f210, %f209;
	mov.u64 	%rd268, %rd267;
	@%p157 bra 	$L__BB8_114;
	ld.shared.f32 	%f85, [_ZN6thrust24THRUST_300001_SM_1000_NS8cuda_cub4core6detail5shmemE+88];
	ld.shared.u64 	%rd93, [_ZN6thrust24THRUST_300001_SM_1000_NS8cuda_cub4core6detail5shmemE+96];
	setp.lt.f32 	%p158, %f209, %f85;
	mov.f32 	%f210, %f85;
	mov.u64 	%rd268, %rd93;
	@%p158 bra 	$L__BB8_114;
	setp.lt.f32 	%p159, %f85, %f209;
	mov.f32 	%f210, %f209;
	mov.u64 	%rd268, %rd267;
	@%p159 bra 	$L__BB8_114;
	setp.lt.s64 	%p160, %rd267, %rd93;
	selp.f32 	%f210, %f209, %f85, %p160;
	min.s64 	%rd268, %rd267, %rd93;
$L__BB8_114:
	setp.lt.s32 	%p161, %r36, 193;
	mov.f32 	%f211, %f210;
	mov.u64 	%rd269, %rd268;
	@%p161 bra 	$L__BB8_118;
	ld.shared.f32 	%f88, [_ZN6thrust24THRUST_300001_SM_1000_NS8cuda_cub4core6detail5shmemE+104];
	ld.shared.u64 	%rd96, [_ZN6thrust24THRUST_300001_SM_1000_NS8cuda_cub4core6detail5shmemE+112];
	setp.lt.f32 	%p162, %f210, %f88;
	mov.f32 	%f211, %f88;
	mov.u64 	%rd269, %rd96;
	@%p162 bra 	$L__BB8_118;
	setp.lt.f32 	%p163, %f88, %f210;
	mov.f32 	%f211, %f210;
	mov.u64 	%rd269, %rd268;
	@%p163 bra 	$L__BB8_118;
	setp.lt.s64 	%p164, %rd268, %rd96;
	selp.f32 	%f211, %f210, %f88, %p164;
	min.s64 	%rd269, %rd268, %rd96;
$L__BB8_118:
	setp.lt.s32 	%p165, %r36, 225;
	mov.f32 	%f241, %f211;
	mov.u64 	%rd304, %rd269;
	@%p165 bra 	$L__BB8_204;
	ld.shared.f32 	%f91, [_ZN6thrust24THRUST_300001_SM_1000_NS8cuda_cub4core6detail5shmemE+120];
	ld.shared.u64 	%rd99, [_ZN6thrust24THRUST_300001_SM_1000_NS8cuda_cub4core6detail5shmemE+128];
	setp.lt.f32 	%p166, %f211, %f91;
	mov.f32 	%f241, %f91;
	mov.u64 	%rd304, %rd99;
	@%p166 bra 	$L__BB8_204;
	setp.lt.f32 	%p167, %f91, %f211;
	mov.f32 	%f241, %f211;
	mov.u64 	%rd304, %rd269;
	@%p167 bra 	$L__BB8_204;
	setp.lt.s64 	%p168, %rd269, %rd99;
	selp.f32 	%f241, %f211, %f91, %p168;
	min.s64 	%rd304, %rd269, %rd99;
	bra.uni 	$L__BB8_204;
$L__BB8_122:
	mov.u32 	%r17, %tid.x;
	cvt.u64.u32 	%rd101, %r17;
	mul.wide.u32 	%rd197, %r17, 4;
	add.s64 	%rd102, %rd1, %rd197;
	ld.global.f32 	%f170, [%rd102];
	add.s32 	%r37, %r17, 256;
	cvt.u64.u32 	%rd198, %r37;
	ld.global.f32 	%f171, [%rd102+1024];
	add.s32 	%r38, %r17, 512;
	cvt.u64.u32 	%rd199, %r38;
	ld.global.f32 	%f172, [%rd102+2048];
	add.s32 	%r39, %r17, 768;
	cvt.u64.u32 	%rd200, %r39;
	ld.global.f32 	%f173, [%rd102+3072];
	or.b32  	%r40, %r17, 1024;
	cvt.u64.u32 	%rd103, %r40;
	add.s64 	%rd291, %rd195, %rd103;
	ld.global.f32 	%f228, [%rd102+4096];
	setp.geu.f32 	%p3, %f170, %f171;
	selp.f32 	%f174, %f170, %f171, %p3;
	selp.b64 	%rd201, %rd101, %rd198, %p3;
	setp.geu.f32 	%p4, %f174, %f172;
	selp.f32 	%f175, %f174, %f172, %p4;
	selp.b64 	%rd202, %rd201, %rd199, %p4;
	setp.geu.f32 	%p5, %f175, %f173;
	selp.f32 	%f94, %f175, %f173, %p5;
	selp.b64 	%rd105, %rd202, %rd200, %p5;
	setp.lt.f32 	%p6, %f94, %f228;
	@%p6 bra 	$L__BB8_124;
	setp.lt.f32 	%p7, %f228, %f94;
	setp.lt.u64 	%p8, %rd105, %rd103;
	or.pred  	%p9, %p7, %p8;
	selp.f32 	%f228, %f94, %f228, %p9;
	add.s64 	%rd203, %rd195, %rd105;
	selp.b64 	%rd291, %rd203, %rd291, %p9;
$L__BB8_124:
	setp.lt.u32 	%p10, %r36, 2560;
	mov.b32 	%r394, 1280;
	@%p10 bra 	$L__BB8_137;
	mov.b32 	%r393, 1280;
	mov.f32 	%f213, %f228;
	mov.u64 	%rd271, %rd291;
$L__BB8_126:
	cvt.u64.u32 	%rd204, %r393;
	add.s64 	%rd205, %rd101, %rd204;
	mul.wide.u32 	%rd206, %r393, 4;
	add.s64 	%rd207, %rd102, %rd206;
	add.s64 	%rd272, %rd205, %rd195;
	ld.global.f32 	%f214, [%rd207];
	add.s64 	%rd273, %rd272, 256;
	ld.global.f32 	%f215, [%rd207+1024];
	add.s64 	%rd274, %rd272, 512;
	ld.global.f32 	%f216, [%rd207+2048];
	add.s64 	%rd275, %rd272, 768;
	ld.global.f32 	%f217, [%rd207+3072];
	add.s64 	%rd291, %rd272, 1024;
	ld.global.f32 	%f228, [%rd207+4096];
	setp.lt.f32 	%p11, %f213, %f214;
	@%p11 bra 	$L__BB8_128;
	setp.lt.f32 	%p12, %f214, %f213;
	setp.lt.s64 	%p13, %rd271, %rd272;
	or.pred  	%p14, %p12, %p13;
	selp.f32 	%f214, %f213, %f214, %p14;
	selp.b64 	%rd272, %rd271, %rd272, %p14;
$L__BB8_128:
	setp.lt.f32 	%p15, %f214, %f215;
	@%p15 bra 	$L__BB8_130;
	setp.lt.f32 	%p16, %f215, %f214;
	setp.lt.s64 	%p17, %rd272, %rd273;
	or.pred  	%p18, %p16, %p17;
	selp.f32 	%f215, %f214, %f215, %p18;
	selp.b64 	%rd273, %rd272, %rd273, %p18;
$L__BB8_130:
	setp.lt.f32 	%p19, %f215, %f216;
	@%p19 bra 	$L__BB8_132;
	setp.lt.f32 	%p20, %f216, %f215;
	setp.lt.s64 	%p21, %rd273, %rd274;
	or.pred  	%p22, %p20, %p21;
	selp.f32 	%f216, %f215, %f216, %p22;
	selp.b64 	%rd274, %rd273, %rd274, %p22;
$L__BB8_132:
	setp.lt.f32 	%p23, %f216, %f217;
	@%p23 bra 	$L__BB8_134;
	setp.lt.f32 	%p24, %f217, %f216;
	setp.lt.s64 	%p25, %rd274, %rd275;
	or.pred  	%p26, %p24, %p25;
	selp.f32 	%f217, %f216, %f217, %p26;
	selp.b64 	%rd275, %rd274, %rd275, %p26;
$L__BB8_134:
	setp.lt.f32 	%p27, %f217, %f228;
	@%p27 bra 	$L__BB8_136;
	setp.lt.f32 	%p28, %f228, %f217;
	setp.lt.s64 	%p29, %rd275, %rd291;
	or.pred  	%p30, %p28, %p29;
	selp.f32 	%f228, %f217, %f228, %p30;
	selp.b64 	%rd291, %rd275, %rd291, %p30;
$L__BB8_136:
	add.s32 	%r394, %r393, 1280;
	add.s32 	%r43, %r393, 2560;
	setp.le.s32 	%p31, %r43, %r36;
	mov.u32 	%r393, %r394;
	mov.f32 	%f213, %f228;
	mov.u64 	%rd271, %rd291;
	@%p31 bra 	$L__BB8_126;
$L__BB8_137:
	setp.le.s32 	%p32, %r36, %r394;
	@%p32 bra 	$L__BB8_160;
	sub.s32 	%r21, %r36, %r394;
	setp.ge.s32 	%p33, %r17, %r21;
	@%p33 bra 	$L__BB8_160;
	not.b32 	%r44, %r17;
	add.s32 	%r45, %r36, %r44;
	sub.s32 	%r22, %r45, %r394;
	and.b32  	%r46, %r22, 768;
	setp.eq.s32 	%p34, %r46, 768;
	mov.u32 	%r397, %r17;
	@%p34 bra 	$L__BB8_145;
	add.s32 	%r47, %r17, %r394;
	cvt.u64.u32 	%rd209, %r47;
	add.s64 	%rd279, %rd195, %rd209;
	mul.wide.u32 	%rd210, %r47, 4;
	add.s64 	%rd278, %rd1, %rd210;
	shr.u32 	%r48, %r22, 8;
	add.s32 	%r49, %r48, 1;
	and.b32  	%r50, %r49, 3;
	neg.s32 	%r395, %r50;
	mov.u32 	%r397, %r17;
$L__BB8_141:
	.pragma "nounroll";
	mov.u64 	%rd129, %rd291;
	mov.f32 	%f114, %f228;
	ld.global.f32 	%f115, [%rd278];
	setp.lt.f32 	%p35, %f114, %f115;
	mov.f32 	%f228, %f115;
	mov.u64 	%rd291, %rd279;
	@%p35 bra 	$L__BB8_144;
	setp.lt.f32 	%p36, %f115, %f114;
	mov.f32 	%f228, %f114;
	mov.u64 	%rd291, %rd129;
	@%p36 bra 	$L__BB8_144;
	setp.lt.s64 	%p37, %rd129, %rd279;
	selp.f32 	%f228, %f114, %f115, %p37;
	min.s64 	%rd291, %rd129, %rd279;
$L__BB8_144:
	add.s32 	%r397, %r397, 256;
	add.s64 	%rd279, %rd279, 256;
	add.s64 	%rd278, %rd278, 1024;
	add.s32 	%r395, %r395, 1;
	setp.ne.s32 	%p38, %r395, 0;
	@%p38 bra 	$L__BB8_141;
$L__BB8_145:
	setp.lt.u32 	%p39, %r22, 768;
	@%p39 bra 	$L__BB8_160;
	add.s32 	%r398, %r397, %r394;
	cvt.u64.u32 	%rd211, %r398;
	add.s64 	%rd286, %rd195, %rd211;
	cvt.u64.u32 	%rd212, %r397;
	cvt.u64.u32 	%rd213, %r394;
	add.s64 	%rd214, %rd212, %rd213;
	shl.b64 	%rd215, %rd214, 2;
	add.s64 	%rd216, %rd215, %rd1;
	add.s64 	%rd285, %rd216, 3072;
	mul.wide.u32 	%rd217, %r398, 4;
	add.s64 	%rd284, %rd1, %rd217;
	add.s32 	%r399, %r397, 512;
$L__BB8_147:
	mov.u32 	%r32, %r399;
	ld.global.f32 	%f121, [%rd284];
	setp.lt.f32 	%p40, %f228, %f121;
	mov.f32 	%f225, %f121;
	mov.u64 	%rd288, %rd286;
	@%p40 bra 	$L__BB8_150;
	setp.lt.f32 	%p41, %f121, %f228;
	mov.f32 	%f225, %f228;
	mov.u64 	%rd288, %rd291;
	@%p41 bra 	$L__BB8_150;
	setp.lt.s64 	%p42, %rd291, %rd286;
	selp.f32 	%f225, %f228, %f121, %p42;
	min.s64 	%rd288, %rd291, %rd286;
$L__BB8_150:
	add.s32 	%r51, %r398, 256;
	cvt.u64.u32 	%rd218, %r51;
	add.s64 	%rd145, %rd195, %rd218;
	ld.global.f32 	%f124, [%rd285+-2048];
	setp.lt.f32 	%p43, %f225, %f124;
	mov.f32 	%f226, %f124;
	mov.u64 	%rd289, %rd145;
	@%p43 bra 	$L__BB8_153;
	setp.lt.f32 	%p44, %f124, %f225;
	mov.f32 	%f226, %f225;
	mov.u64 	%rd289, %rd288;
	@%p44 bra 	$L__BB8_153;
	setp.lt.s64 	%p45, %rd288, %rd145;
	selp.f32 	%f226, %f225, %f124, %p45;
	min.s64 	%rd289, %rd288, %rd145;
$L__BB8_153:
	add.s32 	%r52, %r398, 512;
	cvt.u64.u32 	%rd219, %r52;
	add.s64 	%rd148, %rd195, %rd219;
	ld.global.f32 	%f127, [%rd285+-1024];
	setp.lt.f32 	%p46, %f226, %f127;
	mov.f32 	%f227, %f127;
	mov.u64 	%rd290, %rd148;
	@%p46 bra 	$L__BB8_156;
	setp.lt.f32 	%p47, %f127, %f226;
	mov.f32 	%f227, %f226;
	mov.u64 	%rd290, %rd289;
	@%p47 bra 	$L__BB8_156;
	setp.lt.s64 	%p48, %rd289, %rd148;
	selp.f32 	%f227, %f226, %f127, %p48;
	min.s64 	%rd290, %rd289, %rd148;
$L__BB8_156:
	add.s32 	%r53, %r398, 768;
	cvt.u64.u32 	%rd220, %r53;
	add.s64 	%rd151, %rd195, %rd220;
	ld.global.f32 	%f130, [%rd285];
	setp.lt.f32 	%p49, %f227, %f130;
	mov.f32 	%f228, %f130;
	mov.u64 	%rd291, %rd151;
	@%p49 bra 	$L__BB8_159;
	setp.lt.f32 	%p50, %f130, %f227;
	mov.f32 	%f228, %f227;
	mov.u64 	%rd291, %rd290;
	@%p50 bra 	$L__BB8_159;
	setp.lt.s64 	%p51, %rd290, %rd151;
	selp.f32 	%f228, %f227, %f130, %p51;
	min.s64 	%rd291, %rd290, %rd151;
$L__BB8_159:
	add.s64 	%rd286, %rd286, 1024;
	add.s64 	%rd285, %rd285, 4096;
	add.s64 	%rd284, %rd284, 4096;
	add.s32 	%r399, %r32, 1024;
	add.s32 	%r54, %r32, 512;
	add.s32 	%r398, %r398, 1024;
	setp.lt.s32 	%p52, %r54, %r21;
	@%p52 bra 	$L__BB8_147;
$L__BB8_160:
	// begin inline asm
	mov.u32 %r55, %laneid;
	// end inline asm
	mov.b32 	%r57, %f228;
	mov.b32 	%r73, 1;
	mov.b32 	%r74, 31;
	mov.b32 	%r75, -1;
	// begin inline asm
	shfl.sync.down.b32 %r56, %r57, %r73, %r74, %r75;
	// end inline asm
	mov.b32 	%f134, %r56;
	// begin inline asm
	shfl.sync.down.b32 %r61, %r62, %r73, %r74, %r75;
	// end inline asm
	mov.b64 	{%r67, %r72}, %rd291;
	// begin inline asm
	shfl.sync.down.b32 %r66, %r67, %r73, %r74, %r75;
	// end inline asm
	// begin inline asm
	shfl.sync.down.b32 %r71, %r72, %r73, %r74, %r75;
	// end inline asm
	mov.b64 	%rd158, {%r66, %r71};
	setp.gt.s32 	%p53, %r55, 30;
	mov.f32 	%f230, %f228;
	mov.u64 	%rd293, %rd291;
	@%p53 bra 	$L__BB8_164;
	setp.lt.f32 	%p54, %f228, %f134;
	mov.f32 	%f230, %f134;
	mov.u64 	%rd293, %rd158;
	@%p54 bra 	$L__BB8_164;
	setp.gt.f32 	%p55, %f228, %f134;
	mov.f32 	%f230, %f228;
	mov.u64 	%rd293, %rd291;
	@%p55 bra 	$L__BB8_164;
	setp.lt.s64 	%p56, %rd291, %rd158;
	selp.f32 	%f230, %f228, %f134, %p56;
	min.s64 	%rd293, %rd291, %rd158;
$L__BB8_164:
	mov.b32 	%r77, %f230;
	mov.b32 	%r93, 2;
	mov.b32 	%r94, 31;
	mov.b32 	%r95, -1;
	// begin inline asm
	shfl.sync.down.b32 %r76, %r77, %r93, %r94, %r95;
	// end inline asm
	mov.b32 	%f137, %r76;
	// begin inline asm
	shfl.sync.down.b32 %r81, %r82, %r93, %r94, %r95;
	// end inline asm
	mov.b64 	{%r87, %r92}, %rd293;
	// begin inline asm
	shfl.sync.down.b32 %r86, %r87, %r93, %r94, %r95;
	// end inline asm
	// begin inline asm
	shfl.sync.down.b32 %r91, %r92, %r93, %r94, %r95;
	// end inline asm
	mov.b64 	%rd161, {%r86, %r91};
	setp.gt.s32 	%p57, %r55, 29;
	mov.f32 	%f231, %f230;
	mov.u64 	%rd294, %rd293;
	@%p57 bra 	$L__BB8_168;
	setp.lt.f32 	%p58, %f230, %f137;
	mov.f32 	%f231, %f137;
	mov.u64 	%rd294, %rd161;
	@%p58 bra 	$L__BB8_168;
	setp.gt.f32 	%p59, %f230, %f137;
	mov.f32 	%f231, %f230;
	mov.u64 	%rd294, %rd293;
	@%p59 bra 	$L__BB8_168;
	setp.lt.s64 	%p60, %rd293, %rd161;
	selp.f32 	%f231, %f230, %f137, %p60;
	min.s64 	%rd294, %rd293, %rd161;
$L__BB8_168:
	mov.b32 	%r97, %f231;
	mov.b32 	%r113, 4;
	mov.b32 	%r114, 31;
	mov.b32 	%r115, -1;
	// begin inline asm
	shfl.sync.down.b32 %r96, %r97, %r113, %r114, %r115;
	// end inline asm
	mov.b32 	%f140, %r96;
	// begin inline asm
	shfl.sync.down.b32 %r101, %r102, %r113, %r114, %r115;
	// end inline asm
	mov.b64 	{%r107, %r112}, %rd294;
	// begin inline asm
	shfl.sync.down.b32 %r106, %r107, %r113, %r114, %r115;
	// end inline asm
	// begin inline asm
	shfl.sync.down.b32 %r111, %r112, %r113, %r114, %r115;
	// end inline asm
	mov.b64 	%rd164, {%r106, %r111};
	setp.gt.s32 	%p61, %r55, 27;
	mov.f32 	%f232, %f231;
	mov.u64 	%rd295, %rd294;
	@%p61 bra 	$L__BB8_172;
	setp.lt.f32 	%p62, %f231, %f140;
	mov.f32 	%f232, %f140;
	mov.u64 	%rd295, %rd164;
	@%p62 bra 	$L__BB8_172;
	setp.gt.f32 	%p63, %f231, %f140;
	mov.f32 	%f232, %f231;
	mov.u64 	%rd295, %rd294;
	@%p63 bra 	$L__BB8_172;
	setp.lt.s64 	%p64, %rd294, %rd164;
	selp.f32 	%f232, %f231, %f140, %p64;
	min.s64 	%rd295, %rd294, %rd164;
$L__BB8_172:
	mov.b32 	%r117, %f232;
	mov.b32 	%r133, 8;
	mov.b32 	%r134, 31;
	mov.b32 	%r135, -1;
	// begin inline asm
	shfl.sync.down.b32 %r116, %r117, %r133, %r134, %r135;
	// end inline asm
	mov.b32 	%f143, %r116;
	// begin inline asm
	shfl.sync.down.b32 %r121, %r122, %r133, %r134, %r135;
	// end inline asm
	mov.b64 	{%r127, %r132}, %rd295;
	// begin inline asm
	shfl.sync.down.b32 %r126, %r127, %r133, %r134, %r135;
	// end inline asm
	// begin inline asm
	shfl.sync.down.b32 %r131, %r132, %r133, %r134, %r135;
	// end inline asm
	mov.b64 	%rd167, {%r126, %r131};
	setp.gt.s32 	%p65, %r55, 23;
	mov.f32 	%f233, %f232;
	mov.u64 	%rd296, %rd295;
	@%p65 bra 	$L__BB8_176;
	setp.lt.f32 	%p66, %f232, %f143;
	mov.f32 	%f233, %f143;
	mov.u64 	%rd296, %rd167;
	@%p66 bra 	$L__BB8_176;
	setp.gt.f32 	%p67, %f232, %f143;
	mov.f32 	%f233, %f232;
	mov.u64 	%rd296, %rd295;
	@%p67 bra 	$L__BB8_176;
	setp.lt.s64 	%p68, %rd295, %rd167;
	selp.f32 	%f233, %f232, %f143, %p68;
	min.s64 	%rd296, %rd295, %rd167;
$L__BB8_176:
	mov.b32 	%r137, %f233;
	mov.b32 	%r153, 16;
	mov.b32 	%r154, 31;
	mov.b32 	%r155, -1;
	// begin inline asm
	shfl.sync.down.b32 %r136, %r137, %r153, %r154, %r155;
	// end inline asm
	mov.b32 	%f146, %r136;
	// begin inline asm
	shfl.sync.down.b32 %r141, %r142, %r153, %r154, %r155;
	// end inline asm
	mov.b64 	{%r147, %r152}, %rd296;
	// begin inline asm
	shfl.sync.down.b32 %r146, %r147, %r153, %r154, %r155;
	// end inline asm
	// begin inline asm
	shfl.sync.down.b32 %r151, %r152, %r153, %r154, %r155;
	// end inline asm
	mov.b64 	%rd170, {%r146, %r151};
	setp.gt.s32 	%p69, %r55, 15;
	mov.f32 	%f241, %f233;
	mov.u64 	%rd304, %rd296;
	@%p69 bra 	$L__BB8_180;
	setp.lt.f32 	%p70, %f233, %f146;
	mov.f32 	%f241, %f146;
	mov.u64 	%rd304, %rd170;
	@%p70 bra 	$L__BB8_180;
	setp.gt.f32 	%p71, %f233, %f146;
	mov.f32 	%f241, %f233;
	mov.u64 	%rd304, %rd296;
	@%p71 bra 	$L__BB8_180;
	setp.lt.s64 	%p72, %rd296, %rd170;
	selp.f32 	%f241, %f233, %f146, %p72;
	min.s64 	%rd304, %rd296, %rd170;
$L__BB8_180:
	setp.ne.s32 	%p73, %r55, 0;
	@%p73 bra 	$L__BB8_182;
	shr.u32 	%r156, %r17, 1;
	and.b32  	%r157, %r156, 496;
	mov.u32 	%r158, _ZN6thrust24THRUST_300001_SM_1000_NS8cuda_cub4core6detail5shmemE;
	add.s32 	%r159, %r158, %r157;
	st.shared.f32 	[%r159+8], %f241;
	st.shared.u64 	[%r159+16], %rd304;
$L__BB8_182:
	bar.sync 	0;
	setp.ne.s32 	%p74, %r17, 0;
	@%p74 bra 	$L__BB8_204;
	ld.shared.f32 	%f149, [_ZN6thrust24THRUST_300001_SM_1000_NS8cuda_cub4core6detail5shmemE+24];
	ld.shared.u64 	%rd173, [_ZN6thrust24THRUST_300001_SM_1000_NS8cuda_cub4core6detail5shmemE+32];
	setp.lt.f32 	%p75, %f241, %f149;
	mov.f32 	%f235, %f149;
	mov.u64 	%rd298, %rd173;
	@%p75 bra 	$L__BB8_186;
	setp.lt.f32 	%p76, %f149, %f241;
	mov.f32 	%f235, %f241;
	mov.u64 	%rd298, %rd304;
	@%p76 bra 	$L__BB8_186;
	setp.lt.s64 	%p77, %rd304, %rd173;
	selp.f32 	%f235, %f241, %f149, %p77;
	min.s64 	%rd298, %rd304, %rd173;
$L__BB8_186:
	ld.shared.f32 	%f152, [_ZN6thrust24THRUST_300001_SM_1000_NS8cuda_cub4core6detail5shmemE+40];
	ld.shared.u64 	%rd176, [_ZN6thrust24THRUST_300001_SM_1000_NS8cuda_cub4core6detail5shmemE+48];
	setp.lt.f32 	%p78, %f235, %f152;
	mov.f32 	%f236, %f152;
	mov.u64 	%rd299, %rd176;
	@%p78 bra 	$L__BB8_189;
	setp.lt.f32 	%p79, %f152, %f235;
	mov.f32 	%f236, %f235;
	mov.u64 	%rd299, %rd298;
	@%p79 bra 	$L__BB8_189;
	setp.lt.s64 	%p80, %rd298, %rd176;
	selp.f32 	%f236, %f235, %f152, %p80;
	min.s64 	%rd299, %rd298, %rd176;
$L__BB8_189:
	ld.shared.f32 	%f155, [_ZN6thrust24THRUST_300001_SM_1000_NS8cuda_cub4core6detail5shmemE+56];
	ld.shared.u64 	%rd179, [_ZN6thrust24THRUST_300001_SM_1000_NS8cuda_cub4core6detail5shmemE+64];
	setp.lt.f32 	%p81, %f236, %f155;
	mov.f32 	%f237, %f155;
	mov.u64 	%rd300, %rd179;
	@%p81 bra 	$L__BB8_192;
	setp.lt.f32 	%p82, %f155, %f236;
	mov.f32 	%f237, %f236;
	mov.u64 	%rd300, %rd299;
	@%p82 bra 	$L__BB8_192;
	setp.lt.s64 	%p83, %rd299, %rd179;
	selp.f32 	%f237, %f236, %f155, %p83;
	min.s64 	%rd300, %rd299, %rd179;
$L__BB8_192:
	ld.shared.f32 	%f158, [_ZN6thrust24THRUST_300001_SM_1000_NS8cuda_cub4core6detail5shmemE+72];
	ld.shared.u64 	%rd182, [_ZN6thrust24THRUST_300001_SM_1000_NS8cuda_cub4core6detail5shmemE+80];
	setp.lt.f32 	%p84, %f237, %f158;
	mov.f32 	%f238, %f158;
	mov.u64 	%rd301, %rd182;
	@%p84 bra 	$L__BB8_195;
	setp.lt.f32 	%p85, %f158, %f237;
	mov.f32 	%f238, %f237;
	mov.u64 	%rd301, %rd300;
	@%p85 bra 	$L__BB8_195;
	setp.lt.s64 	%p86, %rd300, %rd182;
	selp.f32 	%f238, %f237, %f158, %p86;
	min.s64 	%rd301, %rd300, %rd182;
$L__BB8_195:
	ld.shared.f32 	%f161, [_ZN6thrust24THRUST_300001_SM_1000_NS8cuda_cub4core6detail5shmemE+88];
	ld.shared.u64 	%rd185, [_ZN6thrust24THRUST_300001_SM_1000_NS8cuda_cub4core6detail5shmemE+96];
	setp.lt.f32 	%p87, %f238, %f161;
	mov.f32 	%f239, %f161;
	mov.u64 	%rd302, %rd185;
	@%p87 bra 	$L__BB8_198;
	setp.lt.f32 	%p88, %f161, %f238;
	mov.f32 	%f239, %f238;
	mov.u64 	%rd302, %rd301;
	@%p88 bra 	$L__BB8_198;
	setp.lt.s64 	%p89, %rd301, %rd185;
	selp.f32 	%f239, %f238, %f161, %p89;
	min.s64 	%rd302, %rd301, %rd185;
$L__BB8_198:
	ld.shared.f32 	%f164, [_ZN6thrust24THRUST_300001_SM_1000_NS8cuda_cub4core6detail5shmemE+104];
	ld.shared.u64 	%rd188, [_ZN6thrust24THRUST_300001_SM_1000_NS8cuda_cub4core6detail5shmemE+112];
	setp.lt.f32 	%p90, %f239, %f164;
	mov.f32 	%f240, %f164;
	mov.u64 	%rd303, %rd188;
	@%p90 bra 	$L__BB8_201;
	setp.lt.f32 	%p91, %f164, %f239;
	mov.f32 	%f240, %f239;
	mov.u64 	%rd303, %rd302;
	@%p91 bra 	$L__BB8_201;
	setp.lt.s64 	%p92, %rd302, %rd188;
	selp.f32 	%f240, %f239, %f164, %p92;
	min.s64 	%rd303, %rd302, %rd188;
$L__BB8_201:
	ld.shared.f32 	%f167, [_ZN6thrust24THRUST_300001_SM_1000_NS8cuda_cub4core6detail5shmemE+120];
	ld.shared.u64 	%rd191, [_ZN6thrust24THRUST_300001_SM_1000_NS8cuda_cub4core6detail5shmemE+128];
	setp.lt.f32 	%p93, %f240, %f167;
	mov.f32 	%f241, %f167;
	mov.u64 	%rd304, %rd191;
	@%p93 bra 	$L__BB8_204;
	setp.lt.f32 	%p94, %f167, %f240;
	mov.f32 	%f241, %f240;
	mov.u64 	%rd304, %rd303;
	@%p94 bra 	$L__BB8_204;
	setp.lt.s64 	%p95, %rd303, %rd191;
	selp.f32 	%f241, %f240, %f167, %p95;
	min.s64 	%rd304, %rd303, %rd191;
$L__BB8_204:
	mov.u32 	%r387, %tid.x;
	setp.ne.s32 	%p212, %r387, 0;
	@%p212 bra 	$L__BB8_206;
	ld.param.u64 	%rd234, [_ZN6thrust24THRUST_300001_SM_1000_NS8cuda_cub4core6detail13_kernel_agentINS1_8__reduce11ReduceAgentINS0_12zip_iteratorIN4cuda3std3__45tupleIJNS0_10device_ptrIfEENS0_17counting_iteratorIlNS0_11use_defaultESF_SF_EEEEEEEPNSB_IJflEEESJ_iNS1_9__extrema9arg_max_fIflNSA_4lessIfEEEEEEJSI_SK_iSP_EEEvDpT0__param_1];
	cvta.to.global.u64 	%rd233, %rd234;
	st.global.f32 	[%rd233], %f241;
	st.global.u64 	[%rd233+8], %rd304;
$L__BB8_206:
	ret;

}
	// .globl	_ZN6thrust24THRUST_300001_SM_1000_NS8cuda_cub4core6detail13_kernel_agentINS1_8__reduce11ReduceAgentINS0_12zip_iteratorIN4cuda3std3__45tupleIJNS0_10device_ptrIfEENS0_17counting_iteratorIlNS0_11use_defaultESF_SF_EEEEEEEPNSB_IJflEEESJ_iNS1_9__extrema9arg_max_fIflNSA_4lessIfEEEEEEJSI_SK_iN3cub18CUB_300001_SM_100013GridEvenShareIiEENSS_9GridQueueIjEESP_EEEvDpT0_
.visible .entry _ZN6thrust24THRUST_300001_SM_1000_NS8cuda_cub4core6detail13_kernel_agentINS1_8__reduce11ReduceAgentINS0_12zip_iteratorIN4cuda3std3__45tupleIJNS0_10device_ptrIfEENS0_17counting_iteratorIlNS0_11use_defaultESF_SF_EEEEEEEPNSB_IJflEEESJ_iNS1_9__extrema9arg_max_fIflNSA_4lessIfEEEEEEJSI_SK_iN3cub18CUB_300001_SM_100013GridEvenShareIiEENSS_9GridQueueIjEESP_EEEvDpT0_(
	.param .align 8 .b8 _ZN6thrust24THRUST_300001_SM_1000_NS8cuda_cub4core6detail13_kernel_agentINS1_8__reduce11ReduceAgentINS0_12zip_iteratorIN4cuda3std3__45tupleIJNS0_10device_ptrIfEENS0_17counting_iteratorIlNS0_11use_defaultESF_SF_EEEEEEEPNSB_IJflEEESJ_iNS1_9__extrema9arg_max_fIflNSA_4lessIfEEEEEEJSI_SK_iN3cub18CUB_300001_SM_100013GridEvenShareIiEENSS_9GridQueueIjEESP_EEEvDpT0__param_0[16],
	.param .u64 .ptr .align 1 _ZN6thrust24THRUST_300001_SM_1000_NS8cuda_cub4core6detail13_kernel_agentINS1_8__reduce11ReduceAgentINS0_12zip_iteratorIN4cuda3std3__45tupleIJNS0_10device_ptrIfEENS0_17counting_iteratorIlNS0_11use_defaultESF_SF_EEEEEEEPNSB_IJflEEESJ_iNS1_9__extrema9arg_max_fIflNSA_4lessIfEEEEEEJSI_SK_iN3cub18CUB_300001_SM_100013GridEvenShareIiEENSS_9GridQueueIjEESP_EEEvDpT0__param_1,
	.param .u32 _ZN6thrust24THRUST_300001_SM_1000_NS8cuda_cub4core6detail13_kernel_agentINS1_8__reduce11ReduceAgentINS0_12zip_iteratorIN4cuda3std3__45tupleIJNS0_10device_ptrIfEENS0_17counting_iteratorIlNS0_11use_defaultESF_SF_EEEEEEEPNSB_IJflEEESJ_iNS1_9__extrema9arg_max_fIflNSA_4lessIfEEEEEEJSI_SK_iN3cub18CUB_300001_SM_100013GridEvenShareIiEENSS_9GridQueueIjEESP_EEEvDpT0__param_2,
	.param .align 4 .b8 _ZN6thrust24THRUST_300001_SM_1000_NS8cuda_cub4core6detail13_kernel_agentINS1_8__reduce11ReduceAgentINS0_12zip_iteratorIN4cuda3std3__45tupleIJNS0_10device_ptrIfEENS0_17counting_iteratorIlNS0_11use_defaultESF_SF_EEEEEEEPNSB_IJflEEESJ_iNS1_9__extrema9arg_max_fIflNSA_4lessIfEEEEEEJSI_SK_iN3cub18CUB_300001_SM_100013GridEvenShareIiEENSS_9GridQueueIjEESP_EEEvDpT0__param_3[40],
	.param .align 8 .b8 _ZN6thrust24THRUST_300001_SM_1000_NS8cuda_cub4core6detail13_kernel_agentINS1_8__reduce11ReduceAgentINS0_12zip_iteratorIN4cuda3std3__45tupleIJNS0_10device_ptrIfEENS0_17counting_iteratorIlNS0_11use_defaultESF_SF_EEEEEEEPNSB_IJflEEESJ_iNS1_9__extrema9arg_max_fIflNSA_4lessIfEEEEEEJSI_SK_iN3cub18CUB_300001_SM_100013GridEvenShareIiEENSS_9GridQueueIjEESP_EEEvDpT0__param_4[8],
	.param .align 1 .b8 _ZN6thrust24THRUST_300001_SM_1000_NS8cuda_cub4core6detail13_kernel_agentINS1_8__reduce11ReduceAgentINS0_12zip_iteratorIN4cuda3std3__45tupleIJNS0_10device_ptrIfEENS0_17counting_iteratorIlNS0_11use_defaultESF_SF_EEEEEEEPNSB_IJflEEESJ_iNS1_9__extrema9arg_max_fIflNSA_4lessIfEEEEEEJSI_SK_iN3cub18CUB_300001_SM_100013GridEvenShareIiEENSS_9GridQueueIjEESP_EEEvDpT0__param_5[1]
)
.maxntid 256
{
	.reg .pred 	%p<215>;
	.reg .b32 	%r<437>;
	.reg .b32 	%f<242>;
	.reg .b64 	%rd<286>;

	ld.param.u64 	%rd3, [_ZN6thrust24THRUST_300001_SM_1000_NS8cuda_cub4core6detail13_kernel_agentINS1_8__reduce11ReduceAgentINS0_12zip_iteratorIN4cuda3std3__45tupleIJNS0_10device_ptrIfEENS0_17counting_iteratorIlNS0_11use_defaultESF_SF_EEEEEEEPNSB_IJflEEESJ_iNS1_9__extrema9arg_max_fIflNSA_4lessIfEEEEEEJSI_SK_iN3cub18CUB_300001_SM_100013GridEvenShareIiEENSS_9GridQueueIjEESP_EEEvDpT0__param_0+8];
	ld.param.u64 	%rd181, [_ZN6thrust24THRUST_300001_SM_1000_NS8cuda_cub4core6detail13_kernel_agentINS1_8__reduce11ReduceAgentINS0_12zip_iteratorIN4cuda3std3__45tupleIJNS0_10device_ptrIfEENS0_17counting_iteratorIlNS0_11use_defaultESF_SF_EEEEEEEPNSB_IJflEEESJ_iNS1_9__extrema9arg_max_fIflNSA_4lessIfEEEEEEJSI_SK_iN3cub18CUB_300001_SM_100013GridEvenShareIiEENSS_9GridQueueIjEESP_EEEvDpT0__param_0];
	ld.param.u64 	%rd182, [_ZN6thrust24THRUST_300001_SM_1000_NS8cuda_cub4core6detail13_kernel_agentINS1_8__reduce11ReduceAgentINS0_12zip_iteratorIN4cuda3std3__45tupleIJNS0_10device_ptrIfEENS0_17counting_iteratorIlNS0_11use_defaultESF_SF_EEEEEEEPNSB_IJflEEESJ_iNS1_9__extrema9arg_max_fIflNSA_4lessIfEEEEEEJSI_SK_iN3cub18CUB_300001_SM_100013GridEvenShareIiEENSS_9GridQueueIjEESP_EEEvDpT0__param_4];
	ld.param.u32 	%r66, [_ZN6thrust24THRUST_300001_SM_1000_NS8cuda_cub4core6detail13_kernel_agentINS1_8__reduce11ReduceAgentINS0_12zip_iteratorIN4cuda3std3__45tupleIJNS0_10device_ptrIfEENS0_17counting_iteratorIlNS0_11use_defaultESF_SF_EEEEEEEPNSB_IJflEEESJ_iNS1_9__extrema9arg_max_fIflNSA_4lessIfEEEEEEJSI_SK_iN3cub18CUB_300001_SM_100013GridEvenShareIiEENSS_9GridQueueIjEESP_EEEvDpT0__param_2];
	cvta.to.global.u64 	%rd1, %rd182;
	cvta.to.global.u64 	%rd2, %rd181;
	mov.u32 	%r1, %ctaid.x;
	mul.lo.s32 	%r2, %r1, 1280;
	mov.u32 	%r67, %nctaid.x;
	mul.lo.s32 	%r3, %r67, 1280;
	add.s32 	%r68, %r2, 1280;
	setp.le.s32 	%p1, %r68, %r66;
	@%p1 bra 	$L__BB9_121;
	sub.s32 	%r4, %r66, %r2;
	mov.u32 	%r5, %tid.x;
	setp.ge.s32 	%p98, %r5, %r4;
	mov.f32 	%f188, 0f00000000;
	mov.b64 	%rd232, 0;
	mov.u32 	%r420, %r5;
	@%p98 bra 	$L__BB9_3;
	add.s32 	%r190, %r2, %r5;
	cvt.s64.s32 	%rd207, %r190;
	mul.wide.s32 	%rd208, %r190, 4;
	add.s64 	%rd209, %rd2, %rd208;
	add.s64 	%rd232, %rd3, %rd207;
	ld.global.f32 	%f188, [%rd209];
	add.s32 	%r420, %r5, 256;
$L__BB9_3:
	setp.ge.s32 	%p99, %r420, %r4;
	@%p99 bra 	$L__BB9_25;
	not.b32 	%r191, %r420;
	add.s32 	%r192, %r66, %r191;
	sub.s32 	%r8, %r192, %r2;
	and.b32  	%r193, %r8, 768;
	setp.eq.s32 	%p100, %r193, 768;
	@%p100 bra 	$L__BB9_10;
	add.s32 	%r418, %r420, %r2;
	shr.u32 	%r194, %r8, 8;
	add.s32 	%r195, %r194, 1;
	and.b32  	%r196, %r195, 3;
	neg.s32 	%r417, %r196;
$L__BB9_6:
	.pragma "nounroll";
	mov.u64 	%rd6, %rd232;
	mov.f32 	%f3, %f188;
	cvt.s64.s32 	%rd211, %r418;
	add.s64 	%rd7, %rd3, %rd211;
	mul.wide.s32 	%rd212, %r418, 4;
	add.s64 	%rd213, %rd2, %rd212;
	ld.global.f32 	%f4, [%rd213];
	setp.lt.f32 	%p101, %f3, %f4;
	mov.u64 	%rd232, %rd7;
	mov.f32 	%f188, %f4;
	@%p101 bra 	$L__BB9_9;
	setp.lt.f32 	%p102, %f4, %f3;
	mov.u64 	%rd232, %rd6;
	mov.f32 	%f188, %f3;
	@%p102 bra 	$L__BB9_9;
	setp.lt.s64 	%p103, %rd6, %rd7;
	min.s64 	%rd232, %rd6, %rd7;
	selp.f32 	%f188, %f3, %f4, %p103;
$L__BB9_9:
	add.s32 	%r420, %r420, 256;
	add.s32 	%r418, %r418, 256;
	add.s32 	%r417, %r417, 1;
	setp.ne.s32 	%p104, %r417, 0;
	@%p104 bra 	$L__BB9_6;
$L__BB9_10:
	setp.lt.u32 	%p105, %r8, 768;
	@%p105 bra 	$L__BB9_25;
	add.s32 	%r421, %r420, %r2;
	add.s32 	%r424, %r421, 256;
	add.s32 	%r423, %r421, 512;
	add.s32 	%r422, %r421, 768;
	add.s64 	%rd12, %rd2, 2048;
$L__BB9_12:
	cvt.s64.s32 	%rd214, %r424;
	add.s64 	%rd14, %rd3, %rd214;
	cvt.s64.s32 	%rd215, %r423;
	add.s64 	%rd15, %rd3, %rd215;
	cvt.s64.s32 	%rd216, %r422;
	add.s64 	%rd16, %rd3, %rd216;
	cvt.s64.s32 	%rd217, %r421;
	mul.wide.s32 	%rd218, %r421, 4;
	add.s64 	%rd17, %rd12, %rd218;
	add.s64 	%rd18, %rd3, %rd217;
	ld.global.f32 	%f10, [%rd17+-2048];
	setp.lt.f32 	%p106, %f188, %f10;
	mov.u64 	%rd229, %rd18;
	mov.f32 	%f185, %f10;
	@%p106 bra 	$L__BB9_15;
	setp.lt.f32 	%p107, %f10, %f188;
	mov.u64 	%rd229, %rd232;
	mov.f32 	%f185, %f188;
	@%p107 bra 	$L__BB9_15;
	setp.lt.s64 	%p108, %rd232, %rd18;
	min.s64 	%rd229, %rd232, %rd18;
	selp.f32 	%f185, %f188, %f10, %p108;
$L__BB9_15:
	ld.global.f32 	%f13, [%rd17+-1024];
	setp.lt.f32 	%p109, %f185, %f13;
	mov.u64 	%rd230, %rd14;
	mov.f32 	%f186, %f13;
	@%p109 bra 	$L__BB9_18;
	setp.lt.f32 	%p110, %f13, %f185;
	mov.u64 	%rd230, %rd229;
	mov.f32 	%f186, %f185;
	@%p110 bra 	$L__BB9_18;
	setp.lt.s64 	%p111, %rd229, %rd14;
	min.s64 	%rd230, %rd229, %rd14;
	selp.f32 	%f186, %f185, %f13, %p111;
$L__BB9_18:
	ld.global.f32 	%f16, [%rd17];
	setp.lt.f32 	%p112, %f186, %f16;
	mov.u64 	%rd231, %rd15;
	mov.f32 	%f187, %f16;
	@%p112 bra 	$L__BB9_21;
	setp.lt.f32 	%p113, %f16, %f186;
	mov.u64 	%rd231, %rd230;
	mov.f32 	%f187, %f186;
	@%p113 bra 	$L__BB9_21;
	setp.lt.s64 	%p114, %rd230, %rd15;
	min.s64 	%rd231, %rd230, %rd15;
	selp.f32 	%f187, %f186, %f16, %p114;
$L__BB9_21:
	ld.global.f32 	%f19, [%rd17+1024];
	setp.lt.f32 	%p115, %f187, %f19;
	mov.u64 	%rd232, %rd16;
	mov.f32 	%f188, %f19;
	@%p115 bra 	$L__BB9_24;
	setp.lt.f32 	%p116, %f19, %f187;
	mov.u64 	%rd232, %rd231;
	mov.f32 	%f188, %f187;
	@%p116 bra 	$L__BB9_24;
	setp.lt.s64 	%p117, %rd231, %rd16;
	min.s64 	%rd232, %rd231, %rd16;
	selp.f32 	%f188, %f187, %f19, %p117;
$L__BB9_24:
	add.s32 	%r420, %r420, 1024;
	add.s32 	%r424, %r424, 1024;
	add.s32 	%r423, %r423, 1024;
	add.s32 	%r422, %r422, 1024;
	add.s32 	%r421, %r421, 1024;
	setp.lt.s32 	%p118, %r420, %r4;
	@%p118 bra 	$L__BB9_12;
$L__BB9_25:
	setp.lt.s32 	%p119, %r4, 256;
	@%p119 bra 	$L__BB9_70;
	// begin inline asm
	mov.u32 %r310, %laneid;
	// end inline asm
	mov.b32 	%r312, %f188;
	mov.b32 	%r328, 1;
	mov.b32 	%r329, 31;
	mov.b32 	%r330, -1;
	// begin inline asm
	shfl.sync.down.b32 %r311, %r312, %r328, %r329, %r330;
	// end inline asm
	mov.b32 	%f23, %r311;
	// begin inline asm
	shfl.sync.down.b32 %r316, %r317, %r328, %r329, %r330;
	// end inline asm
	mov.b64 	{%r322, %r327}, %rd232;
	// begin inline asm
	shfl.sync.down.b32 %r321, %r322, %r328, %r329, %r330;
	// end inline asm
	// begin inline asm
	shfl.sync.down.b32 %r326, %r327, %r328, %r329, %r330;
	// end inline asm
	mov.b64 	%rd28, {%r321, %r326};
	setp.gt.s32 	%p171, %r310, 30;
	mov.u64 	%rd234, %rd232;
	mov.f32 	%f190, %f188;
	@%p171 bra 	$L__BB9_30;
	setp.lt.f32 	%p172, %f188, %f23;
	mov.u64 	%rd234, %rd28;
	mov.f32 	%f190, %f23;
	@%p172 bra 	$L__BB9_30;
	setp.gt.f32 	%p173, %f188, %f23;
	mov.u64 	%rd234, %rd232;
	mov.f32 	%f190, %f188;
	@%p173 bra 	$L__BB9_30;
	setp.lt.s64 	%p174, %rd232, %rd28;
	min.s64 	%rd234, %rd232, %rd28;
	selp.f32 	%f190, %f188, %f23, %p174;
$L__BB9_30:
	mov.b32 	%r332, %f190;
	mov.b32 	%r348, 2;
	mov.b32 	%r349, 31;
	mov.b32 	%r350, -1;
	// begin inline asm
	shfl.sync.down.b32 %r331, %r332, %r348, %r349, %r350;
	// end inline asm
	mov.b32 	%f26, %r331;
	// begin inline asm
	shfl.sync.down.b32 %r336, %r337, %r348, %r349, %r350;
	// end inline asm
	mov.b64 	{%r342, %r347}, %rd234;
	// begin inline asm
	shfl.sync.down.b32 %r341, %r342, %r348, %r349, %r350;
	// end inline asm
	// begin inline asm
	shfl.sync.down.b32 %r346, %r347, %r348, %r349, %r350;
	// end inline asm
	mov.b64 	%rd31, {%r341, %r346};
	setp.gt.s32 	%p175, %r310, 29;
	mov.u64 	%rd235, %rd234;
	mov.f32 	%f191, %f190;
	@%p175 bra 	$L__BB9_34;
	setp.lt.f32 	%p176, %f190, %f26;
	mov.u64 	%rd235, %rd31;
	mov.f32 	%f191, %f26;
	@%p176 bra 	$L__BB9_34;
	setp.gt.f32 	%p177, %f190, %f26;
	mov.u64 	%rd235, %rd234;
	mov.f32 	%f191, %f190;
	@%p177 bra 	$L__BB9_34;
	setp.lt.s64 	%p178, %rd234, %rd31;
	min.s64 	%rd235, %rd234, %rd31;
	selp.f32 	%f191, %f190, %f26, %p178;
$L__BB9_34:
	mov.b32 	%r352, %f191;
	mov.b32 	%r368, 4;
	mov.b32 	%r369, 31;
	mov.b32 	%r370, -1;
	// begin inline asm
	shfl.sync.down.b32 %r351, %r352, %r368, %r369, %r370;
	// end inline asm
	mov.b32 	%f29, %r351;
	// begin inline asm
	shfl.sync.down.b32 %r356, %r357, %r368, %r369, %r370;
	// end inline asm
	mov.b64 	{%r362, %r367}, %rd235;
	// begin inline asm
	shfl.sync.down.b32 %r361, %r362, %r368, %r369, %r370;
	// end inline asm
	// begin inline asm
	shfl.sync.down.b32 %r366, %r367, %r368, %r369, %r370;
	// end inline asm
	mov.b64 	%rd34, {%r361, %r366};
	setp.gt.s32 	%p179, %r310, 27;
	mov.u64 	%rd236, %rd235;
	mov.f32 	%f192, %f191;
	@%p179 bra 	$L__BB9_38;
	setp.lt.f32 	%p180, %f191, %f29;
	mov.u64 	%rd236, %rd34;
	mov.f32 	%f192, %f29;
	@%p180 bra 	$L__BB9_38;
	setp.gt.f32 	%p181, %f191, %f29;
	mov.u64 	%rd236, %rd235;
	mov.f32 	%f192, %f191;
	@%p181 bra 	$L__BB9_38;
	setp.lt.s64 	%p182, %rd235, %rd34;
	min.s64 	%rd236, %rd235, %rd34;
	selp.f32 	%f192, %f191, %f29, %p182;
$L__BB9_38:
	mov.b32 	%r372, %f192;
	mov.b32 	%r388, 8;
	mov.b32 	%r389, 31;
	mov.b32 	%r390, -1;
	// begin inline asm
	shfl.sync.down.b32 %r371, %r372, %r388, %r389, %r390;
	// end inline asm
	mov.b32 	%f32, %r371;
	// begin inline asm
	shfl.sync.down.b32 %r376, %r377, %r388, %r389, %r390;
	// end inline asm
	mov.b64 	{%r382, %r387}, %rd236;
	// begin inline asm
	shfl.sync.down.b32 %r381, %r382, %r388, %r389, %r390;
	// end inline asm
	// begin inline asm
	shfl.sync.down.b32 %r386, %r387, %r388, %r389, %r390;
	// end inline asm
	mov.b64 	%rd37, {%r381, %r386};
	setp.gt.s32 	%p183, %r310, 23;
	mov.u64 	%rd237, %rd236;
	mov.f32 	%f193, %f192;
	@%p183 bra 	$L__BB9_42;
	setp.lt.f32 	%p184, %f192, %f32;
	mov.u64 	%rd237, %rd37;
	mov.f32 	%f193, %f32;
	@%p184 bra 	$L__BB9_42;
	setp.gt.f32 	%p185, %f192, %f32;
	mov.u64 	%rd237, %rd236;
	mov.f32 	%f193, %f192;
	@%p185 bra 	$L__BB9_42;
	setp.lt.s64 	%p186, %rd236, %rd37;
	min.s64 	%rd237, %rd236, %rd37;
	selp.f32 	%f193, %f192, %f32, %p186;
$L__BB9_42:
	mov.b32 	%r392, %f193;
	mov.b32 	%r408, 16;
	mov.b32 	%r409, 31;
	mov.b32 	%r410, -1;
	// begin inline asm
	shfl.sync.down.b32 %r391, %r392, %r408, %r409, %r410;
	// end inline asm
	mov.b32 	%f35, %r391;
	// begin inline asm
	shfl.sync.down.b32 %r396, %r397, %r408, %r409, %r410;
	// end inline asm
	mov.b64 	{%r402, %r407}, %rd237;
	// begin inline asm
	shfl.sync.down.b32 %r401, %r402, %r408, %r409, %r410;
	// end inline asm
	// begin inline asm
	shfl.sync.down.b32 %r406, %r407, %r408, %r409, %r410;
	// end inline asm
	mov.b64 	%rd40, {%r401, %r406};
	setp.gt.s32 	%p187, %r310, 15;
	mov.u64 	%rd285, %rd237;
	mov.f32 	%f241, %f193;
	@%p187 bra 	$L__BB9_46;
	setp.lt.f32 	%p188, %f193, %f35;
	mov.u64 	%rd285, %rd40;
	mov.f32 	%f241, %f35;
	@%p188 bra 	$L__BB9_46;
	setp.gt.f32 	%p189, %f193, %f35;
	mov.u64 	%rd285, %rd237;
	mov.f32 	%f241, %f193;
	@%p189 bra 	$L__BB9_46;
	setp.lt.s64 	%p190, %rd237, %rd40;
	min.s64 	%rd285, %rd237, %rd40;
	selp.f32 	%f241, %f193, %f35, %p190;
$L__BB9_46:
	setp.ne.s32 	%p191, %r310, 0;
	@%p191 bra 	$L__BB9_48;
	shr.u32 	%r411, %r5, 1;
	and.b32  	%r412, %r411, 496;
	mov.u32 	%r413, _ZN6thrust24THRUST_300001_SM_1000_NS8cuda_cub4core6detail5shmemE;
	add.s32 	%r414, %r413, %r412;
	st.shared.f32 	[%r414+8], %f241;
	st.shared.u64 	[%r414+16], %rd285;
$L__BB9_48:
	bar.sync 	0;
	setp.ne.s32 	%p192, %r5, 0;
	@%p192 bra 	$L__BB9_208;
	ld.shared.f32 	%f38, [_ZN6thrust24THRUST_300001_SM_1000_NS8cuda_cub4core6detail5shmemE+24];
	ld.shared.u64 	%rd43, [_ZN6thrust24THRUST_300001_SM_1000_NS8cuda_cub4core6detail5shmemE+32];
	setp.lt.f32 	%p193, %f241, %f38;
	mov.u64 	%rd239, %rd43;
	mov.f32 	%f195, %f38;
	@%p193 bra 	$L__BB9_52;
	setp.lt.f32 	%p194, %f38, %f241;
	mov.u64 	%rd239, %rd285;
	mov.f32 	%f195, %f241;
	@%p194 bra 	$L__BB9_52;
	setp.lt.s64 	%p195, %rd285, %rd43;
	min.s64 	%rd239, %rd285, %rd43;
	selp.f32 	%f195, %f241, %f38, %p195;
$L__BB9_52:
	ld.shared.f32 	%f41, [_ZN6thrust24THRUST_300001_SM_1000_NS8cuda_cub4core6detail5shmemE+40];
	ld.shared.u64 	%rd46, [_ZN6thrust24THRUST_300001_SM_1000_NS8cuda_cub4core6detail5shmemE+48];
	setp.lt.f32 	%p196, %f195, %f41;
	mov.u64 	%rd240, %rd46;
	mov.f32 	%f196, %f41;
	@%p196 bra 	$L__BB9_55;
	setp.lt.f32 	%p197, %f41, %f195;
	mov.u64 	%rd240, %rd239;
	mov.f32 	%f196, %f195;
	@%p197 bra 	$L__BB9_55;
	setp.lt.s64 	%p198, %rd239, %rd46;
	min.s64 	%rd240, %rd239, %rd46;
	selp.f32 	%f196, %f195, %f41, %p198;
$L__BB9_55:
	ld.shared.f32 	%f44, [_ZN6thrust24THRUST_300001_SM_1000_NS8cuda_cub4core6detail5shmemE+56];
	ld.shared.u64 	%rd49, [_ZN6thrust24THRUST_300001_SM_1000_NS8cuda_cub4core6detail5shmemE+64];
	setp.lt.f32 	%p199, %f196, %f44;
	mov.u64 	%rd241, %rd49;
	mov.f32 	%f197, %f44;
	@%p199 bra 	$L__BB9_58;
	setp.lt.f32 	%p200, %f44, %f196;
	mov.u64 	%rd241, %rd240;
	mov.f32 	%f197, %f196;
	@%p200 bra 	$L__BB9_58;
	setp.lt.s64 	%p201, %rd240, %rd49;
	min.s64 	%rd241, %rd240, %rd49;
	selp.f32 	%f197, %f196, %f44, %p201;
$L__BB9_58:
	ld.shared.f32 	%f47, [_ZN6thrust24THRUST_300001_SM_1000_NS8cuda_cub4core6detail5shmemE+72];
	ld.shared.u64 	%rd52, [_ZN6thrust24THRUST_300001_SM_1000_NS8cuda_cub4core6detail5shmemE+80];
	setp.lt.f32 	%p202, %f197, %f47;
	mov.u64 	%rd242, %rd52;
	mov.f32 	%f198, %f47;
	@%p202 bra 	$L__BB9_61;
	setp.lt.f32 	%p203, %f47, %f197;
	mov.u64 	%rd242, %rd241;
	mov.f32 	%f198, %f197;
	@%p203 bra 	$L__BB9_61;
	setp.lt.s64 	%p204, %rd241, %rd52;
	min.s64 	%rd242, %rd241, %rd52;
	selp.f32 	%f198, %f197, %f47, %p204;
$L__BB9_61:
	ld.shared.f32 	%f50, [_ZN6thrust24THRUST_300001_SM_1000_NS8cuda_cub4core6detail5shmemE+88];
	ld.shared.u64 	%rd55, [_ZN6thrust24THRUST_300001_SM_1000_NS8cuda_cub4core6detail5shmemE+96];
	setp.lt.f32 	%p205, %f198, %f50;
	mov.f32 	%f199, %f50;
	mov.u64 	%rd243, %rd55;
	@%p205 bra 	$L__BB9_64;
	setp.lt.f32 	%p206, %f50, %f198;
	mov.f32 	%f199, %f198;
	mov.u64 	%rd243, %rd242;
	@%p206 bra 	$L__BB9_64;
	setp.lt.s64 	%p207, %rd242, %rd55;
	selp.f32 	%f199, %f198, %f50, %p207;
	min.s64 	%rd243, %rd242, %rd55;
$L__BB9_64:
	ld.shared.f32 	%f53, [_ZN6thrust24THRUST_300001_SM_1000_NS8cuda_cub4core6detail5shmemE+104];
	ld.shared.u64 	%rd58, [_ZN6thrust24THRUST_300001_SM_1000_NS8cuda_cub4core6detail5shmemE+112];
	setp.lt.f32 	%p208, %f199, %f53;
	mov.f32 	%f200, %f53;
	mov.u64 	%rd244, %rd58;
	@%p208 bra 	$L__BB9_67;
	setp.lt.f32 	%p209, %f53, %f199;
	mov.f32 	%f200, %f199;
	mov.u64 	%rd244, %rd243;
	@%p209 bra 	$L__BB9_67;
	setp.lt.s64 	%p210, %rd243, %rd58;
	selp.f32 	%f200, %f199, %f53, %p210;
	min.s64 	%rd244, %rd243, %rd58;
$L__BB9_67:
	ld.shared.f32 	%f56, [_ZN6thrust24THRUST_300001_SM_1000_NS8cuda_cub4core6detail5shmemE+120];
	ld.shared.u64 	%rd61, [_ZN6thrust24THRUST_300001_SM_1000_NS8cuda_cub4core6detail5shmemE+128];
	setp.lt.f32 	%p211, %f200, %f56;
	mov.f32 	%f241, %f56;
	mov.u64 	%rd285, %rd61;
	@%p211 bra 	$L__BB9_208;
	setp.lt.f32 	%p212, %f56, %f200;
	mov.f32 	%f241, %f200;
	mov.u64 	%rd285, %rd244;
	@%p212 bra 	$L__BB9_208;
	setp.lt.s64 	%p213, %rd244, %rd61;
	selp.f32 	%f241, %f200, %f56, %p213;
	min.s64 	%rd285, %rd244, %rd61;
	bra.uni 	$L__BB9_208;
$L__BB9_70:
	// begin inline asm
	mov.u32 %r197, %laneid;
	// end inline asm
	and.b32  	%r218, %r5, 992;
	add.s32 	%r219, %r218, 32;
	setp.gt.s32 	%p120, %r219, %r4;
	not.b32 	%r220, %r218;
	add.s32 	%r221, %r4, %r220;
	selp.b32 	%r216, %r221, 31, %p120;
	mov.b32 	%r199, %f188;
	mov.b32 	%r215, 1;
	mov.b32 	%r217, -1;
	// begin inline asm
	shfl.sync.down.b32 %r198, %r199, %r215, %r216, %r217;
	// end inline asm
	mov.b32 	%f58, %r198;
	// begin inline asm
	shfl.sync.down.b32 %r203, %r204, %r215, %r216, %r217;
	// end inline asm
	mov.b64 	{%r209, %r214}, %rd232;
	// begin inline asm
	shfl.sync.down.b32 %r208, %r209, %r215, %r216, %r217;
	// end inline asm
	// begin inline asm
	shfl.sync.down.b32 %r213, %r214, %r215, %r216, %r217;
	// end inline asm
	mov.b64 	%rd63, {%r208, %r213};
	setp.ge.s32 	%p121, %r197, %r216;
	mov.f32 	%f201, %f188;
	mov.u64 	%rd245, %rd232;
	@%p121 bra 	$L__BB9_74;
	setp.lt.f32 	%p122, %f188, %f58;
	mov.f32 	%f201, %f58;
	mov.u64 	%rd245, %rd63;
	@%p122 bra 	$L__BB9_74;
	setp.gt.f32 	%p123, %f188, %f58;
	mov.f32 	%f201, %f188;
	mov.u64 	%rd245, %rd232;
	@%p123 bra 	$L__BB9_74;
	setp.lt.s64 	%p124, %rd232, %rd63;
	selp.f32 	%f201, %f188, %f58, %p124;
	min.s64 	%rd245, %rd232, %rd63;
$L__BB9_74:
	mov.b32 	%r223, %f201;
	mov.b32 	%r239, 2;
	mov.b32 	%r241, -1;
	// begin inline asm
	shfl.sync.down.b32 %r222, %r223, %r239, %r216, %r241;
	// end inline asm
	mov.b32 	%f61, %r222;
	// begin inline asm
	shfl.sync.down.b32 %r227, %r228, %r239, %r216, %r241;
	// end inline asm
	mov.b64 	{%r233, %r238}, %rd245;
	// begin inline asm
	shfl.sync.down.b32 %r232, %r233, %r239, %r216, %r241;
	// end inline asm
	// begin inline asm
	shfl.sync.down.b32 %r237, %r238, %r239, %r216, %r241;
	// end inline asm
	mov.b64 	%rd66, {%r232, %r237};
	add.s32 	%r242, %r197, 2;
	setp.gt.s32 	%p125, %r242, %r216;
	mov.f32 	%f202, %f201;
	mov.u64 	%rd246, %rd245;
	@%p125 bra 	$L__BB9_78;
	setp.lt.f32 	%p126, %f201, %f61;
	mov.f32 	%f202, %f61;
	mov.u64 	%rd246, %rd66;
	@%p126 bra 	$L__BB9_78;
	setp.gt.f32 	%p127, %f201, %f61;
	mov.f32 	%f202, %f201;
	mov.u64 	%rd246, %rd245;
	@%p127 bra 	$L__BB9_78;
	setp.lt.s64 	%p128, %rd245, %rd66;
	selp.f32 	%f202, %f201, %f61, %p128;
	min.s64 	%rd246, %rd245, %rd66;
$L__BB9_78:
	mov.b32 	%r244, %f202;
	mov.b32 	%r260, 4;
	mov.b32 	%r262, -1;
	// begin inline asm
	shfl.sync.down.b32 %r243, %r244, %r260, %r216, %r262;
	// end inline asm
	mov.b32 	%f64, %r243;
	// begin inline asm
	shfl.sync.down.b32 %r248, %r249, %r260, %r216, %r262;
	// end inline asm
	mov.b64 	{%r254, %r259}, %rd246;
	// begin inline asm
	shfl.sync.down.b32 %r253, %r254, %r260, %r216, %r262;
	// end inline asm
	// begin inline asm
	shfl.sync.down.b32 %r258, %r259, %r260, %r216, %r262;
	// end inline asm
	mov.b64 	%rd69, {%r253, %r258};
	add.s32 	%r263, %r197, 4;
	setp.gt.s32 	%p129, %r263, %r216;
	mov.f32 	%f203, %f202;
	mov.u64 	%rd247, %rd246;
	@%p129 bra 	$L__BB9_82;
	setp.lt.f32 	%p130, %f202, %f64;
	mov.f32 	%f203, %f64;
	mov.u64 	%rd247, %rd69;
	@%p130 bra 	$L__BB9_82;
	setp.gt.f32 	%p131, %f202, %f64;
	mov.f32 	%f203, %f202;
	mov.u64 	%rd247, %rd246;
	@%p131 bra 	$L__BB9_82;
	setp.lt.s64 	%p132, %rd246, %rd69;
	selp.f32 	%f203, %f202, %f64, %p132;
	min.s64 	%rd247, %rd246, %rd69;
$L__BB9_82:
	mov.b32 	%r265, %f203;
	mov.b32 	%r281, 8;
	mov.b32 	%r283, -1;
	// begin inline asm
	shfl.sync.down.b32 %r264, %r265, %r281, %r216, %r283;
	// end inline asm
	mov.b32 	%f67, %r264;
	// begin inline asm
	shfl.sync.down.b32 %r269, %r270, %r281, %r216, %r283;
	// end inline asm
	mov.b64 	{%r275, %r280}, %rd247;
	// begin inline asm
	shfl.sync.down.b32 %r274, %r275, %r281, %r216, %r283;
	// end inline asm
	// begin inline asm
	shfl.sync.down.b32 %r279, %r280, %r281, %r216, %r283;
	// end inline asm
	mov.b64 	%rd72, {%r274, %r279};
	add.s32 	%r284, %r197, 8;
	setp.gt.s32 	%p133, %r284, %r216;
	mov.f32 	%f204, %f203;
	mov.u64 	%rd248, %rd247;
	@%p133 bra 	$L__BB9_86;
	setp.lt.f32 	%p134, %f203, %f67;
	mov.f32 	%f204, %f67;
	mov.u64 	%rd248, %rd72;
	@%p134 bra 	$L__BB9_86;
	setp.gt.f32 	%p135, %f203, %f67;
	mov.f32 	%f204, %f203;
	mov.u64 	%rd248, %rd247;
	@%p135 bra 	$L__BB9_86;
	setp.lt.s64 	%p136, %rd247, %rd72;
	selp.f32 	%f204, %f203, %f67, %p136;
	min.s64 	%rd248, %rd247, %rd72;
$L__BB9_86:
	mov.b32 	%r286, %f204;
	mov.b32 	%r302, 16;
	mov.b32 	%r304, -1;
	// begin inline asm
	shfl.sync.down.b32 %r285, %r286, %r302, %r216, %r304;
	// end inline asm
	mov.b32 	%f70, %r285;
	// begin inline asm
	shfl.sync.down.b32 %r290, %r291, %r302, %r216, %r304;
	// end inline asm
	mov.b64 	{%r296, %r301}, %rd248;
	// begin inline asm
	shfl.sync.down.b32 %r295, %r296, %r302, %r216, %r304;
	// end inline asm
	// begin inline asm
	shfl.sync.down.b32 %r300, %r301, %r302, %r216, %r304;
	// end inline asm
	mov.b64 	%rd75, {%r295, %r300};
	add.s32 	%r305, %r197, 16;
	setp.gt.s32 	%p137, %r305, %r216;
	mov.f32 	%f241, %f204;
	mov.u64 	%rd285, %rd248;
	@%p137 bra 	$L__BB9_90;
	setp.lt.f32 	%p138, %f204, %f70;
	mov.f32 	%f241, %f70;
	mov.u64 	%rd285, %rd75;
	@%p138 bra 	$L__BB9_90;
	setp.gt.f32 	%p139, %f204, %f70;
	mov.f32 	%f241, %f204;
	mov.u64 	%rd285, %rd248;
	@%p139 bra 	$L__BB9_90;
	setp.lt.s64 	%p140, %rd248, %rd75;
	selp.f32 	%f241, %f204, %f70, %p140;
	min.s64 	%rd285, %rd248, %rd75;
$L__BB9_90:
	setp.ne.s32 	%p141, %r197, 0;
	@%p141 bra 	$L__BB9_92;
	shr.u32 	%r306, %r5, 1;
	and.b32  	%r307, %r306, 496;
	mov.u32 	%r308, _ZN6thrust24THRUST_300001_SM_1000_NS8cuda_cub4core6detail5shmemE;
	add.s32 	%r309, %r308, %r307;
	st.shared.f32 	[%r309+8], %f241;
	st.shared.u64 	[%r309+16], %rd285;
$L__BB9_92:
	bar.sync 	0;
	setp.ne.s32 	%p142, %r5, 0;
	@%p142 bra 	$L__BB9_208;
	setp.lt.s32 	%p143, %r4, 33;
	mov.f32 	%f206, %f241;
	mov.u64 	%rd250, %rd285;
	@%p143 bra 	$L__BB9_97;
	ld.shared.f32 	%f73, [_ZN6thrust24THRUST_300001_SM_1000_NS8cuda_cub4core6detail5shmemE+24];
	ld.shared.u64 	%rd78, [_ZN6thrust24THRUST_300001_SM_1000_NS8cuda_cub4core6detail5shmemE+32];
	setp.lt.f32 	%p144, %f241, %f73;
	mov.f32 	%f206, %f73;
	mov.u64 	%rd250, %rd78;
	@%p144 bra 	$L__BB9_97;
	setp.lt.f32 	%p145, %f73, %f241;
	mov.f32 	%f206, %f241;
	mov.u64 	%rd250, %rd285;
	@%p145 bra 	$L__BB9_97;
	setp.lt.s64 	%p146, %rd285, %rd78;
	selp.f32 	%f206, %f241, %f73, %p146;
	min.s64 	%rd250, %rd285, %rd78;
$L__BB9_97:
	setp.lt.s32 	%p147, %r4, 65;
	mov.f32 	%f207, %f206;
	mov.u64 	%rd251, %rd250;
	@%p147 bra 	$L__BB9_101;
	ld.shared.f32 	%f76, [_ZN6thrust24THRUST_300001_SM_1000_NS8cuda_cub4core6detail5shmemE+40];
	ld.shared.u64 	%rd81, [_ZN6thrust24THRUST_300001_SM_1000_NS8cuda_cub4core6detail5shmemE+48];
	setp.lt.f32 	%p148, %f206, %f76;
	mov.f32 	%f207, %f76;
	mov.u64 	%rd251, %rd81;
	@%p148 bra 	$L__BB9_101;
	setp.lt.f32 	%p149, %f76, %f206;
	mov.f32 	%f207, %f206;
	mov.u64 	%rd251, %rd250;
	@%p149 bra 	$L__BB9_101;
	setp.lt.s64 	%p150, %rd250, %rd81;
	selp.f32 	%f207, %f206, %f76, %p150;
	min.s64 	%rd251, %rd250, %rd81;
$L__BB9_101:
	setp.lt.s32 	%p151, %r4, 97;
	mov.f32 	%f208, %f207;
	mov.u64 	%rd252, %rd251;
	@%p151 bra 	$L__BB9_105;
	ld.shared.f32 	%f79, [_ZN6thrust24THRUST_300001_SM_1000_NS8cuda_cub4core6detail5shmemE+56];
	ld.shared.u64 	%rd84, [_ZN6thrust24THRUST_300001_SM_1000_NS8cuda_cub4core6detail5shmemE+64];
	setp.lt.f32 	%p152, %f207, %f79;
	mov.f32 	%f208, %f79;
	mov.u64 	%rd252, %rd84;
	@%p152 bra 	$L__BB9_105;
	setp.lt.f32 	%p153, %f79, %f207;
	mov.f32 	%f208, %f207;
	mov.u64 	%rd252, %rd251;
	@%p153 bra 	$L__BB9_105;
	setp.lt.s64 	%p154, %rd251, %rd84;
	selp.f32 	%f208, %f207, %f79, %p154;
	min.s64 	%rd252, %rd251, %rd84;
$L__BB9_105:
	setp.lt.s32 	%p155, %r4, 129;
	mov.f32 	%f209, %f208;
	mov.u64 	%rd253, %rd252;
	@%p155 bra 	$L__BB9_109;
	ld.shared.f32 	%f82, [_ZN6thrust24THRUST_300001_SM_1000_NS8cuda_cub4core6detail5shmemE+72];
	ld.shared.u64 	%rd87, [_ZN6thrust24THRUST_300001_SM_1000_NS8cuda_cub4core6detail5shmemE+80];
	setp.lt.f32 	%p156, %f208, %f82;
	mov.f32 	%f209, %f82;
	mov.u64 	%rd253, %rd87;
	@%p156 bra 	$L__BB9_109;
	setp.lt.f32 	%p157, %f82, %f208;
	mov.f32 	%f209, %f208;
	mov.u64 	%rd253, %rd252;
	@%p157 bra 	$L__BB9_109;
	setp.lt.s64 	%p158, %rd252, %rd87;
	selp.f32 	%f209, %f208, %f82, %p158;
	min.s64 	%rd253, %rd252, %rd87;
$L__BB9_109:
	setp.lt.s32 	%p159, %r4, 161;
	mov.f32 	%f210, %f209;
	mov.u64 	%rd254, %rd253;
	@%p159 bra 	$L__BB9_113;
	ld.shared.f32 	%f85, [_ZN6thrust24THRUST_300001_SM_1000_NS8cuda_cub4core6detail5shmemE+88];
	ld.shared.u64 	%rd90, [_ZN6thrust24THRUST_300001_SM_1000_NS8cuda_cub4core6detail5shmemE+96];
	setp.lt.f32 	%p160, %f209, %f85;
	mov.f32 	%f210, %f85;
	mov.u64 	%rd254, %rd90;
	@%p160 bra 	$L__BB9_113;
	setp.lt.f32 	%p161, %f85, %f209;
	mov.f32 	%f210, %f209;
	mov.u64 	%rd254, %rd253;
	@%p161 bra 	$L__BB9_113;
	setp.lt.s64 	%p162, %rd253, %rd90;
	selp.f32 	%f210, %f209, %f85, %p162;
	min.s64 	%rd254, %rd253, %rd90;
$L__BB9_113:
	setp.lt.s32 	%p163, %r4, 193;
	mov.f32 	%f211, %f210;
	mov.u64 	%rd255, %rd254;
	@%p163 bra 	$L__BB9_117;
	ld.shared.f32 	%f88, [_ZN6thrust24THRUST_300001_SM_1000_NS8cuda_cub4core6detail5shmemE+104];
	ld.shared.u64 	%rd93, [_ZN6thrust24THRUST_300001_SM_1000_NS8cuda_cub4core6detail5shmemE+112];
	setp.lt.f32 	%p164, %f210, %f88;
	mov.f32 	%f211, %f88;
	mov.u64 	%rd255, %rd93;
	@%p164 bra 	$L__BB9_117;
	setp.lt.f32 	%p165, %f88, %f210;
	mov.f32 	%f211, %f210;
	mov.u64 	%rd255, %rd254;
	@%p165 bra 	$L__BB9_117;
	setp.lt.s64 	%p166, %rd254, %rd93;
	selp.f32 	%f211, %f210, %f88, %p166;
	min.s64 	%rd255, %rd254, %rd93;
$L__BB9_117:
	setp.lt.s32 	%p167, %r4, 225;
	mov.f32 	%f241, %f211;
	mov.u64 	%rd285, %rd255;
	@%p167 bra 	$L__BB9_208;
	ld.shared.f32 	%f91, [_ZN6thrust24THRUST_300001_SM_1000_NS8cuda_cub4core6detail5shmemE+120];
	ld.shared.u64 	%rd96, [_ZN6thrust24THRUST_300001_SM_1000_NS8cuda_cub4core6detail5shmemE+128];
	setp.lt.f32 	%p168, %f211, %f91;
	mov.f32 	%f241, %f91;
	mov.u64 	%rd285, %rd96;
	@%p168 bra 	$L__BB9_208;
	setp.lt.f32 	%p169, %f91, %f211;
	mov.f32 	%f241, %f211;
	mov.u64 	%rd285, %rd255;
	@%p169 bra 	$L__BB9_208;
	setp.lt.s64 	%p170, %rd255, %rd96;
	selp.f32 	%f241, %f211, %f91, %p170;
	min.s64 	%rd285, %rd255, %rd96;
	bra.uni 	$L__BB9_208;
$L__BB9_121:
	mov.u32 	%r35, %tid.x;
	cvt.s64.s32 	%rd183, %r2;
	add.s64 	%rd98, %rd3, %rd183;
	cvt.u64.u32 	%rd99, %r35;
	add.s64 	%rd184, %rd99, %rd183;
	shl.b64 	%rd185, %rd184, 2;
	add.s64 	%rd186, %rd2, %rd185;
	ld.global.f32 	%f170, [%rd186];
	add.s32 	%r69, %r35, 256;
	cvt.u64.u32 	%rd187, %r69;
	ld.global.f32 	%f171, [%rd186+1024];
	add.s32 	%r70, %r35, 512;
	cvt.u64.u32 	%rd188, %r70;
	ld.global.f32 	%f172, [%rd186+2048];
	add.s32 	%r71, %r35, 768;
	cvt.u64.u32 	%rd189, %r71;
	ld.global.f32 	%f173, [%rd186+3072];
	or.b32  	%r72, %r35, 1024;
	cvt.u64.u32 	%rd100, %r72;
	add.s64 	%rd273, %rd98, %rd100;
	ld.global.f32 	%f229, [%rd186+4096];
	setp.geu.f32 	%p2, %f170, %f171;
	selp.f32 	%f174, %f170, %f171, %p2;
	selp.b64 	%rd190, %rd99, %rd187, %p2;
	setp.geu.f32 	%p3, %f174, %f172;
	selp.f32 	%f175, %f174, %f172, %p3;
	selp.b64 	%rd191, %rd190, %rd188, %p3;
	setp.geu.f32 	%p4, %f175, %f173;
	selp.f32 	%f94, %f175, %f173, %p4;
	selp.b64 	%rd102, %rd191, %rd189, %p4;
	setp.lt.f32 	%p5, %f94, %f229;
	@%p5 bra 	$L__BB9_123;
	setp.lt.f32 	%p6, %f229, %f94;
	setp.lt.u64 	%p7, %rd102, %rd100;
	or.pred  	%p8, %p6, %p7;
	selp.f32 	%f229, %f94, %f229, %p8;
	add.s64 	%rd192, %rd98, %rd102;
	selp.b64 	%rd273, %rd192, %rd273, %p8;
$L__BB9_123:
	setp.le.s32 	%p9, %r66, %r3;
	@%p9 bra 	$L__BB9_164;
	setp.ne.s32 	%p10, %r35, 0;
	@%p10 bra 	$L__BB9_126;
	atom.global.add.u32 	%r73, [%rd1+4], 1280;
	add.s32 	%r74, %r73, %r3;
	st.shared.u32 	[_ZN6thrust24THRUST_300001_SM_1000_NS8cuda_cub4core6detail5shmemE+152], %r74;
$L__BB9_126:
	bar.sync 	0;
	ld.shared.u32 	%r427, [_ZN6thrust24THRUST_300001_SM_1000_NS8cuda_cub4core6detail5shmemE+152];
	add.s32 	%r75, %r427, 1280;
	setp.gt.s32 	%p11, %r75, %r66;
	@%p11 bra 	$L__BB9_141;
	mov.f32 	%f213, %f229;
	mov.u64 	%rd257, %rd273;
$L__BB9_128:
	cvt.s64.s32 	%rd193, %r427;
	add.s64 	%rd194, %rd99, %rd193;
	shl.b64 	%rd195, %rd194, 2;
	add.s64 	%rd196, %rd2, %rd195;
	add.s64 	%rd258, %rd194, %rd3;
	ld.global.f32 	%f214, [%rd196];
	add.s64 	%rd259, %rd258, 256;
	ld.global.f32 	%f215, [%rd196+1024];
	add.s64 	%rd260, %rd258, 512;
	ld.global.f32 	%f216, [%rd196+2048];
	add.s64 	%rd261, %rd258, 768;
	ld.global.f32 	%f217, [%rd196+3072];
	add.s64 	%rd273, %rd258, 1024;
	ld.global.f32 	%f229, [%rd196+4096];
	setp.lt.f32 	%p12, %f213, %f214;
	@%p12 bra 	$L__BB9_130;
	setp.lt.f32 	%p13, %f214, %f213;
	setp.lt.s64 	%p14, %rd257, %rd258;
	or.pred  	%p15, %p13, %p14;
	selp.f32 	%f214, %f213, %f214, %p15;
	selp.b64 	%rd258, %rd257, %rd258, %p15;
$L__BB9_130:
	setp.lt.f32 	%p16, %f214, %f215;
	@%p16 bra 	$L__BB9_132;
	setp.lt.f32 	%p17, %f215, %f214;
	setp.lt.s64 	%p18, %rd258, %rd259;
	or.pred  	%p19, %p17, %p18;
	selp.f32 	%f215, %f214, %f215, %p19;
	selp.b64 	%rd259, %rd258, %rd259, %p19;
$L__BB9_132:
	setp.lt.f32 	%p20, %f215, %f216;
	@%p20 bra 	$L__BB9_134;
	setp.lt.f32 	%p21, %f216, %f215;
	setp.lt.s64 	%p22, %rd259, %rd260;
	or.pred  	%p23, %p21, %p22;
	selp.f32 	%f216, %f215, %f216, %p23;
	selp.b64 	%rd260, %rd259, %rd260, %p23;
$L__BB9_134:
	setp.lt.f32 	%p24, %f216, %f217;
	@%p24 bra 	$L__BB9_136;
	setp.lt.f32 	%p25, %f217, %f216;
	setp.lt.s64 	%p26, %rd260, %rd261;
	or.pred  	%p27, %p25, %p26;
	selp.f32 	%f217, %f216, %f217, %p27;
	selp.b64 	%rd261, %rd260, %rd261, %p27;
$L__BB9_136:
	setp.lt.f32 	%p28, %f217, %f229;
	@%p28 bra 	$L__BB9_138;
	setp.lt.f32 	%p29, %f229, %f217;
	setp.lt.s64 	%p30, %rd261, %rd273;
	or.pred  	%p31, %p29, %p30;
	selp.f32 	%f229, %f217, %f229, %p31;
	selp.b64 	%rd273, %rd261, %rd273, %p31;
$L__BB9_138:
	setp.ne.s32 	%p32, %r35, 0;
	bar.sync 	0;
	@%p32 bra 	$L__BB9_140;
	atom.global.add.u32 	%r76, [%rd1+4], 1280;
	add.s32 	%r77, %r76, %r3;
	st.shared.u32 	[_ZN6thrust24THRUST_300001_SM_1000_NS8cuda_cub4core6detail5shmemE+152], %r77;
$L__BB9_140:
	bar.sync 	0;
	ld.shared.u32 	%r427, [_ZN6thrust24THRUST_300001_SM_1000_NS8cuda_cub4core6detail5shmemE+152];
	add.s32 	%r78, %r427, 1280;
	setp.le.s32 	%p33, %r78, %r66;
	mov.f32 	%f213, %f229;
	mov.u64 	%rd257, %rd273;
	@%p33 bra 	$L__BB9_128;
$L__BB9_141:
	setp.le.s32 	%p34, %r66, %r427;
	@%p34 bra 	$L__BB9_164;
	sub.s32 	%r40, %r66, %r427;
	setp.ge.s32 	%p35, %r35, %r40;
	@%p35 bra 	$L__BB9_164;
	not.b32 	%r79, %r35;
	add.s32 	%r80, %r66, %r79;
	sub.s32 	%r41, %r80, %r427;
	and.b32  	%r81, %r41, 768;
	setp.eq.s32 	%p36, %r81, 768;
	mov.u32 	%r431, %r35;
	@%p36 bra 	$L__BB9_149;
	add.s32 	%r429, %r35, %r427;
	shr.u32 	%r82, %r41, 8;
	add.s32 	%r83, %r82, 1;
	and.b32  	%r84, %r83, 3;
	neg.s32 	%r428, %r84;
	mov.u32 	%r431, %r35;
$L__BB9_145:
	.pragma "nounroll";
	mov.u64 	%rd122, %rd273;
	mov.f32 	%f114, %f229;
	cvt.s64.s32 	%rd198, %r429;
	add.s64 	%rd123, %rd3, %rd198;
	mul.wide.s32 	%rd199, %r429, 4;
	add.s64 	%rd200, %rd2, %rd199;
	ld.global.f32 	%f115, [%rd200];
	setp.lt.f32 	%p37, %f114, %f115;
	mov.f32 	%f229, %f115;
	mov.u64 	%rd273, %rd123;
	@%p37 bra 	$L__BB9_148;
	setp.lt.f32 	%p38, %f115, %f114;
	mov.f32 	%f229, %f114;
	mov.u64 	%rd273, %rd122;
	@%p38 bra 	$L__BB9_148;
	setp.lt.s64 	%p39, %rd122, %rd123;
	selp.f32 	%f229, %f114, %f115, %p39;
	min.s64 	%rd273, %rd122, %rd123;
$L__BB9_148:
	add.s32 	%r431, %r431, 256;
	add.s32 	%r429, %r429, 256;
	add.s32 	%r428, %r428, 1;
	setp.ne.s32 	%p40, %r428, 0;
	@%p40 bra 	$L__BB9_145;
$L__BB9_149:
	setp.lt.u32 	%p41, %r41, 768;
	@%p41 bra 	$L__BB9_164;
	add.s32 	%r432, %r431, %r427;
	add.s32 	%r435, %r432, 256;
	add.s32 	%r434, %r432, 512;
	add.s32 	%r433, %r432, 768;
	add.s64 	%rd128, %rd2, 2048;
$L__BB9_151:
	cvt.s64.s32 	%rd201, %r435;
	add.s64 	%rd130, %rd3, %rd201;
	cvt.s64.s32 	%rd202, %r434;
	add.s64 	%rd131, %rd3, %rd202;
	cvt.s64.s32 	%rd203, %r433;
	add.s64 	%rd132, %rd3, %rd203;
	cvt.s64.s32 	%rd204, %r432;
	mul.wide.s32 	%rd205, %r432, 4;
	add.s64 	%rd133, %rd128, %rd205;
	add.s64 	%rd134, %rd3, %rd204;
	ld.global.f32 	%f121, [%rd133+-2048];
	setp.lt.f32 	%p42, %f229, %f121;
	mov.f32 	%f225, %f121;
	mov.u64 	%rd269, %rd134;
	@%p42 bra 	$L__BB9_154;
	setp.lt.f32 	%p43, %f121, %f229;
	mov.f32 	%f225, %f229;
	mov.u64 	%rd269, %rd273;
	@%p43 bra 	$L__BB9_154;
	setp.lt.s64 	%p44, %rd273, %rd134;
	selp.f32 	%f225, %f229, %f121, %p44;
	min.s64 	%rd269, %rd273, %rd134;
$L__BB9_154:
	ld.global.f32 	%f124, [%rd133+-1024];
	setp.lt.f32 	%p45, %f225, %f124;
	mov.f32 	%f226, %f124;
	mov.u64 	%rd270, %rd130;
	@%p45 bra 	$L__BB9_157;
	setp.lt.f32 	%p46, %f124, %f225;
	mov.f32 	%f226, %f225;
	mov.u64 	%rd270, %rd269;
	@%p46 bra 	$L__BB9_157;
	setp.lt.s64 	%p47, %rd269, %rd130;
	selp.f32 	%f226, %f225, %f124, %p47;
	min.s64 	%rd270, %rd269, %rd130;
$L__BB9_157:
	ld.global.f32 	%f127, [%rd133];
	setp.lt.f32 	%p48, %f226, %f127;
	mov.f32 	%f227, %f127;
	mov.u64 	%rd271, %rd131;
	@%p48 bra 	$L__BB9_160;
	setp.lt.f32 	%p49, %f127, %f226;
	mov.f32 	%f227, %f226;
	mov.u64 	%rd271, %rd270;
	@%p49 bra 	$L__BB9_160;
	setp.lt.s64 	%p50, %rd270, %rd131;
	selp.f32 	%f227, %f226, %f127, %p50;
	min.s64 	%rd271, %rd270, %rd131;
$L__BB9_160:
	ld.global.f32 	%f130, [%rd133+1024];
	setp.lt.f32 	%p51, %f227, %f130;
	mov.f32 	%f229, %f130;
	mov.u64 	%rd273, %rd132;
	@%p51 bra 	$L__BB9_163;
	setp.lt.f32 	%p52, %f130, %f227;
	mov.f32 	%f229, %f227;
	mov.u64 	%rd273, %rd271;
	@%p52 bra 	$L__BB9_163;
	setp.lt.s64 	%p53, %rd271, %rd132;
	selp.f32 	%f229, %f227, %f130, %p53;
	min.s64 	%rd273, %rd271, %rd132;
$L__BB9_163:
	add.s32 	%r431, %r431, 1024;
	add.s32 	%r435, %r435, 1024;
	add.s32 	%r434, %r434, 1024;
	add.s32 	%r433, %r433, 1024;
	add.s32 	%r432, %r432, 1024;
	setp.lt.s32 	%p54, %r431, %r40;
	@%p54 bra 	$L__BB9_151;
$L__BB9_164:
	// begin inline asm
	mov.u32 %r85, %laneid;
	// end inline asm
	mov.b32 	%r87, %f229;
	mov.b32 	%r103, 1;
	mov.b32 	%r104, 31;
	mov.b32 	%r105, -1;
	// begin inline asm
	shfl.sync.down.b32 %r86, %r87, %r103, %r104, %r105;
	// end inline asm
	mov.b32 	%f134, %r86;
	// begin inline asm
	shfl.sync.down.b32 %r91, %r92, %r103, %r104, %r105;
	// end inline asm
	mov.b64 	{%r97, %r102}, %rd273;
	// begin inline asm
	shfl.sync.down.b32 %r96, %r97, %r103, %r104, %r105;
	// end inline asm
	// begin inline asm
	shfl.sync.down.b32 %r101, %r102, %r103, %r104, %r105;
	// end inline asm
	mov.b64 	%rd144, {%r96, %r101};
	setp.gt.s32 	%p55, %r85, 30;
	mov.f32 	%f230, %f229;
	mov.u64 	%rd274, %rd273;
	@%p55 bra 	$L__BB9_168;
	setp.lt.f32 	%p56, %f229, %f134;
	mov.f32 	%f230, %f134;
	mov.u64 	%rd274, %rd144;
	@%p56 bra 	$L__BB9_168;
	setp.gt.f32 	%p57, %f229, %f134;
	mov.f32 	%f230, %f229;
	mov.u64 	%rd274, %rd273;
	@%p57 bra 	$L__BB9_168;
	setp.lt.s64 	%p58, %rd273, %rd144;
	selp.f32 	%f230, %f229, %f134, %p58;
	min.s64 	%rd274, %rd273, %rd144;
$L__BB9_168:
	mov.b32 	%r107, %f230;
	mov.b32 	%r123, 2;
	mov.b32 	%r124, 31;
	mov.b32 	%r125, -1;
	// begin inline asm
	shfl.sync.down.b32 %r106, %r107, %r123, %r124, %r125;
	// end inline asm
	mov.b32 	%f137, %r106;
	// begin inline asm
	shfl.sync.down.b32 %r111, %r112, %r123, %r124, %r125;
	// end inline asm
	mov.b64 	{%r117, %r122}, %rd274;
	// begin inline asm
	shfl.sync.down.b32 %r116, %r117, %r123, %r124, %r125;
	// end inline asm
	// begin inline asm
	shfl.sync.down.b32 %r121, %r122, %r123, %r124, %r125;
	// end inline asm
	mov.b64 	%rd147, {%r116, %r121};
	setp.gt.s32 	%p59, %r85, 29;
	mov.f32 	%f231, %f230;
	mov.u64 	%rd275, %rd274;
	@%p59 bra 	$L__BB9_172;
	setp.lt.f32 	%p60, %f230, %f137;
	mov.f32 	%f231, %f137;
	mov.u64 	%rd275, %rd147;
	@%p60 bra 	$L__BB9_172;
	setp.gt.f32 	%p61, %f230, %f137;
	mov.f32 	%f231, %f230;
	mov.u64 	%rd275, %rd274;
	@%p61 bra 	$L__BB9_172;
	setp.lt.s64 	%p62, %rd274, %rd147;
	selp.f32 	%f231, %f230, %f137, %p62;
	min.s64 	%rd275, %rd274, %rd147;
$L__BB9_172:
	mov.b32 	%r127, %f231;
	mov.b32 	%r143, 4;
	mov.b32 	%r144, 31;
	mov.b32 	%r145, -1;
	// begin inline asm
	shfl.sync.down.b32 %r126, %r127, %r143, %r144, %r145;
	// end inline asm
	mov.b32 	%f140, %r126;
	// begin inline asm
	shfl.sync.down.b32 %r131, %r132, %r143, %r144, %r145;
	// end inline asm
	mov.b64 	{%r137, %r142}, %rd275;
	// begin inline asm
	shfl.sync.down.b32 %r136, %r137, %r143, %r144, %r145;
	// end inline asm
	// begin inline asm
	shfl.sync.down.b32 %r141, %r142, %r143, %r144, %r145;
	// end inline asm
	mov.b64 	%rd150, {%r136, %r141};
	setp.gt.s32 	%p63, %r85, 27;
	mov.f32 	%f232, %f231;
	mov.u64 	%rd276, %rd275;
	@%p63 bra 	$L__BB9_176;
	setp.lt.f32 	%p64, %f231, %f140;
	mov.f32 	%f232, %f140;
	mov.u64 	%rd276, %rd150;
	@%p64 bra 	$L__BB9_176;
	setp.gt.f32 	%p65, %f231, %f140;
	mov.f32 	%f232, %f231;
	mov.u64 	%rd276, %rd275;
	@%p65 bra 	$L__BB9_176;
	setp.lt.s64 	%p66, %rd275, %rd150;
	selp.f32 	%f232, %f231, %f140, %p66;
	min.s64 	%rd276, %rd275, %rd150;
$L__BB9_176:
	mov.b32 	%r147, %f232;
	mov.b32 	%r163, 8;
	mov.b32 	%r164, 31;
	mov.b32 	%r165, -1;
	// begin inline asm
	shfl.sync.down.b32 %r146, %r147, %r163, %r164, %r165;
	// end inline asm
	mov.b32 	%f143, %r146;
	// begin inline asm
	shfl.sync.down.b32 %r151, %r152, %r163, %r164, %r165;
	// end inline asm
	mov.b64 	{%r157, %r162}, %rd276;
	// begin inline asm
	shfl.sync.down.b32 %r156, %r157, %r163, %r164, %r165;
	// end inline asm
	// begin inline asm
	shfl.sync.down.b32 %r161, %r162, %r163, %r164, %r165;
	// end inline asm
	mov.b64 	%rd153, {%r156, %r161};
	setp.gt.s32 	%p67, %r85, 23;
	mov.f32 	%f233, %f232;
	mov.u64 	%rd277, %rd276;
	@%p67 bra 	$L__BB9_180;
	setp.lt.f32 	%p68, %f232, %f143;
	mov.f32 	%f233, %f143;
	mov.u64 	%rd277, %rd153;
	@%p68 bra 	$L__BB9_180;
	setp.gt.f32 	%p69, %f232, %f143;
	mov.f32 	%f233, %f232;
	mov.u64 	%rd277, %rd276;
	@%p69 bra 	$L__BB9_180;
	setp.lt.s64 	%p70, %rd276, %rd153;
	selp.f32 	%f233, %f232, %f143, %p70;
	min.s64 	%rd277, %rd276, %rd153;
$L__BB9_180:
	mov.b32 	%r167, %f233;
	mov.b32 	%r183, 16;
	mov.b32 	%r184, 31;
	mov.b32 	%r185, -1;
	// begin inline asm
	shfl.sync.down.b32 %r166, %r167, %r183, %r184, %r185;
	// end inline asm
	mov.b32 	%f146, %r166;
	// begin inline asm
	shfl.sync.down.b32 %r171, %r172, %r183, %r184, %r185;
	// end inline asm
	mov.b64 	{%r177, %r182}, %rd277;
	// begin inline asm
	shfl.sync.down.b32 %r176, %r177, %r183, %r184, %r185;
	// end inline asm
	// begin inline asm
	shfl.sync.down.b32 %r181, %r182, %r183, %r184, %r185;
	// end inline asm
	mov.b64 	%rd156, {%r176, %r181};
	setp.gt.s32 	%p71, %r85, 15;
	mov.f32 	%f241, %f233;
	mov.u64 	%rd285, %rd277;
	@%p71 bra 	$L__BB9_184;
	setp.lt.f32 	%p72, %f233, %f146;
	mov.f32 	%f241, %f146;
	mov.u64 	%rd285, %rd156;
	@%p72 bra 	$L__BB9_184;
	setp.gt.f32 	%p73, %f233, %f146;
	mov.f32 	%f241, %f233;
	mov.u64 	%rd285, %rd277;
	@%p73 bra 	$L__BB9_184;
	setp.lt.s64 	%p74, %rd277, %rd156;
	selp.f32 	%f241, %f233, %f146, %p74;
	min.s64 	%rd285, %rd277, %rd156;
$L__BB9_184:
	setp.ne.s32 	%p75, %r85, 0;
	@%p75 bra 	$L__BB9_186;
	shr.u32 	%r186, %r35, 1;
	and.b32  	%r187, %r186, 496;
	mov.u32 	%r188, _ZN6thrust24THRUST_300001_SM_1000_NS8cuda_cub4core6detail5shmemE;
	add.s32 	%r189, %r188, %r187;
	st.shared.f32 	[%r189+8], %f241;
	st.shared.u64 	[%r189+16], %rd285;
$L__BB9_186:
	bar.sync 	0;
	setp.ne.s32 	%p76, %r35, 0;
	@%p76 bra 	$L__BB9_208;
	ld.shared.f32 	%f149, [_ZN6thrust24THRUST_300001_SM_1000_NS8cuda_cub4core6detail5shmemE+24];
	ld.shared.u64 	%rd159, [_ZN6thrust24THRUST_300001_SM_1000_NS8cuda_cub4core6detail5shmemE+32];
	setp.lt.f32 	%p77, %f241, %f149;
	mov.f32 	%f235, %f149;
	mov.u64 	%rd279, %rd159;
	@%p77 bra 	$L__BB9_190;
	setp.lt.f32 	%p78, %f149, %f241;
	mov.f32 	%f235, %f241;
	mov.u64 	%rd279, %rd285;
	@%p78 bra 	$L__BB9_190;
	setp.lt.s64 	%p79, %rd285, %rd159;
	selp.f32 	%f235, %f241, %f149, %p79;
	min.s64 	%rd279, %rd285, %rd159;
$L__BB9_190:
	ld.shared.f32 	%f152, [_ZN6thrust24THRUST_300001_SM_1000_NS8cuda_cub4core6detail5shmemE+40];
	ld.shared.u64 	%rd162, [_ZN6thrust24THRUST_300001_SM_1000_NS8cuda_cub4core6detail5shmemE+48];
	setp.lt.f32 	%p80, %f235, %f152;
	mov.f32 	%f236, %f152;
	mov.u64 	%rd280, %rd162;
	@%p80 bra 	$L__BB9_193;
	setp.lt.f32 	%p81, %f152, %f235;
	mov.f32 	%f236, %f235;
	mov.u64 	%rd280, %rd279;
	@%p81 bra 	$L__BB9_193;
	setp.lt.s64 	%p82, %rd279, %rd162;
	selp.f32 	%f236, %f235, %f152, %p82;
	min.s64 	%rd280, %rd279, %rd162;
$L__BB9_193:
	ld.shared.f32 	%f155, [_ZN6thrust24THRUST_300001_SM_1000_NS8cuda_cub4core6detail5shmemE+56];
	ld.shared.u64 	%rd165, [_ZN6thrust24THRUST_300001_SM_1000_NS8cuda_cub4core6detail5shmemE+64];
	setp.lt.f32 	%p83, %f236, %f155;
	mov.f32 	%f237, %f155;
	mov.u64 	%rd281, %rd165;
	@%p83 bra 	$L__BB9_196;
	setp.lt.f32 	%p84, %f155, %f236;
	mov.f32 	%f237, %f236;
	mov.u64 	%rd281, %rd280;
	@%p84 bra 	$L__BB9_196;
	setp.lt.s64 	%p85, %rd280, %rd165;
	selp.f32 	%f237, %f236, %f155, %p85;
	min.s64 	%rd281, %rd280, %rd165;
$L__BB9_196:
	ld.shared.f32 	%f158, [_ZN6thrust24THRUST_300001_SM_1000_NS8cuda_cub4core6detail5shmemE+72];
	ld.shared.u64 	%rd168, [_ZN6thrust24THRUST_300001_SM_1000_NS8cuda_cub4core6detail5shmemE+80];
	setp.lt.f32 	%p86, %f237, %f158;
	mov.f32 	%f238, %f158;
	mov.u64 	%rd282, %rd168;
	@%p86 bra 	$L__BB9_199;
	setp.lt.f32 	%p87, %f158, %f237;
	mov.f32 	%f238, %f237;
	mov.u64 	%rd282, %rd281;
	@%p87 bra 	$L__BB9_199;
	setp.lt.s64 	%p88, %rd281, %rd168;
	selp.f32 	%f238, %f237, %f158, %p88;
	min.s64 	%rd282, %rd281, %rd168;
$L__BB9_199:
	ld.shared.f32 	%f161, [_ZN6thrust24THRUST_300001_SM_1000_NS8cuda_cub4core6detail5shmemE+88];
	ld.shared.u64 	%rd171, [_ZN6thrust24THRUST_300001_SM_1000_NS8cuda_cub4core6detail5shmemE+96];
	setp.lt.f32 	%p89, %f238, %f161;
	mov.f32 	%f239, %f161;
	mov.u64 	%rd283, %rd171;
	@%p89 bra 	$L__BB9_202;
	setp.lt.f32 	%p90, %f161, %f238;
	mov.f32 	%f239, %f238;
	mov.u64 	%rd283, %rd282;
	@%p90 bra 	$L__BB9_202;
	setp.lt.s64 	%p91, %rd282, %rd171;
	selp.f32 	%f239, %f238, %f161, %p91;
	min.s64 	%rd283, %rd282, %rd171;
$L__BB9_202:
	ld.shared.f32 	%f164, [_ZN6thrust24THRUST_300001_SM_1000_NS8cuda_cub4core6detail5shmemE+104];
	ld.shared.u64 	%rd174, [_ZN6thrust24THRUST_300001_SM_1000_NS8cuda_cub4core6detail5shmemE+112];
	setp.lt.f32 	%p92, %f239, %f164;
	mov.f32 	%f240, %f164;
	mov.u64 	%rd284, %rd174;
	@%p92 bra 	$L__BB9_205;
	setp.lt.f32 	%p93, %f164, %f239;
	mov.f32 	%f240, %f239;
	mov.u64 	%rd284, %rd283;
	@%p93 bra 	$L__BB9_205;
	setp.lt.s64 	%p94, %rd283, %rd174;
	selp.f32 	%f240, %f239, %f164, %p94;
	min.s64 	%rd284, %rd283, %rd174;
$L__BB9_205:
	ld.shared.f32 	%f167, [_ZN6thrust24THRUST_300001_SM_1000_NS8cuda_cub4core6detail5shmemE+120];
	ld.shared.u64 	%rd177, [_ZN6thrust24THRUST_300001_SM_1000_NS8cuda_cub4core6detail5shmemE+128];
	setp.lt.f32 	%p95, %f240, %f167;
	mov.f32 	%f241, %f167;
	mov.u64 	%rd285, %rd177;
	@%p95 bra 	$L__BB9_208;
	setp.lt.f32 	%p96, %f167, %f240;
	mov.f32 	%f241, %f240;
	mov.u64 	%rd285, %rd284;
	@%p96 bra 	$L__BB9_208;
	setp.lt.s64 	%p97, %rd284, %rd177;
	selp.f32 	%f241, %f240, %f167, %p97;
	min.s64 	%rd285, %rd284, %rd177;
$L__BB9_208:
	mov.u32 	%r415, %tid.x;
	setp.ne.s32 	%p214, %r415, 0;
	@%p214 bra 	$L__BB9_210;
	ld.param.u64 	%rd222, [_ZN6thrust24THRUST_300001_SM_1000_NS8cuda_cub4core6detail13_kernel_agentINS1_8__reduce11ReduceAgentINS0_12zip_iteratorIN4cuda3std3__45tupleIJNS0_10device_ptrIfEENS0_17counting_iteratorIlNS0_11use_defaultESF_SF_EEEEEEEPNSB_IJflEEESJ_iNS1_9__extrema9arg_max_fIflNSA_4lessIfEEEEEEJSI_SK_iN3cub18CUB_300001_SM_100013GridEvenShareIiEENSS_9GridQueueIjEESP_EEEvDpT0__param_1];
	cvta.to.global.u64 	%rd219, %rd222;
	mul.wide.u32 	%rd220, %r1, 16;
	add.s64 	%rd221, %rd219, %rd220;
	st.global.f32 	[%rd221], %f241;
	st.global.u64 	[%rd221+8], %rd285;
$L__BB9_210:
	ret;

}
	// .globl	_ZN6thrust24THRUST_300001_SM_1000_NS8cuda_cub4core6detail13_kernel_agentINS1_8__reduce10DrainAgentIiEEJN3cub18CUB_300001_SM_10009GridQueueIjEEiEEEvDpT0_
.visible .entry _ZN6thrust24THRUST_300001_SM_1000_NS8cuda_cub4core6detail13_kernel_agentINS1_8__reduce10DrainAgentIiEEJN3cub18CUB_300001_SM_10009GridQueueIjEEiEEEvDpT0_(
	.param .align 8 .b8 _ZN6thrust24THRUST_300001_SM_1000_NS8cuda_cub4core6detail13_kernel_agentINS1_8__reduce10DrainAgentIiEEJN3cub18CUB_300001_SM_10009GridQueueIjEEiEEEvDpT0__param_0[8],
	.param .u32 _ZN6thrust24THRUST_300001_SM_1000_NS8cuda_cub4core6detail13_kernel_agentINS1_8__reduce10DrainAgentIiEEJN3cub18CUB_300001_SM_10009GridQueueIjEEiEEEvDpT0__param_1
)
.maxntid 1
{
	.reg .b32 	%r<3>;
	.reg .b64 	%rd<3>;

	ld.param.u64 	%rd1, [_ZN6thrust24THRUST_300001_SM_1000_NS8cuda_cub4core6detail13_kernel_agentINS1_8__reduce10DrainAgentIiEEJN3cub18CUB_300001_SM_10009GridQueueIjEEiEEEvDpT0__param_0];
	ld.param.u32 	%r1, [_ZN6thrust24THRUST_300001_SM_1000_NS8cuda_cub4core6detail13_kernel_agentINS1_8__reduce10DrainAgentIiEEJN3cub18CUB_300001_SM_10009GridQueueIjEEiEEEvDpT0__param_1];
	cvta.to.global.u64 	%rd2, %rd1;
	st.global.u32 	[%rd2], %r1;
	mov.b32 	%r2, 0;
	st.global.u32 	[%rd2+4], %r2;
	ret;

}
	// .globl	_ZN6thrust24THRUST_300001_SM_1000_NS8cuda_cub4core6detail13_kernel_agentINS1_8__reduce11ReduceAgentIPN4cuda3std3__45tupleIJflEEESC_SB_iNS1_9__extrema9arg_max_fIflNS9_4lessIfEEEEEEJSC_SC_iSH_EEEvDpT0_
.visible .entry _ZN6thrust24THRUST_300001_SM_1000_NS8cuda_cub4core6detail13_kernel_agentINS1_8__reduce11ReduceAgentIPN4cuda3std3__45tupleIJflEEESC_SB_iNS1_9__extrema9arg_max_fIflNS9_4lessIfEEEEEEJSC_SC_iSH_EEEvDpT0_(
	.param .u64 .ptr .align 1 _ZN6thrust24THRUST_300001_SM_1000_NS8cuda_cub4core6detail13_kernel_agentINS1_8__reduce11ReduceAgentIPN4cuda3std3__45tupleIJflEEESC_SB_iNS1_9__extrema9arg_max_fIflNS9_4lessIfEEEEEEJSC_SC_iSH_EEEvDpT0__param_0,
	.param .u64 .ptr .align 1 _ZN6thrust24THRUST_300001_SM_1000_NS8cuda_cub4core6detail13_kernel_agentINS1_8__reduce11ReduceAgentIPN4cuda3std3__45tupleIJflEEESC_SB_iNS1_9__extrema9arg_max_fIflNS9_4lessIfEEEEEEJSC_SC_iSH_EEEvDpT0__param_1,
	.param .u32 _ZN6thrust24THRUST_300001_SM_1000_NS8cuda_cub4core6detail13_kernel_agentINS1_8__reduce11ReduceAgentIPN4cuda3std3__45tupleIJflEEESC_SB_iNS1_9__extrema9arg_max_fIflNS9_4lessIfEEEEEEJSC_SC_iSH_EEEvDpT0__param_2,
	.param .align 1 .b8 _ZN6thrust24THRUST_300001_SM_1000_NS8cuda_cub4core6detail13_kernel_agentINS1_8__reduce11ReduceAgentIPN4cuda3std3__45tupleIJflEEESC_SB_iNS1_9__extrema9arg_max_fIflNS9_4lessIfEEEEEEJSC_SC_iSH_EEEvDpT0__param_3[1]
)
.maxntid 256
{
	.reg .pred 	%p<222>;
	.reg .b32 	%r<432>;
	.reg .b32 	%f<248>;
	.reg .b64 	%rd<356>;

	ld.param.u64 	%rd186, [_ZN6thrust24THRUST_300001_SM_1000_NS8cuda_cub4core6detail13_kernel_agentINS1_8__reduce11ReduceAgentIPN4cuda3std3__45tupleIJflEEESC_SB_iNS1_9__extrema9arg_max_fIflNS9_4lessIfEEEEEEJSC_SC_iSH_EEEvDpT0__param_0];
	ld.param.u64 	%rd187, [_ZN6thrust24THRUST_300001_SM_1000_NS8cuda_cub4core6detail13_kernel_agentINS1_8__reduce11ReduceAgentIPN4cuda3std3__45tupleIJflEEESC_SB_iNS1_9__extrema9arg_max_fIflNS9_4lessIfEEEEEEJSC_SC_iSH_EEEvDpT0__param_1];
	ld.param.u32 	%r37, [_ZN6thrust24THRUST_300001_SM_1000_NS8cuda_cub4core6detail13_kernel_agentINS1_8__reduce11ReduceAgentIPN4cuda3std3__45tupleIJflEEESC_SB_iNS1_9__extrema9arg_max_fIflNS9_4lessIfEEEEEEJSC_SC_iSH_EEEvDpT0__param_2];
	setp.eq.s32 	%p1, %r37, 0;
	@%p1 bra 	$L__BB11_211;
	setp.gt.s32 	%p2, %r37, 1279;
	@%p2 bra 	$L__BB11_121;
	mov.u32 	%r1, %tid.x;
	setp.ge.s32 	%p105, %r1, %r37;
	mov.f32 	%f191, 0f00000000;
	mov.b64 	%rd298, 0;
	mov.u32 	%r422, %r1;
	@%p105 bra 	$L__BB11_4;
	mul.wide.u32 	%rd263, %r1, 16;
	add.s64 	%rd260, %rd186, %rd263;
	// begin inline asm
	ld.global.nc.u64 %rd259, [%rd260];
	// end inline asm
	mov.b64 	{%r183, %r184}, %rd259;
	mov.b32 	%f191, %r183;
	add.s64 	%rd262, %rd260, 8;
	// begin inline asm
	ld.global.nc.u64 %rd298, [%rd262];
	// end inline asm
	add.s32 	%r422, %r1, 256;
$L__BB11_4:
	setp.ge.s32 	%p106, %r422, %r37;
	@%p106 bra 	$L__BB11_25;
	not.b32 	%r185, %r422;
	add.s32 	%r4, %r37, %r185;
	and.b32  	%r186, %r4, 768;
	setp.eq.s32 	%p107, %r186, 768;
	@%p107 bra 	$L__BB11_11;
	mul.wide.u32 	%rd265, %r422, 16;
	add.s64 	%rd289, %rd186, %rd265;
	shr.u32 	%r187, %r4, 8;
	add.s32 	%r188, %r187, 1;
	and.b32  	%r189, %r188, 3;
	neg.s32 	%r420, %r189;
$L__BB11_7:
	.pragma "nounroll";
	mov.u64 	%rd5, %rd298;
	mov.f32 	%f3, %f191;
	// begin inline asm
	ld.global.nc.u64 %rd266, [%rd289];
	// end inline asm
	mov.b64 	{%r190, %r191}, %rd266;
	mov.b32 	%f4, %r190;
	add.s64 	%rd269, %rd289, 8;
	// begin inline asm
	ld.global.nc.u64 %rd268, [%rd269];
	// end inline asm
	setp.lt.f32 	%p108, %f3, %f4;
	mov.u64 	%rd298, %rd268;
	mov.f32 	%f191, %f4;
	@%p108 bra 	$L__BB11_10;
	setp.lt.f32 	%p109, %f4, %f3;
	mov.u64 	%rd298, %rd5;
	mov.f32 	%f191, %f3;
	@%p109 bra 	$L__BB11_10;
	setp.lt.s64 	%p110, %rd5, %rd268;
	min.s64 	%rd298, %rd5, %rd268;
	selp.f32 	%f191, %f3, %f4, %p110;
$L__BB11_10:
	add.s32 	%r422, %r422, 256;
	add.s64 	%rd289, %rd289, 4096;
	add.s32 	%r420, %r420, 1;
	setp.ne.s32 	%p111, %r420, 0;
	@%p111 bra 	$L__BB11_7;
$L__BB11_11:
	setp.lt.u32 	%p112, %r4, 768;
	@%p112 bra 	$L__BB11_25;
$L__BB11_12:
	mul.wide.s32 	%rd274, %r422, 16;
	add.s64 	%rd271, %rd186, %rd274;
	// begin inline asm
	ld.global.nc.u64 %rd270, [%rd271];
	// end inline asm
	mov.b64 	{%r192, %r193}, %rd270;
	mov.b32 	%f10, %r192;
	add.s64 	%rd273, %rd271, 8;
	// begin inline asm
	ld.global.nc.u64 %rd272, [%rd273];
	// end inline asm
	setp.lt.f32 	%p113, %f191, %f10;
	mov.u64 	%rd295, %rd272;
	mov.f32 	%f188, %f10;
	@%p113 bra 	$L__BB11_15;
	setp.lt.f32 	%p114, %f10, %f191;
	mov.u64 	%rd295, %rd298;
	mov.f32 	%f188, %f191;
	@%p114 bra 	$L__BB11_15;
	setp.lt.s64 	%p115, %rd298, %rd272;
	min.s64 	%rd295, %rd298, %rd272;
	selp.f32 	%f188, %f191, %f10, %p115;
$L__BB11_15:
	add.s64 	%rd276, %rd271, 4096;
	// begin inline asm
	ld.global.nc.u64 %rd275, [%rd276];
	// end inline asm
	mov.b64 	{%r194, %r195}, %rd275;
	mov.b32 	%f13, %r194;
	add.s64 	%rd278, %rd271, 4104;
	// begin inline asm
	ld.global.nc.u64 %rd277, [%rd278];
	// end inline asm
	setp.lt.f32 	%p116, %f188, %f13;
	mov.u64 	%rd296, %rd277;
	mov.f32 	%f189, %f13;
	@%p116 bra 	$L__BB11_18;
	setp.lt.f32 	%p117, %f13, %f188;
	mov.u64 	%rd296, %rd295;
	mov.f32 	%f189, %f188;
	@%p117 bra 	$L__BB11_18;
	setp.lt.s64 	%p118, %rd295, %rd277;
	min.s64 	%rd296, %rd295, %rd277;
	selp.f32 	%f189, %f188, %f13, %p118;
$L__BB11_18:
	add.s64 	%rd280, %rd271, 8192;
	// begin inline asm
	ld.global.nc.u64 %rd279, [%rd280];
	// end inline asm
	mov.b64 	{%r196, %r197}, %rd279;
	mov.b32 	%f16, %r196;
	add.s64 	%rd282, %rd271, 8200;
	// begin inline asm
	ld.global.nc.u64 %rd281, [%rd282];
	// end inline asm
	setp.lt.f32 	%p119, %f189, %f16;
	mov.u64 	%rd297, %rd281;
	mov.f32 	%f190, %f16;
	@%p119 bra 	$L__BB11_21;
	setp.lt.f32 	%p120, %f16, %f189;
	mov.u64 	%rd297, %rd296;
	mov.f32 	%f190, %f189;
	@%p120 bra 	$L__BB11_21;
	setp.lt.s64 	%p121, %rd296, %rd281;
	min.s64 	%rd297, %rd296, %rd281;
	selp.f32 	%f190, %f189, %f16, %p121;
$L__BB11_21:
	add.s64 	%rd284, %rd271, 12288;
	// begin inline asm
	ld.global.nc.u64 %rd283, [%rd284];
	// end inline asm
	mov.b64 	{%r198, %r199}, %rd283;
	mov.b32 	%f19, %r198;
	add.s64 	%rd286, %rd271, 12296;
	// begin inline asm
	ld.global.nc.u64 %rd285, [%rd286];
	// end inline asm
	setp.lt.f32 	%p122, %f190, %f19;
	mov.u64 	%rd298, %rd285;
	mov.f32 	%f191, %f19;
	@%p122 bra 	$L__BB11_24;
	setp.lt.f32 	%p123, %f19, %f190;
	mov.u64 	%rd298, %rd297;
	mov.f32 	%f191, %f190;
	@%p123 bra 	$L__BB11_24;
	setp.lt.s64 	%p124, %rd297, %rd285;
	min.s64 	%rd298, %rd297, %rd285;
	selp.f32 	%f191, %f190, %f19, %p124;
$L__BB11_24:
	add.s32 	%r422, %r422, 1024;
	setp.lt.s32 	%p125, %r422, %r37;
	@%p125 bra 	$L__BB11_12;
$L__BB11_25:
	setp.lt.s32 	%p126, %r37, 256;
	@%p126 bra 	$L__BB11_70;
	// begin inline asm
	mov.u32 %r313, %laneid;
	// end inline asm
	mov.b32 	%r315, %f191;
	mov.b32 	%r331, 1;
	mov.b32 	%r332, 31;
	mov.b32 	%r333, -1;
	// begin inline asm
	shfl.sync.down.b32 %r314, %r315, %r331, %r332, %r333;
	// end inline asm
	mov.b32 	%f23, %r314;
	// begin inline asm
	shfl.sync.down.b32 %r319, %r320, %r331, %r332, %r333;
	// end inline asm
	mov.b64 	{%r325, %r330}, %rd298;
	// begin inline asm
	shfl.sync.down.b32 %r324, %r325, %r331, %r332, %r333;
	// end inline asm
	// begin inline asm
	shfl.sync.down.b32 %r329, %r330, %r331, %r332, %r333;
	// end inline asm
	mov.b64 	%rd27, {%r324, %r329};
	setp.gt.s32 	%p178, %r313, 30;
	mov.u64 	%rd300, %rd298;
	mov.f32 	%f193, %f191;
	@%p178 bra 	$L__BB11_30;
	setp.lt.f32 	%p179, %f191, %f23;
	mov.u64 	%rd300, %rd27;
	mov.f32 	%f193, %f23;
	@%p179 bra 	$L__BB11_30;
	setp.gt.f32 	%p180, %f191, %f23;
	mov.u64 	%rd300, %rd298;
	mov.f32 	%f193, %f191;
	@%p180 bra 	$L__BB11_30;
	setp.lt.s64 	%p181, %rd298, %rd27;
	min.s64 	%rd300, %rd298, %rd27;
	selp.f32 	%f193, %f191, %f23, %p181;
$L__BB11_30:
	mov.b32 	%r335, %f193;
	mov.b32 	%r351, 2;
	mov.b32 	%r352, 31;
	mov.b32 	%r353, -1;
	// begin inline asm
	shfl.sync.down.b32 %r334, %r335, %r351, %r352, %r353;
	// end inline asm
	mov.b32 	%f26, %r334;
	// begin inline asm
	shfl.sync.down.b32 %r339, %r340, %r351, %r352, %r353;
	// end inline asm
	mov.b64 	{%r345, %r350}, %rd300;
	// begin inline asm
	shfl.sync.down.b32 %r344, %r345, %r351, %r352, %r353;
	// end inline asm
	// begin inline asm
	shfl.sync.down.b32 %r349, %r350, %r351, %r352, %r353;
	// end inline asm
	mov.b64 	%rd30, {%r344, %r349};
	setp.gt.s32 	%p182, %r313, 29;
	mov.u64 	%rd301, %rd300;
	mov.f32 	%f194, %f193;
	@%p182 bra 	$L__BB11_34;
	setp.lt.f32 	%p183, %f193, %f26;
	mov.u64 	%rd301, %rd30;
	mov.f32 	%f194, %f26;
	@%p183 bra 	$L__BB11_34;
	setp.gt.f32 	%p184, %f193, %f26;
	mov.u64 	%rd301, %rd300;
	mov.f32 	%f194, %f193;
	@%p184 bra 	$L__BB11_34;
	setp.lt.s64 	%p185, %rd300, %rd30;
	min.s64 	%rd301, %rd300, %rd30;
	selp.f32 	%f194, %f193, %f26, %p185;
$L__BB11_34:
	mov.b32 	%r355, %f194;
	mov.b32 	%r371, 4;
	mov.b32 	%r372, 31;
	mov.b32 	%r373, -1;
	// begin inline asm
	shfl.sync.down.b32 %r354, %r355, %r371, %r372, %r373;
	// end inline asm
	mov.b32 	%f29, %r354;
	// begin inline asm
	shfl.sync.down.b32 %r359, %r360, %r371, %r372, %r373;
	// end inline asm
	mov.b64 	{%r365, %r370}, %rd301;
	// begin inline asm
	shfl.sync.down.b32 %r364, %r365, %r371, %r372, %r373;
	// end inline asm
	// begin inline asm
	shfl.sync.down.b32 %r369, %r370, %r371, %r372, %r373;
	// end inline asm
	mov.b64 	%rd33, {%r364, %r369};
	setp.gt.s32 	%p186, %r313, 27;
	mov.u64 	%rd302, %rd301;
	mov.f32 	%f195, %f194;
	@%p186 bra 	$L__BB11_38;
	setp.lt.f32 	%p187, %f194, %f29;
	mov.u64 	%rd302, %rd33;
	mov.f32 	%f195, %f29;
	@%p187 bra 	$L__BB11_38;
	setp.gt.f32 	%p188, %f194, %f29;
	mov.u64 	%rd302, %rd301;
	mov.f32 	%f195, %f194;
	@%p188 bra 	$L__BB11_38;
	setp.lt.s64 	%p189, %rd301, %rd33;
	min.s64 	%rd302, %rd301, %rd33;
	selp.f32 	%f195, %f194, %f29, %p189;
$L__BB11_38:
	mov.b32 	%r375, %f195;
	mov.b32 	%r391, 8;
	mov.b32 	%r392, 31;
	mov.b32 	%r393, -1;
	// begin inline asm
	shfl.sync.down.b32 %r374, %r375, %r391, %r392, %r393;
	// end inline asm
	mov.b32 	%f32, %r374;
	// begin inline asm
	shfl.sync.down.b32 %r379, %r380, %r391, %r392, %r393;
	// end inline asm
	mov.b64 	{%r385, %r390}, %rd302;
	// begin inline asm
	shfl.sync.down.b32 %r384, %r385, %r391, %r392, %r393;
	// end inline asm
	// begin inline asm
	shfl.sync.down.b32 %r389, %r390, %r391, %r392, %r393;
	// end inline asm
	mov.b64 	%rd36, {%r384, %r389};
	setp.gt.s32 	%p190, %r313, 23;
	mov.u64 	%rd303, %rd302;
	mov.f32 	%f196, %f195;
	@%p190 bra 	$L__BB11_42;
	setp.lt.f32 	%p191, %f195, %f32;
	mov.u64 	%rd303, %rd36;
	mov.f32 	%f196, %f32;
	@%p191 bra 	$L__BB11_42;
	setp.gt.f32 	%p192, %f195, %f32;
	mov.u64 	%rd303, %rd302;
	mov.f32 	%f196, %f195;
	@%p192 bra 	$L__BB11_42;
	setp.lt.s64 	%p193, %rd302, %rd36;
	min.s64 	%rd303, %rd302, %rd36;
	selp.f32 	%f196, %f195, %f32, %p193;
$L__BB11_42:
	mov.b32 	%r395, %f196;
	mov.b32 	%r411, 16;
	mov.b32 	%r412, 31;
	mov.b32 	%r413, -1;
	// begin inline asm
	shfl.sync.down.b32 %r394, %r395, %r411, %r412, %r413;
	// end inline asm
	mov.b32 	%f35, %r394;
	// begin inline asm
	shfl.sync.down.b32 %r399, %r400, %r411, %r412, %r413;
	// end inline asm
	mov.b64 	{%r405, %r410}, %rd303;
	// begin inline asm
	shfl.sync.down.b32 %r404, %r405, %r411, %r412, %r413;
	// end inline asm
	// begin inline asm
	shfl.sync.down.b32 %r409, %r410, %r411, %r412, %r413;
	// end inline asm
	mov.b64 	%rd39, {%r404, %r409};
	setp.gt.s32 	%p194, %r313, 15;
	mov.u64 	%rd355, %rd303;
	mov.f32 	%f247, %f196;
	@%p194 bra 	$L__BB11_46;
	setp.lt.f32 	%p195, %f196, %f35;
	mov.u64 	%rd355, %rd39;
	mov.f32 	%f247, %f35;
	@%p195 bra 	$L__BB11_46;
	setp.gt.f32 	%p196, %f196, %f35;
	mov.u64 	%rd355, %rd303;
	mov.f32 	%f247, %f196;
	@%p196 bra 	$L__BB11_46;
	setp.lt.s64 	%p197, %rd303, %rd39;
	min.s64 	%rd355, %rd303, %rd39;
	selp.f32 	%f247, %f196, %f35, %p197;
$L__BB11_46:
	setp.ne.s32 	%p198, %r313, 0;
	@%p198 bra 	$L__BB11_48;
	shr.u32 	%r414, %r1, 1;
	and.b32  	%r415, %r414, 496;
	mov.u32 	%r416, _ZN6thrust24THRUST_300001_SM_1000_NS8cuda_cub4core6detail5shmemE;
	add.s32 	%r417, %r416, %r415;
	st.shared.f32 	[%r417+8], %f247;
	st.shared.u64 	[%r417+16], %rd355;
$L__BB11_48:
	bar.sync 	0;
	setp.ne.s32 	%p199, %r1, 0;
	@%p199 bra 	$L__BB11_209;
	ld.shared.f32 	%f38, [_ZN6thrust24THRUST_300001_SM_1000_NS8cuda_cub4core6detail5shmemE+24];
	ld.shared.u64 	%rd42, [_ZN6thrust24THRUST_300001_SM_1000_NS8cuda_cub4core6detail5shmemE+32];
	setp.lt.f32 	%p200, %f247, %f38;
	mov.u64 	%rd305, %rd42;
	mov.f32 	%f198, %f38;
	@%p200 bra 	$L__BB11_52;
	setp.lt.f32 	%p201, %f38, %f247;
	mov.u64 	%rd305, %rd355;
	mov.f32 	%f198, %f247;
	@%p201 bra 	$L__BB11_52;
	setp.lt.s64 	%p202, %rd355, %rd42;
	min.s64 	%rd305, %rd355, %rd42;
	selp.f32 	%f198, %f247, %f38, %p202;
$L__BB11_52:
	ld.shared.f32 	%f41, [_ZN6thrust24THRUST_300001_SM_1000_NS8cuda_cub4core6detail5shmemE+40];
	ld.shared.u64 	%rd45, [_ZN6thrust24THRUST_300001_SM_1000_NS8cuda_cub4core6detail5shmemE+48];
	setp.lt.f32 	%p203, %f198, %f41;
	mov.u64 	%rd306, %rd45;
	mov.f32 	%f199, %f41;
	@%p203 bra 	$L__BB11_55;
	setp.lt.f32 	%p204, %f41, %f198;
	mov.u64 	%rd306, %rd305;
	mov.f32 	%f199, %f198;
	@%p204 bra 	$L__BB11_55;
	setp.lt.s64 	%p205, %rd305, %rd45;
	min.s64 	%rd306, %rd305, %rd45;
	selp.f32 	%f199, %f198, %f41, %p205;
$L__BB11_55:
	ld.shared.f32 	%f44, [_ZN6thrust24THRUST_300001_SM_1000_NS8cuda_cub4core6detail5shmemE+56];
	ld.shared.u64 	%rd48, [_ZN6thrust24THRUST_300001_SM_1000_NS8cuda_cub4core6detail5shmemE+64];
	setp.lt.f32 	%p206, %f199, %f44;
	mov.u64 	%rd307, %rd48;
	mov.f32 	%f200, %f44;
	@%p206 bra 	$L__BB11_58;
	setp.lt.f32 	%p207, %f44, %f199;
	mov.u64 	%rd307, %rd306;
	mov.f32 	%f200, %f199;
	@%p207 bra 	$L__BB11_58;
	setp.lt.s64 	%p208, %rd306, %rd48;
	min.s64 	%rd307, %rd306, %rd48;
	selp.f32 	%f200, %f199, %f44, %p208;
$L__BB11_58:
	ld.shared.f32 	%f47, [_ZN6thrust24THRUST_300001_SM_1000_NS8cuda_cub4core6detail5shmemE+72];
	ld.shared.u64 	%rd51, [_ZN6thrust24THRUST_300001_SM_1000_NS8cuda_cub4core6detail5shmemE+80];
	setp.lt.f32 	%p209, %f200, %f47;
	mov.u64 	%rd308, %rd51;
	mov.f32 	%f201, %f47;
	@%p209 bra 	$L__BB11_61;
	setp.lt.f32 	%p210, %f47, %f200;
	mov.u64 	%rd308, %rd307;
	mov.f32 	%f201, %f200;
	@%p210 bra 	$L__BB11_61;
	setp.lt.s64 	%p211, %rd307, %rd51;
	min.s64 	%rd308, %rd307, %rd51;
	selp.f32 	%f201, %f200, %f47, %p211;
$L__BB11_61:
	ld.shared.f32 	%f50, [_ZN6thrust24THRUST_300001_SM_1000_NS8cuda_cub4core6detail5shmemE+88];
	ld.shared.u64 	%rd54, [_ZN6thrust24THRUST_300001_SM_1000_NS8cuda_cub4core6detail5shmemE+96];
	setp.lt.f32 	%p212, %f201, %f50;
	mov.u64 	%rd309, %rd54;
	mov.f32 	%f202, %f50;
	@%p212 bra 	$L__BB11_64;
	setp.lt.f32 	%p213, %f50, %f201;
	mov.u64 	%rd309, %rd308;
	mov.f32 	%f202, %f201;
	@%p213 bra 	$L__BB11_64;
	setp.lt.s64 	%p214, %rd308, %rd54;
	min.s64 	%rd309, %rd308, %rd54;
	selp.f32 	%f202, %f201, %f50, %p214;
$L__BB11_64:
	ld.shared.f32 	%f53, [_ZN6thrust24THRUST_300001_SM_1000_NS8cuda_cub4core6detail5shmemE+104];
	ld.shared.u64 	%rd57, [_ZN6thrust24THRUST_300001_SM_1000_NS8cuda_cub4core6detail5shmemE+112];
	setp.lt.f32 	%p215, %f202, %f53;
	mov.u64 	%rd310, %rd57;
	mov.f32 	%f203, %f53;
	@%p215 bra 	$L__BB11_67;
	setp.lt.f32 	%p216, %f53, %f202;
	mov.u64 	%rd310, %rd309;
	mov.f32 	%f203, %f202;
	@%p216 bra 	$L__BB11_67;
	setp.lt.s64 	%p217, %rd309, %rd57;
	min.s64 	%rd310, %rd309, %rd57;
	selp.f32 	%f203, %f202, %f53, %p217;
$L__BB11_67:
	ld.shared.f32 	%f56, [_ZN6thrust24THRUST_300001_SM_1000_NS8cuda_cub4core6detail5shmemE+120];
	ld.shared.u64 	%rd60, [_ZN6thrust24THRUST_300001_SM_1000_NS8cuda_cub4core6detail5shmemE+128];
	setp.lt.f32 	%p218, %f203, %f56;
	mov.f32 	%f247, %f56;
	mov.u64 	%rd355, %rd60;
	@%p218 bra 	$L__BB11_209;
	setp.lt.f32 	%p219, %f56, %f203;
	mov.f32 	%f247, %f203;
	mov.u64 	%rd355, %rd310;
	@%p219 bra 	$L__BB11_209;
	setp.lt.s64 	%p220, %rd310, %rd60;
	min.s64 	%rd355, %rd310, %rd60;
	selp.f32 	%f247, %f203, %f56, %p220;
	bra.uni 	$L__BB11_209;
$L__BB11_70:
	// begin inline asm
	mov.u32 %r200, %laneid;
	// end inline asm
	and.b32  	%r221, %r1, 992;
	add.s32 	%r222, %r221, 32;
	setp.gt.s32 	%p127, %r222, %r37;
	not.b32 	%r223, %r221;
	add.s32 	%r224, %r37, %r223;
	selp.b32 	%r219, %r224, 31, %p127;
	mov.b32 	%r202, %f191;
	mov.b32 	%r218, 1;
	mov.b32 	%r220, -1;
	// begin inline asm
	shfl.sync.down.b32 %r201, %r202, %r218, %r219, %r220;
	// end inline asm
	mov.b32 	%f58, %r201;
	// begin inline asm
	shfl.sync.down.b32 %r206, %r207, %r218, %r219, %r220;
	// end inline asm
	mov.b64 	{%r212, %r217}, %rd298;
	// begin inline asm
	shfl.sync.down.b32 %r211, %r212, %r218, %r219, %r220;
	// end inline asm
	// begin inline asm
	shfl.sync.down.b32 %r216, %r217, %r218, %r219, %r220;
	// end inline asm
	mov.b64 	%rd62, {%r211, %r216};
	setp.ge.s32 	%p128, %r200, %r219;
	mov.u64 	%rd311, %rd298;
	mov.f32 	%f204, %f191;
	@%p128 bra 	$L__BB11_74;
	setp.lt.f32 	%p129, %f191, %f58;
	mov.u64 	%rd311, %rd62;
	mov.f32 	%f204, %f58;
	@%p129 bra 	$L__BB11_74;
	setp.gt.f32 	%p130, %f191, %f58;
	mov.u64 	%rd311, %rd298;
	mov.f32 	%f204, %f191;
	@%p130 bra 	$L__BB11_74;
	setp.lt.s64 	%p131, %rd298, %rd62;
	min.s64 	%rd311, %rd298, %rd62;
	selp.f32 	%f204, %f191, %f58, %p131;
$L__BB11_74:
	mov.b32 	%r226, %f204;
	mov.b32 	%r242, 2;
	mov.b32 	%r244, -1;
	// begin inline asm
	shfl.sync.down.b32 %r225, %r226, %r242, %r219, %r244;
	// end inline asm
	mov.b32 	%f61, %r225;
	// begin inline asm
	shfl.sync.down.b32 %r230, %r231, %r242, %r219, %r244;
	// end inline asm
	mov.b64 	{%r236, %r241}, %rd311;
	// begin inline asm
	shfl.sync.down.b32 %r235, %r236, %r242, %r219, %r244;
	// end inline asm
	// begin inline asm
	shfl.sync.down.b32 %r240, %r241, %r242, %r219, %r244;
	// end inline asm
	mov.b64 	%rd65, {%r235, %r240};
	add.s32 	%r245, %r200, 2;
	setp.gt.s32 	%p132, %r245, %r219;
	mov.u64 	%rd312, %rd311;
	mov.f32 	%f205, %f204;
	@%p132 bra 	$L__BB11_78;
	setp.lt.f32 	%p133, %f204, %f61;
	mov.u64 	%rd312, %rd65;
	mov.f32 	%f205, %f61;
	@%p133 bra 	$L__BB11_78;
	setp.gt.f32 	%p134, %f204, %f61;
	mov.u64 	%rd312, %rd311;
	mov.f32 	%f205, %f204;
	@%p134 bra 	$L__BB11_78;
	setp.lt.s64 	%p135, %rd311, %rd65;
	min.s64 	%rd312, %rd311, %rd65;
	selp.f32 	%f205, %f204, %f61, %p135;
$L__BB11_78:
	mov.b32 	%r247, %f205;
	mov.b32 	%r263, 4;
	mov.b32 	%r265, -1;
	// begin inline asm
	shfl.sync.down.b32 %r246, %r247, %r263, %r219, %r265;
	// end inline asm
	mov.b32 	%f64, %r246;
	// begin inline asm
	shfl.sync.down.b32 %r251, %r252, %r263, %r219, %r265;
	// end inline asm
	mov.b64 	{%r257, %r262}, %rd312;
	// begin inline asm
	shfl.sync.down.b32 %r256, %r257, %r263, %r219, %r265;
	// end inline asm
	// begin inline asm
	shfl.sync.down.b32 %r261, %r262, %r263, %r219, %r265;
	// end inline asm
	mov.b64 	%rd68, {%r256, %r261};
	add.s32 	%r266, %r200, 4;
	setp.gt.s32 	%p136, %r266, %r219;
	mov.f32 	%f206, %f205;
	mov.u64 	%rd313, %rd312;
	@%p136 bra 	$L__BB11_82;
	setp.lt.f32 	%p137, %f205, %f64;
	mov.f32 	%f206, %f64;
	mov.u64 	%rd313, %rd68;
	@%p137 bra 	$L__BB11_82;
	setp.gt.f32 	%p138, %f205, %f64;
	mov.f32 	%f206, %f205;
	mov.u64 	%rd313, %rd312;
	@%p138 bra 	$L__BB11_82;
	setp.lt.s64 	%p139, %rd312, %rd68;
	selp.f32 	%f206, %f205, %f64, %p139;
	min.s64 	%rd313, %rd312, %rd68;
$L__BB11_82:
	mov.b32 	%r268, %f206;
	mov.b32 	%r284, 8;
	mov.b32 	%r286, -1;
	// begin inline asm
	shfl.sync.down.b32 %r267, %r268, %r284, %r219, %r286;
	// end inline asm
	mov.b32 	%f67, %r267;
	// begin inline asm
	shfl.sync.down.b32 %r272, %r273, %r284, %r219, %r286;
	// end inline asm
	mov.b64 	{%r278, %r283}, %rd313;
	// begin inline asm
	shfl.sync.down.b32 %r277, %r278, %r284, %r219, %r286;
	// end inline asm
	// begin inline asm
	shfl.sync.down.b32 %r282, %r283, %r284, %r219, %r286;
	// end inline asm
	mov.b64 	%rd71, {%r277, %r282};
	add.s32 	%r287, %r200, 8;
	setp.gt.s32 	%p140, %r287, %r219;
	mov.f32 	%f207, %f206;
	mov.u64 	%rd314, %rd313;
	@%p140 bra 	$L__BB11_86;
	setp.lt.f32 	%p141, %f206, %f67;
	mov.f32 	%f207, %f67;
	mov.u64 	%rd314, %rd71;
	@%p141 bra 	$L__BB11_86;
	setp.gt.f32 	%p142, %f206, %f67;
	mov.f32 	%f207, %f206;
	mov.u64 	%rd314, %rd313;
	@%p142 bra 	$L__BB11_86;
	setp.lt.s64 	%p143, %rd313, %rd71;
	selp.f32 	%f207, %f206, %f67, %p143;
	min.s64 	%rd314, %rd313, %rd71;
$L__BB11_86:
	mov.b32 	%r289, %f207;
	mov.b32 	%r305, 16;
	mov.b32 	%r307, -1;
	// begin inline asm
	shfl.sync.down.b32 %r288, %r289, %r305, %r219, %r307;
	// end inline asm
	mov.b32 	%f70, %r288;
	// begin inline asm
	shfl.sync.down.b32 %r293, %r294, %r305, %r219, %r307;
	// end inline asm
	mov.b64 	{%r299, %r304}, %rd314;
	// begin inline asm
	shfl.sync.down.b32 %r298, %r299, %r305, %r219, %r307;
	// end inline asm
	// begin inline asm
	shfl.sync.down.b32 %r303, %r304, %r305, %r219, %r307;
	// end inline asm
	mov.b64 	%rd74, {%r298, %r303};
	add.s32 	%r308, %r200, 16;
	setp.gt.s32 	%p144, %r308, %r219;
	mov.f32 	%f247, %f207;
	mov.u64 	%rd355, %rd314;
	@%p144 bra 	$L__BB11_90;
	setp.lt.f32 	%p145, %f207, %f70;
	mov.f32 	%f247, %f70;
	mov.u64 	%rd355, %rd74;
	@%p145 bra 	$L__BB11_90;
	setp.gt.f32 	%p146, %f207, %f70;
	mov.f32 	%f247, %f207;
	mov.u64 	%rd355, %rd314;
	@%p146 bra 	$L__BB11_90;
	setp.lt.s64 	%p147, %rd314, %rd74;
	selp.f32 	%f247, %f207, %f70, %p147;
	min.s64 	%rd355, %rd314, %rd74;
$L__BB11_90:
	setp.ne.s32 	%p148, %r200, 0;
	@%p148 bra 	$L__BB11_92;
	shr.u32 	%r309, %r1, 1;
	and.b32  	%r310, %r309, 496;
	mov.u32 	%r311, _ZN6thrust24THRUST_300001_SM_1000_NS8cuda_cub4core6detail5shmemE;
	add.s32 	%r312, %r311, %r310;
	st.shared.f32 	[%r312+8], %f247;
	st.shared.u64 	[%r312+16], %rd355;
$L__BB11_92:
	bar.sync 	0;
	setp.ne.s32 	%p149, %r1, 0;
	@%p149 bra 	$L__BB11_209;
	setp.lt.s32 	%p150, %r37, 33;
	mov.f32 	%f209, %f247;
	mov.u64 	%rd316, %rd355;
	@%p150 bra 	$L__BB11_97;
	ld.shared.f32 	%f73, [_ZN6thrust24THRUST_300001_SM_1000_NS8cuda_cub4core6detail5shmemE+24];
	ld.shared.u64 	%rd77, [_ZN6thrust24THRUST_300001_SM_1000_NS8cuda_cub4core6detail5shmemE+32];
	setp.lt.f32 	%p151, %f247, %f73;
	mov.f32 	%f209, %f73;
	mov.u64 	%rd316, %rd77;
	@%p151 bra 	$L__BB11_97;
	setp.lt.f32 	%p152, %f73, %f247;
	mov.f32 	%f209, %f247;
	mov.u64 	%rd316, %rd355;
	@%p152 bra 	$L__BB11_97;
	setp.lt.s64 	%p153, %rd355, %rd77;
	selp.f32 	%f209, %f247, %f73, %p153;
	min.s64 	%rd316, %rd355, %rd77;
$L__BB11_97:
	setp.lt.s32 	%p154, %r37, 65;
	mov.f32 	%f210, %f209;
	mov.u64 	%rd317, %rd316;
	@%p154 bra 	$L__BB11_101;
	ld.shared.f32 	%f76, [_ZN6thrust24THRUST_300001_SM_1000_NS8cuda_cub4core6detail5shmemE+40];
	ld.shared.u64 	%rd80, [_ZN6thrust24THRUST_300001_SM_1000_NS8cuda_cub4core6detail5shmemE+48];
	setp.lt.f32 	%p155, %f209, %f76;
	mov.f32 	%f210, %f76;
	mov.u64 	%rd317, %rd80;
	@%p155 bra 	$L__BB11_101;
	setp.lt.f32 	%p156, %f76, %f209;
	mov.f32 	%f210, %f209;
	mov.u64 	%rd317, %rd316;
	@%p156 bra 	$L__BB11_101;
	setp.lt.s64 	%p157, %rd316, %rd80;
	selp.f32 	%f210, %f209, %f76, %p157;
	min.s64 	%rd317, %rd316, %rd80;
$L__BB11_101:
	setp.lt.s32 	%p158, %r37, 97;
	mov.f32 	%f211, %f210;
	mov.u64 	%rd318, %rd317;
	@%p158 bra 	$L__BB11_105;
	ld.shared.f32 	%f79, [_ZN6thrust24THRUST_300001_SM_1000_NS8cuda_cub4core6detail5shmemE+56];
	ld.shared.u64 	%rd83, [_ZN6thrust24THRUST_300001_SM_1000_NS8cuda_cub4core6detail5shmemE+64];
	setp.lt.f32 	%p159, %f210, %f79;
	mov.f32 	%f211, %f79;
	mov.u64 	%rd318, %rd83;
	@%p159 bra 	$L__BB11_105;
	setp.lt.f32 	%p160, %f79, %f210;
	mov.f32 	%f211, %f210;
	mov.u64 	%rd318, %rd317;
	@%p160 bra 	$L__BB11_105;
	setp.lt.s64 	%p161, %rd317, %rd83;
	selp.f32 	%f211, %f210, %f79, %p161;
	min.s64 	%rd318, %rd317, %rd83;
$L__BB11_105:
	setp.lt.s32 	%p162, %r37, 129;
	mov.f32 	%f212, %f211;
	mov.u64 	%rd319, %rd318;
	@%p162 bra 	$L__BB11_109;
	ld.shared.f32 	%f82, [_ZN6thrust24THRUST_300001_SM_1000_NS8cuda_cub4core6detail5shmemE+72];
	ld.shared.u64 	%rd86, [_ZN6thrust24THRUST_300001_SM_1000_NS8cuda_cub4core6detail5shmemE+80];
	setp.lt.f32 	%p163, %f211, %f82;
	mov.f32 	%f212, %f82;
	mov.u64 	%rd319, %rd86;
	@%p163 bra 	$L__BB11_109;
	setp.lt.f32 	%p164, %f82, %f211;
	mov.f32 	%f212, %f211;
	mov.u64 	%rd319, %rd318;
	@%p164 bra 	$L__BB11_109;
	setp.lt.s64 	%p165, %rd318, %rd86;
	selp.f32 	%f212, %f211, %f82, %p165;
	min.s64 	%rd319, %rd318, %rd86;
$L__BB11_109:
	setp.lt.s32 	%p166, %r37, 161;
	mov.f32 	%f213, %f212;
	mov.u64 	%rd320, %rd319;
	@%p166 bra 	$L__BB11_113;
	ld.shared.f32 	%f85, [_ZN6thrust24THRUST_300001_SM_1000_NS8cuda_cub4core6detail5shmemE+88];
	ld.shared.u64 	%rd89, [_ZN6thrust24THRUST_300001_SM_1000_NS8cuda_cub4core6detail5shmemE+96];
	setp.lt.f32 	%p167, %f212, %f85;
	mov.f32 	%f213, %f85;
	mov.u64 	%rd320, %rd89;
	@%p167 bra 	$L__BB11_113;
	setp.lt.f32 	%p168, %f85, %f212;
	mov.f32 	%f213, %f212;
	mov.u64 	%rd320, %rd319;
	@%p168 bra 	$L__BB11_113;
	setp.lt.s64 	%p169, %rd319, %rd89;
	selp.f32 	%f213, %f212, %f85, %p169;
	min.s64 	%rd320, %rd319, %rd89;
$L__BB11_113:
	setp.lt.s32 	%p170, %r37, 193;
	mov.f32 	%f214, %f213;
	mov.u64 	%rd321, %rd320;
	@%p170 bra 	$L__BB11_117;
	ld.shared.f32 	%f88, [_ZN6thrust24THRUST_300001_SM_1000_NS8cuda_cub4core6detail5shmemE+104];
	ld.shared.u64 	%rd92, [_ZN6thrust24THRUST_300001_SM_1000_NS8cuda_cub4core6detail5shmemE+112];
	setp.lt.f32 	%p171, %f213, %f88;
	mov.f32 	%f214, %f88;
	mov.u64 	%rd321, %rd92;
	@%p171 bra 	$L__BB11_117;
	setp.lt.f32 	%p172, %f88, %f213;
	mov.f32 	%f214, %f213;
	mov.u64 	%rd321, %rd320;
	@%p172 bra 	$L__BB11_117;
	setp.lt.s64 	%p173, %rd320, %rd92;
	selp.f32 	%f214, %f213, %f88, %p173;
	min.s64 	%rd321, %rd320, %rd92;
$L__BB11_117:
	setp.lt.s32 	%p174, %r37, 225;
	mov.f32 	%f247, %f214;
	mov.u64 	%rd355, %rd321;
	@%p174 bra 	$L__BB11_209;
	ld.shared.f32 	%f91, [_ZN6thrust24THRUST_300001_SM_1000_NS8cuda_cub4core6detail5shmemE+120];
	ld.shared.u64 	%rd95, [_ZN6thrust24THRUST_300001_SM_1000_NS8cuda_cub4core6detail5shmemE+128];
	setp.lt.f32 	%p175, %f214, %f91;
	mov.f32 	%f247, %f91;
	mov.u64 	%rd355, %rd95;
	@%p175 bra 	$L__BB11_209;
	setp.lt.f32 	%p176, %f91, %f214;
	mov.f32 	%f247, %f214;
	mov.u64 	%rd355, %rd321;
	@%p176 bra 	$L__BB11_209;
	setp.lt.s64 	%p177, %rd321, %rd95;
	selp.f32 	%f247, %f214, %f91, %p177;
	min.s64 	%rd355, %rd321, %rd95;
	bra.uni 	$L__BB11_209;
$L__BB11_121:
	mov.u32 	%r16, %tid.x;
	mul.wide.u32 	%rd208, %r16, 16;
	add.s64 	%rd189, %rd186, %rd208;
	// begin inline asm
	ld.global.nc.u64 %rd188, [%rd189];
	// end inline asm
	mov.b64 	{%r38, %r39}, %rd188;
	mov.b32 	%f93, %r38;
	add.s64 	%rd191, %rd189, 8;
	// begin inline asm
	ld.global.nc.u64 %rd190, [%rd191];
	// end inline asm
	add.s64 	%rd193, %rd189, 4096;
	// begin inline asm
	ld.global.nc.u64 %rd192, [%rd193];
	// end inline asm
	mov.b64 	{%r40, %r41}, %rd192;
	mov.b32 	%f215, %r40;
	add.s64 	%rd195, %rd189, 4104;
	// begin inline asm
	ld.global.nc.u64 %rd322, [%rd195];
	// end inline asm
	add.s64 	%rd197, %rd189, 8192;
	// begin inline asm
	ld.global.nc.u64 %rd196, [%rd197];
	// end inline asm
	mov.b64 	{%r42, %r43}, %rd196;
	mov.b32 	%f216, %r42;
	add.s64 	%rd199, %rd189, 8200;
	// begin inline asm
	ld.global.nc.u64 %rd323, [%rd199];
	// end inline asm
	add.s64 	%rd201, %rd189, 12288;
	// begin inline asm
	ld.global.nc.u64 %rd200, [%rd201];
	// end inline asm
	mov.b64 	{%r44, %r45}, %rd200;
	mov.b32 	%f217, %r44;
	add.s64 	%rd203, %rd189, 12296;
	// begin inline asm
	ld.global.nc.u64 %rd324, [%rd203];
	// end inline asm
	add.s64 	%rd205, %rd189, 16384;
	// begin inline asm
	ld.global.nc.u64 %rd204, [%rd205];
	// end inline asm
	mov.b64 	{%r46, %r47}, %rd204;
	mov.b32 	%f234, %r46;
	add.s64 	%rd207, %rd189, 16392;
	// begin inline asm
	ld.global.nc.u64 %rd342, [%rd207];
	// end inline asm
	setp.lt.f32 	%p3, %f93, %f215;
	@%p3 bra 	$L__BB11_123;
	setp.lt.f32 	%p4, %f215, %f93;
	setp.lt.s64 	%p5, %rd190, %rd322;
	or.pred  	%p6, %p4, %p5;
	selp.f32 	%f215, %f93, %f215, %p6;
	selp.b64 	%rd322, %rd190, %rd322, %p6;
$L__BB11_123:
	setp.lt.f32 	%p7, %f215, %f216;
	@%p7 bra 	$L__BB11_125;
	setp.lt.f32 	%p8, %f216, %f215;
	setp.lt.s64 	%p9, %rd322, %rd323;
	or.pred  	%p10, %p8, %p9;
	selp.f32 	%f216, %f215, %f216, %p10;
	selp.b64 	%rd323, %rd322, %rd323, %p10;
$L__BB11_125:
	setp.lt.f32 	%p11, %f216, %f217;
	@%p11 bra 	$L__BB11_127;
	setp.lt.f32 	%p12, %f217, %f216;
	setp.lt.s64 	%p13, %rd323, %rd324;
	or.pred  	%p14, %p12, %p13;
	selp.f32 	%f217, %f216, %f217, %p14;
	selp.b64 	%rd324, %rd323, %rd324, %p14;
$L__BB11_127:
	setp.lt.f32 	%p15, %f217, %f234;
	@%p15 bra 	$L__BB11_129;
	setp.lt.f32 	%p16, %f234, %f217;
	setp.lt.s64 	%p17, %rd324, %rd342;
	or.pred  	%p18, %p16, %p17;
	selp.f32 	%f234, %f217, %f234, %p18;
	selp.b64 	%rd342, %rd324, %rd342, %p18;
$L__BB11_129:
	setp.lt.u32 	%p19, %r37, 2560;
	mov.b32 	%r425, 1280;
	@%p19 bra 	$L__BB11_142;
	mov.b32 	%r424, 1280;
	mov.f32 	%f219, %f234;
	mov.u64 	%rd326, %rd342;
$L__BB11_131:
	add.s32 	%r50, %r424, %r16;
	mul.wide.u32 	%rd229, %r50, 16;
	add.s64 	%rd210, %rd186, %rd229;
	// begin inline asm
	ld.global.nc.u64 %rd209, [%rd210];
	// end inline asm
	mov.b64 	{%r51, %r52}, %rd209;
	mov.b32 	%f220, %r51;
	add.s64 	%rd212, %rd210, 8;
	// begin inline asm
	ld.global.nc.u64 %rd327, [%rd212];
	// end inline asm
	add.s64 	%rd214, %rd210, 4096;
	// begin inline asm
	ld.global.nc.u64 %rd213, [%rd214];
	// end inline asm
	mov.b64 	{%r53, %r54}, %rd213;
	mov.b32 	%f221, %r53;
	add.s64 	%rd216, %rd210, 4104;
	// begin inline asm
	ld.global.nc.u64 %rd328, [%rd216];
	// end inline asm
	add.s64 	%rd218, %rd210, 8192;
	// begin inline asm
	ld.global.nc.u64 %rd217, [%rd218];
	// end inline asm
	mov.b64 	{%r55, %r56}, %rd217;
	mov.b32 	%f222, %r55;
	add.s64 	%rd220, %rd210, 8200;
	// begin inline asm
	ld.global.nc.u64 %rd329, [%rd220];
	// end inline asm
	add.s64 	%rd222, %rd210, 12288;
	// begin inline asm
	ld.global.nc.u64 %rd221, [%rd222];
	// end inline asm
	mov.b64 	{%r57, %r58}, %rd221;
	mov.b32 	%f223, %r57;
	add.s64 	%rd224, %rd210, 12296;
	// begin inline asm
	ld.global.nc.u64 %rd330, [%rd224];
	// end inline asm
	add.s64 	%rd226, %rd210, 16384;
	// begin inline asm
	ld.global.nc.u64 %rd225, [%rd226];
	// end inline asm
	mov.b64 	{%r59, %r60}, %rd225;
	mov.b32 	%f234, %r59;
	add.s64 	%rd228, %rd210, 16392;
	// begin inline asm
	ld.global.nc.u64 %rd342, [%rd228];
	// end inline asm
	setp.lt.f32 	%p20, %f219, %f220;
	@%p20 bra 	$L__BB11_133;
	setp.lt.f32 	%p21, %f220, %f219;
	setp.lt.s64 	%p22, %rd326, %rd327;
	or.pred  	%p23, %p21, %p22;
	selp.f32 	%f220, %f219, %f220, %p23;
	selp.b64 	%rd327, %rd326, %rd327, %p23;
$L__BB11_133:
	setp.lt.f32 	%p24, %f220, %f221;
	@%p24 bra 	$L__BB11_135;
	setp.lt.f32 	%p25, %f221, %f220;
	setp.lt.s64 	%p26, %rd327, %rd328;
	or.pred  	%p27, %p25, %p26;
	selp.f32 	%f221, %f220, %f221, %p27;
	selp.b64 	%rd328, %rd327, %rd328, %p27;
$L__BB11_135:
	setp.lt.f32 	%p28, %f221, %f222;
	@%p28 bra 	$L__BB11_137;
	setp.lt.f32 	%p29, %f222, %f221;
	setp.lt.s64 	%p30, %rd328, %rd329;
	or.pred  	%p31, %p29, %p30;
	selp.f32 	%f222, %f221, %f222, %p31;
	selp.b64 	%rd329, %rd328, %rd329, %p31;
$L__BB11_137:
	setp.lt.f32 	%p32, %f222, %f223;
	@%p32 bra 	$L__BB11_139;
	setp.lt.f32 	%p33, %f223, %f222;
	setp.lt.s64 	%p34, %rd329, %rd330;
	or.pred  	%p35, %p33, %p34;
	selp.f32 	%f223, %f222, %f223, %p35;
	selp.b64 	%rd330, %rd329, %rd330, %p35;
$L__BB11_139:
	setp.lt.f32 	%p36, %f223, %f234;
	@%p36 bra 	$L__BB11_141;
	setp.lt.f32 	%p37, %f234, %f223;
	setp.lt.s64 	%p38, %rd330, %rd342;
	or.pred  	%p39, %p37, %p38;
	selp.f32 	%f234, %f223, %f234, %p39;
	selp.b64 	%rd342, %rd330, %rd342, %p39;
$L__BB11_141:
	add.s32 	%r425, %r424, 1280;
	add.s32 	%r61, %r424, 2560;
	setp.le.s32 	%p40, %r61, %r37;
	mov.u32 	%r424, %r425;
	mov.f32 	%f219, %f234;
	mov.u64 	%rd326, %rd342;
	@%p40 bra 	$L__BB11_131;
$L__BB11_142:
	setp.le.s32 	%p41, %r37, %r425;
	@%p41 bra 	$L__BB11_165;
	sub.s32 	%r20, %r37, %r425;
	setp.ge.s32 	%p42, %r16, %r20;
	@%p42 bra 	$L__BB11_165;
	not.b32 	%r62, %r16;
	add.s32 	%r63, %r37, %r62;
	sub.s32 	%r21, %r63, %r425;
	and.b32  	%r64, %r21, 768;
	setp.eq.s32 	%p43, %r64, 768;
	mov.u32 	%r429, %r16;
	@%p43 bra 	$L__BB11_150;
	add.s32 	%r427, %r16, %r425;
	shr.u32 	%r65, %r21, 8;
	add.s32 	%r66, %r65, 1;
	and.b32  	%r67, %r66, 3;
	neg.s32 	%r426, %r67;
	mov.u32 	%r429, %r16;
$L__BB11_146:
	.pragma "nounroll";
	mov.u64 	%rd127, %rd342;
	mov.f32 	%f123, %f234;
	mul.wide.u32 	%rd235, %r427, 16;
	add.s64 	%rd232, %rd186, %rd235;
	// begin inline asm
	ld.global.nc.u64 %rd231, [%rd232];
	// end inline asm
	mov.b64 	{%r68, %r69}, %rd231;
	mov.b32 	%f124, %r68;
	add.s64 	%rd234, %rd232, 8;
	// begin inline asm
	ld.global.nc.u64 %rd233, [%rd234];
	// end inline asm
	setp.lt.f32 	%p44, %f123, %f124;
	mov.f32 	%f234, %f124;
	mov.u64 	%rd342, %rd233;
	@%p44 bra 	$L__BB11_149;
	setp.lt.f32 	%p45, %f124, %f123;
	mov.f32 	%f234, %f123;
	mov.u64 	%rd342, %rd127;
	@%p45 bra 	$L__BB11_149;
	setp.lt.s64 	%p46, %rd127, %rd233;
	selp.f32 	%f234, %f123, %f124, %p46;
	min.s64 	%rd342, %rd127, %rd233;
$L__BB11_149:
	add.s32 	%r429, %r429, 256;
	add.s32 	%r427, %r427, 256;
	add.s32 	%r426, %r426, 1;
	setp.ne.s32 	%p47, %r426, 0;
	@%p47 bra 	$L__BB11_146;
$L__BB11_150:
	setp.lt.u32 	%p48, %r21, 768;
	@%p48 bra 	$L__BB11_165;
	cvt.u64.u32 	%rd236, %r429;
	cvt.u64.u32 	%rd237, %r425;
	add.s64 	%rd238, %rd236, %rd237;
	shl.b64 	%rd239, %rd238, 4;
	add.s64 	%rd240, %rd239, %rd186;
	add.s64 	%rd337, %rd240, 12296;
	add.s32 	%r430, %r429, %r425;
$L__BB11_152:
	mul.wide.u32 	%rd245, %r430, 16;
	add.s64 	%rd242, %rd186, %rd245;
	// begin inline asm
	ld.global.nc.u64 %rd241, [%rd242];
	// end inline asm
	mov.b64 	{%r70, %r71}, %rd241;
	mov.b32 	%f130, %r70;
	add.s64 	%rd244, %rd242, 8;
	// begin inline asm
	ld.global.nc.u64 %rd243, [%rd244];
	// end inline asm
	setp.lt.f32 	%p49, %f234, %f130;
	mov.f32 	%f231, %f130;
	mov.u64 	%rd339, %rd243;
	@%p49 bra 	$L__BB11_155;
	setp.lt.f32 	%p50, %f130, %f234;
	mov.f32 	%f231, %f234;
	mov.u64 	%rd339, %rd342;
	@%p50 bra 	$L__BB11_155;
	setp.lt.s64 	%p51, %rd342, %rd243;
	selp.f32 	%f231, %f234, %f130, %p51;
	min.s64 	%rd339, %rd342, %rd243;
$L__BB11_155:
	add.s64 	%rd247, %rd337, -8200;
	// begin inline asm
	ld.global.nc.u64 %rd246, [%rd247];
	// end inline asm
	mov.b64 	{%r72, %r73}, %rd246;
	mov.b32 	%f133, %r72;
	add.s64 	%rd249, %rd337, -8192;
	// begin inline asm
	ld.global.nc.u64 %rd248, [%rd249];
	// end inline asm
	setp.lt.f32 	%p52, %f231, %f133;
	mov.f32 	%f232, %f133;
	mov.u64 	%rd340, %rd248;
	@%p52 bra 	$L__BB11_158;
	setp.lt.f32 	%p53, %f133, %f231;
	mov.f32 	%f232, %f231;
	mov.u64 	%rd340, %rd339;
	@%p53 bra 	$L__BB11_158;
	setp.lt.s64 	%p54, %rd339, %rd248;
	selp.f32 	%f232, %f231, %f133, %p54;
	min.s64 	%rd340, %rd339, %rd248;
$L__BB11_158:
	add.s64 	%rd251, %rd337, -4104;
	// begin inline asm
	ld.global.nc.u64 %rd250, [%rd251];
	// end inline asm
	mov.b64 	{%r74, %r75}, %rd250;
	mov.b32 	%f136, %r74;
	add.s64 	%rd253, %rd337, -4096;
	// begin inline asm
	ld.global.nc.u64 %rd252, [%rd253];
	// end inline asm
	setp.lt.f32 	%p55, %f232, %f136;
	mov.f32 	%f233, %f136;
	mov.u64 	%rd341, %rd252;
	@%p55 bra 	$L__BB11_161;
	setp.lt.f32 	%p56, %f136, %f232;
	mov.f32 	%f233, %f232;
	mov.u64 	%rd341, %rd340;
	@%p56 bra 	$L__BB11_161;
	setp.lt.s64 	%p57, %rd340, %rd252;
	selp.f32 	%f233, %f232, %f136, %p57;
	min.s64 	%rd341, %rd340, %rd252;
$L__BB11_161:
	add.s64 	%rd255, %rd337, -8;
	// begin inline asm
	ld.global.nc.u64 %rd254, [%rd255];
	// end inline asm
	mov.b64 	{%r76, %r77}, %rd254;
	mov.b32 	%f139, %r76;
	// begin inline asm
	ld.global.nc.u64 %rd256, [%rd337];
	// end inline asm
	setp.lt.f32 	%p58, %f233, %f139;
	mov.f32 	%f234, %f139;
	mov.u64 	%rd342, %rd256;
	@%p58 bra 	$L__BB11_164;
	setp.lt.f32 	%p59, %f139, %f233;
	mov.f32 	%f234, %f233;
	mov.u64 	%rd342, %rd341;
	@%p59 bra 	$L__BB11_164;
	setp.lt.s64 	%p60, %rd341, %rd256;
	selp.f32 	%f234, %f233, %f139, %p60;
	min.s64 	%rd342, %rd341, %rd256;
$L__BB11_164:
	add.s32 	%r429, %r429, 1024;
	add.s64 	%rd337, %rd337, 16384;
	add.s32 	%r430, %r430, 1024;
	setp.lt.s32 	%p61, %r429, %r20;
	@%p61 bra 	$L__BB11_152;
$L__BB11_165:
	// begin inline asm
	mov.u32 %r78, %laneid;
	// end inline asm
	mov.b32 	%r80, %f234;
	mov.b32 	%r96, 1;
	mov.b32 	%r97, 31;
	mov.b32 	%r98, -1;
	// begin inline asm
	shfl.sync.down.b32 %r79, %r80, %r96, %r97, %r98;
	// end inline asm
	mov.b32 	%f143, %r79;
	// begin inline asm
	shfl.sync.down.b32 %r84, %r85, %r96, %r97, %r98;
	// end inline asm
	mov.b64 	{%r90, %r95}, %rd342;
	// begin inline asm
	shfl.sync.down.b32 %r89, %r90, %r96, %r97, %r98;
	// end inline asm
	// begin inline asm
	shfl.sync.down.b32 %r94, %r95, %r96, %r97, %r98;
	// end inline asm
	mov.b64 	%rd150, {%r89, %r94};
	setp.gt.s32 	%p62, %r78, 30;
	mov.f32 	%f236, %f234;
	mov.u64 	%rd344, %rd342;
	@%p62 bra 	$L__BB11_169;
	setp.lt.f32 	%p63, %f234, %f143;
	mov.f32 	%f236, %f143;
	mov.u64 	%rd344, %rd150;
	@%p63 bra 	$L__BB11_169;
	setp.gt.f32 	%p64, %f234, %f143;
	mov.f32 	%f236, %f234;
	mov.u64 	%rd344, %rd342;
	@%p64 bra 	$L__BB11_169;
	setp.lt.s64 	%p65, %rd342, %rd150;
	selp.f32 	%f236, %f234, %f143, %p65;
	min.s64 	%rd344, %rd342, %rd150;
$L__BB11_169:
	mov.b32 	%r100, %f236;
	mov.b32 	%r116, 2;
	mov.b32 	%r117, 31;
	mov.b32 	%r118, -1;
	// begin inline asm
	shfl.sync.down.b32 %r99, %r100, %r116, %r117, %r118;
	// end inline asm
	mov.b32 	%f146, %r99;
	// begin inline asm
	shfl.sync.down.b32 %r104, %r105, %r116, %r117, %r118;
	// end inline asm
	mov.b64 	{%r110, %r115}, %rd344;
	// begin inline asm
	shfl.sync.down.b32 %r109, %r110, %r116, %r117, %r118;
	// end inline asm
	// begin inline asm
	shfl.sync.down.b32 %r114, %r115, %r116, %r117, %r118;
	// end inline asm
	mov.b64 	%rd153, {%r109, %r114};
	setp.gt.s32 	%p66, %r78, 29;
	mov.f32 	%f237, %f236;
	mov.u64 	%rd345, %rd344;
	@%p66 bra 	$L__BB11_173;
	setp.lt.f32 	%p67, %f236, %f146;
	mov.f32 	%f237, %f146;
	mov.u64 	%rd345, %rd153;
	@%p67 bra 	$L__BB11_173;
	setp.gt.f32 	%p68, %f236, %f146;
	mov.f32 	%f237, %f236;
	mov.u64 	%rd345, %rd344;
	@%p68 bra 	$L__BB11_173;
	setp.lt.s64 	%p69, %rd344, %rd153;
	selp.f32 	%f237, %f236, %f146, %p69;
	min.s64 	%rd345, %rd344, %rd153;
$L__BB11_173:
	mov.b32 	%r120, %f237;
	mov.b32 	%r136, 4;
	mov.b32 	%r137, 31;
	mov.b32 	%r138, -1;
	// begin inline asm
	shfl.sync.down.b32 %r119, %r120, %r136, %r137, %r138;
	// end inline asm
	mov.b32 	%f149, %r119;
	// begin inline asm
	shfl.sync.down.b32 %r124, %r125, %r136, %r137, %r138;
	// end inline asm
	mov.b64 	{%r130, %r135}, %rd345;
	// begin inline asm
	shfl.sync.down.b32 %r129, %r130, %r136, %r137, %r138;
	// end inline asm
	// begin inline asm
	shfl.sync.down.b32 %r134, %r135, %r136, %r137, %r138;
	// end inline asm
	mov.b64 	%rd156, {%r129, %r134};
	setp.gt.s32 	%p70, %r78, 27;
	mov.f32 	%f238, %f237;
	mov.u64 	%rd346, %rd345;
	@%p70 bra 	$L__BB11_177;
	setp.lt.f32 	%p71, %f237, %f149;
	mov.f32 	%f238, %f149;
	mov.u64 	%rd346, %rd156;
	@%p71 bra 	$L__BB11_177;
	setp.gt.f32 	%p72, %f237, %f149;
	mov.f32 	%f238, %f237;
	mov.u64 	%rd346, %rd345;
	@%p72 bra 	$L__BB11_177;
	setp.lt.s64 	%p73, %rd345, %rd156;
	selp.f32 	%f238, %f237, %f149, %p73;
	min.s64 	%rd346, %rd345, %rd156;
$L__BB11_177:
	mov.b32 	%r140, %f238;
	mov.b32 	%r156, 8;
	mov.b32 	%r157, 31;
	mov.b32 	%r158, -1;
	// begin inline asm
	shfl.sync.down.b32 %r139, %r140, %r156, %r157, %r158;
	// end inline asm
	mov.b32 	%f152, %r139;
	// begin inline asm
	shfl.sync.down.b32 %r144, %r145, %r156, %r157, %r158;
	// end inline asm
	mov.b64 	{%r150, %r155}, %rd346;
	// begin inline asm
	shfl.sync.down.b32 %r149, %r150, %r156, %r157, %r158;
	// end inline asm
	// begin inline asm
	shfl.sync.down.b32 %r154, %r155, %r156, %r157, %r158;
	// end inline asm
	mov.b64 	%rd159, {%r149, %r154};
	setp.gt.s32 	%p74, %r78, 23;
	mov.f32 	%f239, %f238;
	mov.u64 	%rd347, %rd346;
	@%p74 bra 	$L__BB11_181;
	setp.lt.f32 	%p75, %f238, %f152;
	mov.f32 	%f239, %f152;
	mov.u64 	%rd347, %rd159;
	@%p75 bra 	$L__BB11_181;
	setp.gt.f32 	%p76, %f238, %f152;
	mov.f32 	%f239, %f238;
	mov.u64 	%rd347, %rd346;
	@%p76 bra 	$L__BB11_181;
	setp.lt.s64 	%p77, %rd346, %rd159;
	selp.f32 	%f239, %f238, %f152, %p77;
	min.s64 	%rd347, %rd346, %rd159;
$L__BB11_181:
	mov.b32 	%r160, %f239;
	mov.b32 	%r176, 16;
	mov.b32 	%r177, 31;
	mov.b32 	%r178, -1;
	// begin inline asm
	shfl.sync.down.b32 %r159, %r160, %r176, %r177, %r178;
	// end inline asm
	mov.b32 	%f155, %r159;
	// begin inline asm
	shfl.sync.down.b32 %r164, %r165, %r176, %r177, %r178;
	// end inline asm
	mov.b64 	{%r170, %r175}, %rd347;
	// begin inline asm
	shfl.sync.down.b32 %r169, %r170, %r176, %r177, %r178;
	// end inline asm
	// begin inline asm
	shfl.sync.down.b32 %r174, %r175, %r176, %r177, %r178;
	// end inline asm
	mov.b64 	%rd162, {%r169, %r174};
	setp.gt.s32 	%p78, %r78, 15;
	mov.f32 	%f247, %f239;
	mov.u64 	%rd355, %rd347;
	@%p78 bra 	$L__BB11_185;
	setp.lt.f32 	%p79, %f239, %f155;
	mov.f32 	%f247, %f155;
	mov.u64 	%rd355, %rd162;
	@%p79 bra 	$L__BB11_185;
	setp.gt.f32 	%p80, %f239, %f155;
	mov.f32 	%f247, %f239;
	mov.u64 	%rd355, %rd347;
	@%p80 bra 	$L__BB11_185;
	setp.lt.s64 	%p81, %rd347, %rd162;
	selp.f32 	%f247, %f239, %f155, %p81;
	min.s64 	%rd355, %rd347, %rd162;
$L__BB11_185:
	setp.ne.s32 	%p82, %r78, 0;
	@%p82 bra 	$L__BB11_187;
	shr.u32 	%r179, %r16, 1;
	and.b32  	%r180, %r179, 496;
	mov.u32 	%r181, _ZN6thrust24THRUST_300001_SM_1000_NS8cuda_cub4core6detail5shmemE;
	add.s32 	%r182, %r181, %r180;
	st.shared.f32 	[%r182+8], %f247;
	st.shared.u64 	[%r182+16], %rd355;
$L__BB11_187:
	bar.sync 	0;
	setp.ne.s32 	%p83, %r16, 0;
	@%p83 bra 	$L__BB11_209;
	ld.shared.f32 	%f158, [_ZN6thrust24THRUST_300001_SM_1000_NS8cuda_cub4core6detail5shmemE+24];
	ld.shared.u64 	%rd165, [_ZN6thrust24THRUST_300001_SM_1000_NS8cuda_cub4core6detail5shmemE+32];
	setp.lt.f32 	%p84, %f247, %f158;
	mov.f32 	%f241, %f158;
	mov.u64 	%rd349, %rd165;
	@%p84 bra 	$L__BB11_191;
	setp.lt.f32 	%p85, %f158, %f247;
	mov.f32 	%f241, %f247;
	mov.u64 	%rd349, %rd355;
	@%p85 bra 	$L__BB11_191;
	setp.lt.s64 	%p86, %rd355, %rd165;
	selp.f32 	%f241, %f247, %f158, %p86;
	min.s64 	%rd349, %rd355, %rd165;
$L__BB11_191:
	ld.shared.f32 	%f161, [_ZN6thrust24THRUST_300001_SM_1000_NS8cuda_cub4core6detail5shmemE+40];
	ld.shared.u64 	%rd168, [_ZN6thrust24THRUST_300001_SM_1000_NS8cuda_cub4core6detail5shmemE+48];
	setp.lt.f32 	%p87, %f241, %f161;
	mov.f32 	%f242, %f161;
	mov.u64 	%rd350, %rd168;
	@%p87 bra 	$L__BB11_194;
	setp.lt.f32 	%p88, %f161, %f241;
	mov.f32 	%f242, %f241;
	mov.u64 	%rd350, %rd349;
	@%p88 bra 	$L__BB11_194;
	setp.lt.s64 	%p89, %rd349, %rd168;
	selp.f32 	%f242, %f241, %f161, %p89;
	min.s64 	%rd350, %rd349, %rd168;
$L__BB11_194:
	ld.shared.f32 	%f164, [_ZN6thrust24THRUST_300001_SM_1000_NS8cuda_cub4core6detail5shmemE+56];
	ld.shared.u64 	%rd171, [_ZN6thrust24THRUST_300001_SM_1000_NS8cuda_cub4core6detail5shmemE+64];
	setp.lt.f32 	%p90, %f242, %f164;
	mov.f32 	%f243, %f164;
	mov.u64 	%rd351, %rd171;
	@%p90 bra 	$L__BB11_197;
	setp.lt.f32 	%p91, %f164, %f242;
	mov.f32 	%f243, %f242;
	mov.u64 	%rd351, %rd350;
	@%p91 bra 	$L__BB11_197;
	setp.lt.s64 	%p92, %rd350, %rd171;
	selp.f32 	%f243, %f242, %f164, %p92;
	min.s64 	%rd351, %rd350, %rd171;
$L__BB11_197:
	ld.shared.f32 	%f167, [_ZN6thrust24THRUST_300001_SM_1000_NS8cuda_cub4core6detail5shmemE+72];
	ld.shared.u64 	%rd174, [_ZN6thrust24THRUST_300001_SM_1000_NS8cuda_cub4core6detail5shmemE+80];
	setp.lt.f32 	%p93, %f243, %f167;
	mov.f32 	%f244, %f167;
	mov.u64 	%rd352, %rd174;
	@%p93 bra 	$L__BB11_200;
	setp.lt.f32 	%p94, %f167, %f243;
	mov.f32 	%f244, %f243;
	mov.u64 	%rd352, %rd351;
	@%p94 bra 	$L__BB11_200;
	setp.lt.s64 	%p95, %rd351, %rd174;
	selp.f32 	%f244, %f243, %f167, %p95;
	min.s64 	%rd352, %rd351, %rd174;
$L__BB11_200:
	ld.shared.f32 	%f170, [_ZN6thrust24THRUST_300001_SM_1000_NS8cuda_cub4core6detail5shmemE+88];
	ld.shared.u64 	%rd177, [_ZN6thrust24THRUST_300001_SM_1000_NS8cuda_cub4core6detail5shmemE+96];
	setp.lt.f32 	%p96, %f244, %f170;
	mov.f32 	%f245, %f170;
	mov.u64 	%rd353, %rd177;
	@%p96 bra 	$L__BB11_203;
	setp.lt.f32 	%p97, %f170, %f244;
	mov.f32 	%f245, %f244;
	mov.u64 	%rd353, %rd352;
	@%p97 bra 	$L__BB11_203;
	setp.lt.s64 	%p98, %rd352, %rd177;
	selp.f32 	%f245, %f244, %f170, %p98;
	min.s64 	%rd353, %rd352, %rd177;
$L__BB11_203:
	ld.shared.f32 	%f173, [_ZN6thrust24THRUST_300001_SM_1000_NS8cuda_cub4core6detail5shmemE+104];
	ld.shared.u64 	%rd180, [_ZN6thrust24THRUST_300001_SM_1000_NS8cuda_cub4core6detail5shmemE+112];
	setp.lt.f32 	%p99, %f245, %f173;
	mov.f32 	%f246, %f173;
	mov.u64 	%rd354, %rd180;
	@%p99 bra 	$L__BB11_206;
	setp.lt.f32 	%p100, %f173, %f245;
	mov.f32 	%f246, %f245;
	mov.u64 	%rd354, %rd353;
	@%p100 bra 	$L__BB11_206;
	setp.lt.s64 	%p101, %rd353, %rd180;
	selp.f32 	%f246, %f245, %f173, %p101;
	min.s64 	%rd354, %rd353, %rd180;
$L__BB11_206:
	ld.shared.f32 	%f176, [_ZN6thrust24THRUST_300001_SM_1000_NS8cuda_cub4core6detail5shmemE+120];
	ld.shared.u64 	%rd183, [_ZN6thrust24THRUST_300001_SM_1000_NS8cuda_cub4core6detail5shmemE+128];
	setp.lt.f32 	%p102, %f246, %f176;
	mov.f32 	%f247, %f176;
	mov.u64 	%rd355, %rd183;
	@%p102 bra 	$L__BB11_209;
	setp.lt.f32 	%p103, %f176, %f246;
	mov.f32 	%f247, %f246;
	mov.u64 	%rd355, %rd354;
	@%p103 bra 	$L__BB11_209;
	setp.lt.s64 	%p104, %rd354, %rd183;
	selp.f32 	%f247, %f246, %f176, %p104;
	min.s64 	%rd355, %rd354, %rd183;
$L__BB11_209:
	mov.u32 	%r418, %tid.x;
	setp.ne.s32 	%p221, %r418, 0;
	@%p221 bra 	$L__BB11_211;
	cvta.to.global.u64 	%rd287, %rd187;
	st.global.f32 	[%rd287], %f247;
	st.global.u64 	[%rd287+8], %rd355;
$L__BB11_211:
	ret;

}
	// .globl	_ZN6thrust24THRUST_300001_SM_1000_NS8cuda_cub4core6detail13_kernel_agentINS1_8__reduce11ReduceAgentINS0_12zip_iteratorIN4cuda3std3__45tupleIJNS0_10device_ptrIfEENS0_17counting_iteratorIlNS0_11use_defaultESF_SF_EEEEEEEPNSB_IJflEEESJ_lNS1_9__extrema9arg_max_fIflNSA_4lessIfEEEEEEJSI_SK_lSP_EEEvDpT0_
.visible .entry _ZN6thrust24THRUST_300001_SM_1000_NS8cuda_cub4core6detail13_kernel_agentINS1_8__reduce11ReduceAgentINS0_12zip_iteratorIN4cuda3std3__45tupleIJNS0_10device_ptrIfEENS0_17counting_iteratorIlNS0_11use_defaultESF_SF_EEEEEEEPNSB_IJflEEESJ_lNS1_9__extrema9arg_max_fIflNSA_4lessIfEEEEEEJSI_SK_lSP_EEEvDpT0_(
	.param .align 8 .b8 _ZN6thrust24THRUST_300001_SM_1000_NS8cuda_cub4core6detail13_kernel_agentINS1_8__reduce11ReduceAgentINS0_12zip_iteratorIN4cuda3std3__45tupleIJNS0_10device_ptrIfEENS0_17counting_iteratorIlNS0_11use_defaultESF_SF_EEEEEEEPNSB_IJflEEESJ_lNS1_9__extrema9arg_max_fIflNSA_4lessIfEEEEEEJSI_SK_lSP_EEEvDpT0__param_0[16],
	.param .u64 .ptr .align 1 _ZN6thrust24THRUST_300001_SM_1000_NS8cuda_cub4core6detail13_kernel_agentINS1_8__reduce11ReduceAgentINS0_12zip_iteratorIN4cuda3std3__45tupleIJNS0_10device_ptrIfEENS0_17counting_iteratorIlNS0_11use_defaultESF_SF_EEEEEEEPNSB_IJflEEESJ_lNS1_9__extrema9arg_max_fIflNSA_4lessIfEEEEEEJSI_SK_lSP_EEEvDpT0__param_1,
	.param .u64 _ZN6thrust24THRUST_300001_SM_1000_NS8cuda_cub4core6detail13_kernel_agentINS1_8__reduce11ReduceAgentINS0_12zip_iteratorIN4cuda3std3__45tupleIJNS0_10device_ptrIfEENS0_17counting_iteratorIlNS0_11use_defaultESF_SF_EEEEEEEPNSB_IJflEEESJ_lNS1_9__extrema9arg_max_fIflNSA_4lessIfEEEEEEJSI_SK_lSP_EEEvDpT0__param_2,
	.param .align 1 .b8 _ZN6thrust24THRUST_300001_SM_1000_NS8cuda_cub4core6detail13_kernel_agentINS1_8__reduce11ReduceAgentINS0_12zip_iteratorIN4cuda3std3__45tupleIJNS0_10device_ptrIfEENS0_17counting_iteratorIlNS0_11use_defaultESF_SF_EEEEEEEPNSB_IJflEEESJ_lNS1_9__extrema9arg_max_fIflNSA_4lessIfEEEEEEJSI_SK_lSP_EEEvDpT0__param_3[1]
)
.maxntid 256
{
	.reg .pred 	%p<213>;
	.reg .b32 	%r<391>;
	.reg .b32 	%f<242>;
	.reg .b64 	%rd<307>;

	ld.param.u64 	%rd192, [_ZN6thrust24THRUST_300001_SM_1000_NS8cuda_cub4core6detail13_kernel_agentINS1_8__reduce11ReduceAgentINS0_12zip_iteratorIN4cuda3std3__45tupleIJNS0_10device_ptrIfEENS0_17counting_iteratorIlNS0_11use_defaultESF_SF_EEEEEEEPNSB_IJflEEESJ_lNS1_9__extrema9arg_max_fIflNSA_4lessIfEEEEEEJSI_SK_lSP_EEEvDpT0__param_0+8];
	ld.param.u64 	%rd191, [_ZN6thrust24THRUST_300001_SM_1000_NS8cuda_cub4core6detail13_kernel_agentINS1_8__reduce11ReduceAgentINS0_12zip_iteratorIN4cuda3std3__45tupleIJNS0_10device_ptrIfEENS0_17counting_iteratorIlNS0_11use_defaultESF_SF_EEEEEEEPNSB_IJflEEESJ_lNS1_9__extrema9arg_max_fIflNSA_4lessIfEEEEEEJSI_SK_lSP_EEEvDpT0__param_0];
	ld.param.u64 	%rd194, [_ZN6thrust24THRUST_300001_SM_1000_NS8cuda_cub4core6detail13_kernel_agentINS1_8__reduce11ReduceAgentINS0_12zip_iteratorIN4cuda3std3__45tupleIJNS0_10device_ptrIfEENS0_17counting_iteratorIlNS0_11use_defaultESF_SF_EEEEEEEPNSB_IJflEEESJ_lNS1_9__extrema9arg_max_fIflNSA_4lessIfEEEEEEJSI_SK_lSP_EEEvDpT0__param_2];
	setp.eq.s64 	%p1, %rd194, 0;
	@%p1 bra 	$L__BB12_206;
	cvta.to.global.u64 	%rd1, %rd191;
	setp.gt.s64 	%p2, %rd194, 1279;
	@%p2 bra 	$L__BB12_122;
	cvt.u32.u64 	%r1, %rd194;
	mov.u32 	%r2, %tid.x;
	setp.ge.s32 	%p96, %r2, %r1;
	mov.f32 	%f188, 0f00000000;
	mov.b64 	%rd249, 0;
	mov.u32 	%r385, %r2;
	@%p96 bra 	$L__BB12_4;
	cvt.u64.u32 	%rd225, %r2;
	mul.wide.u32 	%rd226, %r2, 4;
	add.s64 	%rd227, %rd1, %rd226;
	add.s64 	%rd249, %rd192, %rd225;
	ld.global.f32 	%f188, [%rd227];
	add.s32 	%r385, %r2, 256;
$L__BB12_4:
	setp.ge.s32 	%p97, %r385, %r1;
	@%p97 bra 	$L__BB12_26;
	not.b32 	%r154, %r385;
	add.s32 	%r5, %r154, %r1;
	and.b32  	%r155, %r5, 768;
	setp.eq.s32 	%p98, %r155, 768;
	@%p98 bra 	$L__BB12_11;
	cvt.u64.u32 	%rd229, %r385;
	add.s64 	%rd240, %rd192, %rd229;
	mul.wide.u32 	%rd230, %r385, 4;
	add.s64 	%rd239, %rd1, %rd230;
	shr.u32 	%r156, %r5, 8;
	add.s32 	%r157, %r156, 1;
	and.b32  	%r158, %r157, 3;
	neg.s32 	%r383, %r158;
$L__BB12_7:
	.pragma "nounroll";
	mov.u64 	%rd9, %rd249;
	mov.f32 	%f3, %f188;
	ld.global.f32 	%f4, [%rd239];
	setp.lt.f32 	%p99, %f3, %f4;
	mov.u64 	%rd249, %rd240;
	mov.f32 	%f188, %f4;
	@%p99 bra 	$L__BB12_10;
	setp.lt.f32 	%p100, %f4, %f3;
	mov.u64 	%rd249, %rd9;
	mov.f32 	%f188, %f3;
	@%p100 bra 	$L__BB12_10;
	setp.lt.s64 	%p101, %rd9, %rd240;
	min.s64 	%rd249, %rd9, %rd240;
	selp.f32 	%f188, %f3, %f4, %p101;
$L__BB12_10:
	add.s32 	%r385, %r385, 256;
	add.s64 	%rd240, %rd240, 256;
	add.s64 	%rd239, %rd239, 1024;
	add.s32 	%r383, %r383, 1;
	setp.ne.s32 	%p102, %r383, 0;
	@%p102 bra 	$L__BB12_7;
$L__BB12_11:
	setp.lt.u32 	%p103, %r5, 768;
	@%p103 bra 	$L__BB12_26;
	add.s32 	%r386, %r385, 512;
$L__BB12_13:
	mov.u32 	%r13, %r386;
	add.s32 	%r159, %r13, -512;
	cvt.s64.s32 	%rd231, %r159;
	mul.wide.s32 	%rd232, %r159, 4;
	add.s64 	%rd17, %rd1, %rd232;
	add.s64 	%rd18, %rd192, %rd231;
	ld.global.f32 	%f10, [%rd17];
	setp.lt.f32 	%p104, %f188, %f10;
	mov.u64 	%rd246, %rd18;
	mov.f32 	%f185, %f10;
	@%p104 bra 	$L__BB12_16;
	setp.lt.f32 	%p105, %f10, %f188;
	mov.u64 	%rd246, %rd249;
	mov.f32 	%f185, %f188;
	@%p105 bra 	$L__BB12_16;
	setp.lt.s64 	%p106, %rd249, %rd18;
	min.s64 	%rd246, %rd249, %rd18;
	selp.f32 	%f185, %f188, %f10, %p106;
$L__BB12_16:
	add.s32 	%r160, %r13, -256;
	cvt.s64.s32 	%rd233, %r160;
	add.s64 	%rd21, %rd192, %rd233;
	ld.global.f32 	%f13, [%rd17+1024];
	setp.lt.f32 	%p107, %f185, %f13;
	mov.u64 	%rd247, %rd21;
	mov.f32 	%f186, %f13;
	@%p107 bra 	$L__BB12_19;
	setp.lt.f32 	%p108, %f13, %f185;
	mov.u64 	%rd247, %rd246;
	mov.f32 	%f186, %f185;
	@%p108 bra 	$L__BB12_19;
	setp.lt.s64 	%p109, %rd246, %rd21;
	min.s64 	%rd247, %rd246, %rd21;
	selp.f32 	%f186, %f185, %f13, %p109;
$L__BB12_19:
	cvt.s64.s32 	%rd234, %r13;
	add.s64 	%rd24, %rd192, %rd234;
	ld.global.f32 	%f16, [%rd17+2048];
	setp.lt.f32 	%p110, %f186, %f16;
	mov.u64 	%rd248, %rd24;
	mov.f32 	%f187, %f16;
	@%p110 bra 	$L__BB12_22;
	setp.lt.f32 	%p111, %f16, %f186;
	mov.u64 	%rd248, %rd247;
	mov.f32 	%f187, %f186;
	@%p111 bra 	$L__BB12_22;
	setp.lt.s64 	%p112, %rd247, %rd24;
	min.s64 	%rd248, %rd247, %rd24;
	selp.f32 	%f187, %f186, %f16, %p112;
$L__BB12_22:
	add.s32 	%r161, %r13, 256;
	cvt.s64.s32 	%rd235, %r161;
	add.s64 	%rd27, %rd192, %rd235;
	ld.global.f32 	%f19, [%rd17+3072];
	setp.lt.f32 	%p113, %f187, %f19;
	mov.u64 	%rd249, %rd27;
	mov.f32 	%f188, %f19;
	@%p113 bra 	$L__BB12_25;
	setp.lt.f32 	%p114, %f19, %f187;
	mov.u64 	%rd249, %rd248;
	mov.f32 	%f188, %f187;
	@%p114 bra 	$L__BB12_25;
	setp.lt.s64 	%p115, %rd248, %rd27;
	min.s64 	%rd249, %rd248, %rd27;
	selp.f32 	%f188, %f187, %f19, %p115;
$L__BB12_25:
	add.s32 	%r386, %r13, 1024;
	add.s32 	%r162, %r13, 512;
	setp.lt.s32 	%p116, %r162, %r1;
	@%p116 bra 	$L__BB12_13;
$L__BB12_26:
	setp.lt.s32 	%p117, %r1, 256;
	@%p117 bra 	$L__BB12_71;
	// begin inline asm
	mov.u32 %r276, %laneid;
	// end inline asm
	mov.b32 	%r278, %f188;
	mov.b32 	%r294, 1;
	mov.b32 	%r295, 31;
	mov.b32 	%r296, -1;
	// begin inline asm
	shfl.sync.down.b32 %r277, %r278, %r294, %r295, %r296;
	// end inline asm
	mov.b32 	%f23, %r277;
	// begin inline asm
	shfl.sync.down.b32 %r282, %r283, %r294, %r295, %r296;
	// end inline asm
	mov.b64 	{%r288, %r293}, %rd249;
	// begin inline asm
	shfl.sync.down.b32 %r287, %r288, %r294, %r295, %r296;
	// end inline asm
	// begin inline asm
	shfl.sync.down.b32 %r292, %r293, %r294, %r295, %r296;
	// end inline asm
	mov.b64 	%rd31, {%r287, %r292};
	setp.gt.s32 	%p169, %r276, 30;
	mov.u64 	%rd251, %rd249;
	mov.f32 	%f190, %f188;
	@%p169 bra 	$L__BB12_31;
	setp.lt.f32 	%p170, %f188, %f23;
	mov.u64 	%rd251, %rd31;
	mov.f32 	%f190, %f23;
	@%p170 bra 	$L__BB12_31;
	setp.gt.f32 	%p171, %f188, %f23;
	mov.u64 	%rd251, %rd249;
	mov.f32 	%f190, %f188;
	@%p171 bra 	$L__BB12_31;
	setp.lt.s64 	%p172, %rd249, %rd31;
	min.s64 	%rd251, %rd249, %rd31;
	selp.f32 	%f190, %f188, %f23, %p172;
$L__BB12_31:
	mov.b32 	%r298, %f190;
	mov.b32 	%r314, 2;
	mov.b32 	%r315, 31;
	mov.b32 	%r316, -1;
	// begin inline asm
	shfl.sync.down.b32 %r297, %r298, %r314, %r315, %r316;
	// end inline asm
	mov.b32 	%f26, %r297;
	// begin inline asm
	shfl.sync.down.b32 %r302, %r303, %r314, %r315, %r316;
	// end inline asm
	mov.b64 	{%r308, %r313}, %rd251;
	// begin inline asm
	shfl.sync.down.b32 %r307, %r308, %r314, %r315, %r316;
	// end inline asm
	// begin inline asm
	shfl.sync.down.b32 %r312, %r313, %r314, %r315, %r316;
	// end inline asm
	mov.b64 	%rd34, {%r307, %r312};
	setp.gt.s32 	%p173, %r276, 29;
	mov.u64 	%rd252, %rd251;
	mov.f32 	%f191, %f190;
	@%p173 bra 	$L__BB12_35;
	setp.lt.f32 	%p174, %f190, %f26;
	mov.u64 	%rd252, %rd34;
	mov.f32 	%f191, %f26;
	@%p174 bra 	$L__BB12_35;
	setp.gt.f32 	%p175, %f190, %f26;
	mov.u64 	%rd252, %rd251;
	mov.f32 	%f191, %f190;
	@%p175 bra 	$L__BB12_35;
	setp.lt.s64 	%p176, %rd251, %rd34;
	min.s64 	%rd252, %rd251, %rd34;
	selp.f32 	%f191, %f190, %f26, %p176;
$L__BB12_35:
	mov.b32 	%r318, %f191;
	mov.b32 	%r334, 4;
	mov.b32 	%r335, 31;
	mov.b32 	%r336, -1;
	// begin inline asm
	shfl.sync.down.b32 %r317, %r318, %r334, %r335, %r336;
	// end inline asm
	mov.b32 	%f29, %r317;
	// begin inline asm
	shfl.sync.down.b32 %r322, %r323, %r334, %r335, %r336;
	// end inline asm
	mov.b64 	{%r328, %r333}, %rd252;
	// begin inline asm
	shfl.sync.down.b32 %r327, %r328, %r334, %r335, %r336;
	// end inline asm
	// begin inline asm
	shfl.sync.down.b32 %r332, %r333, %r334, %r335, %r336;
	// end inline asm
	mov.b64 	%rd37, {%r327, %r332};
	setp.gt.s32 	%p177, %r276, 27;
	mov.u64 	%rd253, %rd252;
	mov.f32 	%f192, %f191;
	@%p177 bra 	$L__BB12_39;
	setp.lt.f32 	%p178, %f191, %f29;
	mov.u64 	%rd253, %rd37;
	mov.f32 	%f192, %f29;
	@%p178 bra 	$L__BB12_39;
	setp.gt.f32 	%p179, %f191, %f29;
	mov.u64 	%rd253, %rd252;
	mov.f32 	%f192, %f191;
	@%p179 bra 	$L__BB12_39;
	setp.lt.s64 	%p180, %rd252, %rd37;
	min.s64 	%rd253, %rd252, %rd37;
	selp.f32 	%f192, %f191, %f29, %p180;
$L__BB12_39:
	mov.b32 	%r338, %f192;
	mov.b32 	%r354, 8;
	mov.b32 	%r355, 31;
	mov.b32 	%r356, -1;
	// begin inline asm
	shfl.sync.down.b32 %r337, %r338, %r354, %r355, %r356;
	// end inline asm
	mov.b32 	%f32, %r337;
	// begin inline asm
	shfl.sync.down.b32 %r342, %r343, %r354, %r355, %r356;
	// end inline asm
	mov.b64 	{%r348, %r353}, %rd253;
	// begin inline asm
	shfl.sync.down.b32 %r347, %r348, %r354, %r355, %r356;
	// end inline asm
	// begin inline asm
	shfl.sync.down.b32 %r352, %r353, %r354, %r355, %r356;
	// end inline asm
	mov.b64 	%rd40, {%r347, %r352};
	setp.gt.s32 	%p181, %r276, 23;
	mov.u64 	%rd254, %rd253;
	mov.f32 	%f193, %f192;
	@%p181 bra 	$L__BB12_43;
	setp.lt.f32 	%p182, %f192, %f32;
	mov.u64 	%rd254, %rd40;
	mov.f32 	%f193, %f32;
	@%p182 bra 	$L__BB12_43;
	setp.gt.f32 	%p183, %f192, %f32;
	mov.u64 	%rd254, %rd253;
	mov.f32 	%f193, %f192;
	@%p183 bra 	$L__BB12_43;
	setp.lt.s64 	%p184, %rd253, %rd40;
	min.s64 	%rd254, %rd253, %rd40;
	selp.f32 	%f193, %f192, %f32, %p184;
$L__BB12_43:
	mov.b32 	%r358, %f193;
	mov.b32 	%r374, 16;
	mov.b32 	%r375, 31;
	mov.b32 	%r376, -1;
	// begin inline asm
	shfl.sync.down.b32 %r357, %r358, %r374, %r375, %r376;
	// end inline asm
	mov.b32 	%f35, %r357;
	// begin inline asm
	shfl.sync.down.b32 %r362, %r363, %r374, %r375, %r376;
	// end inline asm
	mov.b64 	{%r368, %r373}, %rd254;
	// begin inline asm
	shfl.sync.down.b32 %r367, %r368, %r374, %r375, %r376;
	// end inline asm
	// begin inline asm
	shfl.sync.down.b32 %r372, %r373, %r374, %r375, %r376;
	// end inline asm
	mov.b64 	%rd43, {%r367, %r372};
	setp.gt.s32 	%p185, %r276, 15;
	mov.u64 	%rd306, %rd254;
	mov.f32 	%f241, %f193;
	@%p185 bra 	$L__BB12_47;
	setp.lt.f32 	%p186, %f193, %f35;
	mov.u64 	%rd306, %rd43;
	mov.f32 	%f241, %f35;
	@%p186 bra 	$L__BB12_47;
	setp.gt.f32 	%p187, %f193, %f35;
	mov.u64 	%rd306, %rd254;
	mov.f32 	%f241, %f193;
	@%p187 bra 	$L__BB12_47;
	setp.lt.s64 	%p188, %rd254, %rd43;
	min.s64 	%rd306, %rd254, %rd43;
	selp.f32 	%f241, %f193, %f35, %p188;
$L__BB12_47:
	setp.ne.s32 	%p189, %r276, 0;
	@%p189 bra 	$L__BB12_49;
	shr.u32 	%r377, %r2, 1;
	and.b32  	%r378, %r377, 496;
	mov.u32 	%r379, _ZN6thrust24THRUST_300001_SM_1000_NS8cuda_cub4core6detail5shmemE;
	add.s32 	%r380, %r379, %r378;
	st.shared.f32 	[%r380+8], %f241;
	st.shared.u64 	[%r380+16], %rd306;
$L__BB12_49:
	bar.sync 	0;
	setp.ne.s32 	%p190, %r2, 0;
	@%p190 bra 	$L__BB12_204;
	ld.shared.f32 	%f38, [_ZN6thrust24THRUST_300001_SM_1000_NS8cuda_cub4core6detail5shmemE+24];
	ld.shared.u64 	%rd46, [_ZN6thrust24THRUST_300001_SM_1000_NS8cuda_cub4core6detail5shmemE+32];
	setp.lt.f32 	%p191, %f241, %f38;
	mov.u64 	%rd256, %rd46;
	mov.f32 	%f195, %f38;
	@%p191 bra 	$L__BB12_53;
	setp.lt.f32 	%p192, %f38, %f241;
	mov.u64 	%rd256, %rd306;
	mov.f32 	%f195, %f241;
	@%p192 bra 	$L__BB12_53;
	setp.lt.s64 	%p193, %rd306, %rd46;
	min.s64 	%rd256, %rd306, %rd46;
	selp.f32 	%f195, %f241, %f38, %p193;
$L__BB12_53:
	ld.shared.f32 	%f41, [_ZN6thrust24THRUST_300001_SM_1000_NS8cuda_cub4core6detail5shmemE+40];
	ld.shared.u64 	%rd49, [_ZN6thrust24THRUST_300001_SM_1000_NS8cuda_cub4core6detail5shmemE+48];
	setp.lt.f32 	%p194, %f195, %f41;
	mov.u64 	%rd257, %rd49;
	mov.f32 	%f196, %f41;
	@%p194 bra 	$L__BB12_56;
	setp.lt.f32 	%p195, %f41, %f195;
	mov.u64 	%rd257, %rd256;
	mov.f32 	%f196, %f195;
	@%p195 bra 	$L__BB12_56;
	setp.lt.s64 	%p196, %rd256, %rd49;
	min.s64 	%rd257, %rd256, %rd49;
	selp.f32 	%f196, %f195, %f41, %p196;
$L__BB12_56:
	ld.shared.f32 	%f44, [_ZN6thrust24THRUST_300001_SM_1000_NS8cuda_cub4core6detail5shmemE+56];
	ld.shared.u64 	%rd52, [_ZN6thrust24THRUST_300001_SM_1000_NS8cuda_cub4core6detail5shmemE+64];
	setp.lt.f32 	%p197, %f196, %f44;
	mov.u64 	%rd258, %rd52;
	mov.f32 	%f197, %f44;
	@%p197 bra 	$L__BB12_59;
	setp.lt.f32 	%p198, %f44, %f196;
	mov.u64 	%rd258, %rd257;
	mov.f32 	%f197, %f196;
	@%p198 bra 	$L__BB12_59;
	setp.lt.s64 	%p199, %rd257, %rd52;
	min.s64 	%rd258, %rd257, %rd52;
	selp.f32 	%f197, %f196, %f44, %p199;
$L__BB12_59:
	ld.shared.f32 	%f47, [_ZN6thrust24THRUST_300001_SM_1000_NS8cuda_cub4core6detail5shmemE+72];
	ld.shared.u64 	%rd55, [_ZN6thrust24THRUST_300001_SM_1000_NS8cuda_cub4core6detail5shmemE+80];
	setp.lt.f32 	%p200, %f197, %f47;
	mov.u64 	%rd259, %rd55;
	mov.f32 	%f198, %f47;
	@%p200 bra 	$L__BB12_62;
	setp.lt.f32 	%p201, %f47, %f197;
	mov.u64 	%rd259, %rd258;
	mov.f32 	%f198, %f197;
	@%p201 bra 	$L__BB12_62;
	setp.lt.s64 	%p202, %rd258, %rd55;
	min.s64 	%rd259, %rd258, %rd55;
	selp.f32 	%f198, %f197, %f47, %p202;
$L__BB12_62:
	ld.shared.f32 	%f50, [_ZN6thrust24THRUST_300001_SM_1000_NS8cuda_cub4core6detail5shmemE+88];
	ld.shared.u64 	%rd58, [_ZN6thrust24THRUST_300001_SM_1000_NS8cuda_cub4core6detail5shmemE+96];
	setp.lt.f32 	%p203, %f198, %f50;
	mov.u64 	%rd260, %rd58;
	mov.f32 	%f199, %f50;
	@%p203 bra 	$L__BB12_65;
	setp.lt.f32 	%p204, %f50, %f198;
	mov.u64 	%rd260, %rd259;
	mov.f32 	%f199, %f198;
	@%p204 bra 	$L__BB12_65;
	setp.lt.s64 	%p205, %rd259, %rd58;
	min.s64 	%rd260, %rd259, %rd58;
	selp.f32 	%f199, %f198, %f50, %p205;
$L__BB12_65:
	ld.shared.f32 	%f53, [_ZN6thrust24THRUST_300001_SM_1000_NS8cuda_cub4core6detail5shmemE+104];
	ld.shared.u64 	%rd61, [_ZN6thrust24THRUST_300001_SM_1000_NS8cuda_cub4core6detail5shmemE+112];
	setp.lt.f32 	%p206, %f199, %f53;
	mov.u64 	%rd261, %rd61;
	mov.f32 	%f200, %f53;
	@%p206 bra 	$L__BB12_68;
	setp.lt.f32 	%p207, %f53, %f199;
	mov.u64 	%rd261, %rd260;
	mov.f32 	%f200, %f199;
	@%p207 bra 	$L__BB12_68;
	setp.lt.s64 	%p208, %rd260, %rd61;
	min.s64 	%rd261, %rd260, %rd61;
	selp.f32 	%f200, %f199, %f53, %p208;
$L__BB12_68:
	ld.shared.f32 	%f56, [_ZN6thrust24THRUST_300001_SM_1000_NS8cuda_cub4core6detail5shmemE+120];
	ld.shared.u64 	%rd64, [_ZN6thrust24THRUST_300001_SM_1000_NS8cuda_cub4core6detail5shmemE+128];
	setp.lt.f32 	%p209, %f200, %f56;
	mov.f32 	%f241, %f56;
	mov.u64 	%rd306, %rd64;
	@%p209 bra 	$L__BB12_204;
	setp.lt.f32 	%p210, %f56, %f200;
	mov.f32 	%f241, %f200;
	mov.u64 	%rd306, %rd261;
	@%p210 bra 	$L__BB12_204;
	setp.lt.s64 	%p211, %rd261, %rd64;
	min.s64 	%rd306, %rd261, %rd64;
	selp.f32 	%f241, %f200, %f56, %p211;
	bra.uni 	$L__BB12_204;
$L__BB12_71:
	// begin inline asm
	mov.u32 %r163, %laneid;
	// end inline asm
	and.b32  	%r184, %r2, 992;
	add.s32 	%r185, %r184, 32;
	setp.gt.s32 	%p118, %r185, %r1;
	not.b32 	%r186, %r184;
	add.s32 	%r187, %r1, %r186;
	selp.b32 	%r182, %r187, 31, %p118;
	mov.b32 	%r165, %f188;
	mov.b32 	%r181, 1;
	mov.b32 	%r183, -1;
	// begin inline asm
	shfl.sync.down.b32 %r164, %r165, %r181, %r182, %r183;
	// end inline asm
	mov.b32 	%f58, %r164;
	// begin inline asm
	shfl.sync.down.b32 %r169, %r170, %r181, %r182, %r183;
	// end inline asm
	mov.b64 	{%r175, %r180}, %rd249;
	// begin inline asm
	shfl.sync.down.b32 %r174, %r175, %r181, %r182, %r183;
	// end inline asm
	// begin inline asm
	shfl.sync.down.b32 %r179, %r180, %r181, %r182, %r183;
	// end inline asm
	mov.b64 	%rd66, {%r174, %r179};
	setp.ge.s32 	%p119, %r163, %r182;
	mov.f32 	%f201, %f188;
	mov.u64 	%rd262, %rd249;
	@%p119 bra 	$L__BB12_75;
	setp.lt.f32 	%p120, %f188, %f58;
	mov.f32 	%f201, %f58;
	mov.u64 	%rd262, %rd66;
	@%p120 bra 	$L__BB12_75;
	setp.gt.f32 	%p121, %f188, %f58;
	mov.f32 	%f201, %f188;
	mov.u64 	%rd262, %rd249;
	@%p121 bra 	$L__BB12_75;
	setp.lt.s64 	%p122, %rd249, %rd66;
	selp.f32 	%f201, %f188, %f58, %p122;
	min.s64 	%rd262, %rd249, %rd66;
$L__BB12_75:
	mov.b32 	%r189, %f201;
	mov.b32 	%r205, 2;
	mov.b32 	%r207, -1;
	// begin inline asm
	shfl.sync.down.b32 %r188, %r189, %r205, %r182, %r207;
	// end inline asm
	mov.b32 	%f61, %r188;
	// begin inline asm
	shfl.sync.down.b32 %r193, %r194, %r205, %r182, %r207;
	// end inline asm
	mov.b64 	{%r199, %r204}, %rd262;
	// begin inline asm
	shfl.sync.down.b32 %r198, %r199, %r205, %r182, %r207;
	// end inline asm
	// begin inline asm
	shfl.sync.down.b32 %r203, %r204, %r205, %r182, %r207;
	// end inline asm
	mov.b64 	%rd69, {%r198, %r203};
	add.s32 	%r208, %r163, 2;
	setp.gt.s32 	%p123, %r208, %r182;
	mov.f32 	%f202, %f201;
	mov.u64 	%rd263, %rd262;
	@%p123 bra 	$L__BB12_79;
	setp.lt.f32 	%p124, %f201, %f61;
	mov.f32 	%f202, %f61;
	mov.u64 	%rd263, %rd69;
	@%p124 bra 	$L__BB12_79;
	setp.gt.f32 	%p125, %f201, %f61;
	mov.f32 	%f202, %f201;
	mov.u64 	%rd263, %rd262;
	@%p125 bra 	$L__BB12_79;
	setp.lt.s64 	%p126, %rd262, %rd69;
	selp.f32 	%f202, %f201, %f61, %p126;
	min.s64 	%rd263, %rd262, %rd69;
$L__BB12_79:
	mov.b32 	%r210, %f202;
	mov.b32 	%r226, 4;
	mov.b32 	%r228, -1;
	// begin inline asm
	shfl.sync.down.b32 %r209, %r210, %r226, %r182, %r228;
	// end inline asm
	mov.b32 	%f64, %r209;
	// begin inline asm
	shfl.sync.down.b32 %r214, %r215, %r226, %r182, %r228;
	// end inline asm
	mov.b64 	{%r220, %r225}, %rd263;
	// begin inline asm
	shfl.sync.down.b32 %r219, %r220, %r226, %r182, %r228;
	// end inline asm
	// begin inline asm
	shfl.sync.down.b32 %r224, %r225, %r226, %r182, %r228;
	// end inline asm
	mov.b64 	%rd72, {%r219, %r224};
	add.s32 	%r229, %r163, 4;
	setp.gt.s32 	%p127, %r229, %r182;
	mov.f32 	%f203, %f202;
	mov.u64 	%rd264, %rd263;
	@%p127 bra 	$L__BB12_83;
	setp.lt.f32 	%p128, %f202, %f64;
	mov.f32 	%f203, %f64;
	mov.u64 	%rd264, %rd72;
	@%p128 bra 	$L__BB12_83;
	setp.gt.f32 	%p129, %f202, %f64;
	mov.f32 	%f203, %f202;
	mov.u64 	%rd264, %rd263;
	@%p129 bra 	$L__BB12_83;
	setp.lt.s64 	%p130, %rd263, %rd72;
	selp.f32 	%f203, %f202, %f64, %p130;
	min.s64 	%rd264, %rd263, %rd72;
$L__BB12_83:
	mov.b32 	%r231, %f203;
	mov.b32 	%r247, 8;
	mov.b32 	%r249, -1;
	// begin inline asm
	shfl.sync.down.b32 %r230, %r231, %r247, %r182, %r249;
	// end inline asm
	mov.b32 	%f67, %r230;
	// begin inline asm
	shfl.sync.down.b32 %r235, %r236, %r247, %r182, %r249;
	// end inline asm
	mov.b64 	{%r241, %r246}, %rd264;
	// begin inline asm
	shfl.sync.down.b32 %r240, %r241, %r247, %r182, %r249;
	// end inline asm
	// begin inline asm
	shfl.sync.down.b32 %r245, %r246, %r247, %r182, %r249;
	// end inline asm
	mov.b64 	%rd75, {%r240, %r245};
	add.s32 	%r250, %r163, 8;
	setp.gt.s32 	%p131, %r250, %r182;
	mov.f32 	%f204, %f203;
	mov.u64 	%rd265, %rd264;
	@%p131 bra 	$L__BB12_87;
	setp.lt.f32 	%p132, %f203, %f67;
	mov.f32 	%f204, %f67;
	mov.u64 	%rd265, %rd75;
	@%p132 bra 	$L__BB12_87;
	setp.gt.f32 	%p133, %f203, %f67;
	mov.f32 	%f204, %f203;
	mov.u64 	%rd265, %rd264;
	@%p133 bra 	$L__BB12_87;
	setp.lt.s64 	%p134, %rd264, %rd75;
	selp.f32 	%f204, %f203, %f67, %p134;
	min.s64 	%rd265, %rd264, %rd75;
$L__BB12_87:
	mov.b32 	%r252, %f204;
	mov.b32 	%r268, 16;
	mov.b32 	%r270, -1;
	// begin inline asm
	shfl.sync.down.b32 %r251, %r252, %r268, %r182, %r270;
	// end inline asm
	mov.b32 	%f70, %r251;
	// begin inline asm
	shfl.sync.down.b32 %r256, %r257, %r268, %r182, %r270;
	// end inline asm
	mov.b64 	{%r262, %r267}, %rd265;
	// begin inline asm
	shfl.sync.down.b32 %r261, %r262, %r268, %r182, %r270;
	// end inline asm
	// begin inline asm
	shfl.sync.down.b32 %r266, %r267, %r268, %r182, %r270;
	// end inline asm
	mov.b64 	%rd78, {%r261, %r266};
	add.s32 	%r271, %r163, 16;
	setp.gt.s32 	%p135, %r271, %r182;
	mov.f32 	%f241, %f204;
	mov.u64 	%rd306, %rd265;
	@%p135 bra 	$L__BB12_91;
	setp.lt.f32 	%p136, %f204, %f70;
	mov.f32 	%f241, %f70;
	mov.u64 	%rd306, %rd78;
	@%p136 bra 	$L__BB12_91;
	setp.gt.f32 	%p137, %f204, %f70;
	mov.f32 	%f241, %f204;
	mov.u64 	%rd306, %rd265;
	@%p137 bra 	$L__BB12_91;
	setp.lt.s64 	%p138, %rd265, %rd78;
	selp.f32 	%f241, %f204, %f70, %p138;
	min.s64 	%rd306, %rd265, %rd78;
$L__BB12_91:
	setp.ne.s32 	%p139, %r163, 0;
	@%p139 bra 	$L__BB12_93;
	shr.u32 	%r272, %r2, 1;
	and.b32  	%r273, %r272, 496;
	mov.u32 	%r274, _ZN6thrust24THRUST_300001_SM_1000_NS8cuda_cub4core6detail5shmemE;
	add.s32 	%r275, %r274, %r273;
	st.shared.f32 	[%r275+8], %f241;
	st.shared.u64 	[%r275+16], %rd306;
$L__BB12_93:
	bar.sync 	0;
	setp.ne.s32 	%p140, %r2, 0;
	@%p140 bra 	$L__BB12_204;
	setp.lt.s32 	%p141, %r1, 33;
	mov.f32 	%f206, %f241;
	mov.u64 	%rd267, %rd306;
	@%p141 bra 	$L__BB12_98;
	ld.shared.f32 	%f73, [_ZN6thrust24THRUST_300001_SM_1000_NS8cuda_cub4core6detail5shmemE+24];
	ld.shared.u64 	%rd81, [_ZN6thrust24THRUST_300001_SM_1000_NS8cuda_cub4core6detail5shmemE+32];
	setp.lt.f32 	%p142, %f241, %f73;
	mov.f32 	%f206, %f73;
	mov.u64 	%rd267, %rd81;
	@%p142 bra 	$L__BB12_98;
	setp.lt.f32 	%p143, %f73, %f241;
	mov.f32 	%f206, %f241;
	mov.u64 	%rd267, %rd306;
	@%p143 bra 	$L__BB12_98;
	setp.lt.s64 	%p144, %rd306, %rd81;
	selp.f32 	%f206, %f241, %f73, %p144;
	min.s64 	%rd267, %rd306, %rd81;
$L__BB12_98:
	setp.lt.s32 	%p145, %r1, 65;
	mov.f32 	%f207, %f206;
	mov.u64 	%rd268, %rd267;
	@%p145 bra 	$L__BB12_102;
	ld.shared.f32 	%f76, [_ZN6thrust24THRUST_300001_SM_1000_NS8cuda_cub4core6detail5shmemE+40];
	ld.shared.u64 	%rd84, [_ZN6thrust24THRUST_300001_SM_1000_NS8cuda_cub4core6detail5shmemE+48];
	setp.lt.f32 	%p146, %f206, %f76;
	mov.f32 	%f207, %f76;
	mov.u64 	%rd268, %rd84;
	@%p146 bra 	$L__BB12_102;
	setp.lt.f32 	%p147, %f76, %f206;
	mov.f32 	%f207, %f206;
	mov.u64 	%rd268, %rd267;
	@%p147 bra 	$L__BB12_102;
	setp.lt.s64 	%p148, %rd267, %rd84;
	selp.f32 	%f207, %f206, %f76, %p148;
	min.s64 	%rd268, %rd267, %rd84;
$L__BB12_102:
	setp.lt.s32 	%p149, %r1, 97;
	mov.f32 	%f208, %f207;
	mov.u64 	%rd269, %rd268;
	@%p149 bra 	$L__BB12_106;
	ld.shared.f32 	%f79, [_ZN6thrust24THRUST_300001_SM_1000_NS8cuda_cub4core6detail5shmemE+56];
	ld.shared.u64 	%rd87, [_ZN6thrust24THRUST_300001_SM_1000_NS8cuda_cub4core6detail5shmemE+64];
	setp.lt.f32 	%p150, %f207, %f79;
	mov.f32 	%f208, %f79;
	mov.u64 	%rd269, %rd87;
	@%p150 bra 	$L__BB12_106;
	setp.lt.f32 	%p151, %f79, %f207;
	mov.f32 	%f208, %f207;
	mov.u64 	%rd269, %rd268;
	@%p151 bra 	$L__BB12_106;
	setp.lt.s64 	%p152, %rd268, %rd87;
	selp.f32 	%f208, %f207, %f79, %p152;
	min.s64 	%rd269, %rd268, %rd87;
$L__BB12_106:
	setp.lt.s32 	%p153, %r1, 129;
	mov.f32 	%f209, %f208;
	mov.u64 	%rd270, %rd269;
	@%p153 bra 	$L__BB12_110;
	ld.shared.f32 	%f82, [_ZN6thrust24THRUST_300001_SM_1000_NS8cuda_cub4core6detail5shmemE+72];
	ld.shared.u64 	%rd90, [_ZN6thrust24THRUST_300001_SM_1000_NS8cuda_cub4core6detail5shmemE+80];
	setp.lt.f32 	%p154, %f208, %f82;
	mov.f32 	%f209, %f82;
	mov.u64 	%rd270, %rd90;
	@%p154 bra 	$L__BB12_110;
	setp.lt.f32 	%p155, %f82, %f208;
	mov.f32 	%f209, %f208;
	mov.u64 	%rd270, %rd269;
	@%p155 bra 	$L__BB12_110;
	setp.lt.s64 	%p156, %rd269, %rd90;
	selp.f32 	%f209, %f208, %f82, %p156;
	min.s64 	%rd270, %rd269, %rd90;
$L__BB12_110:
	setp.lt.s32 	%p157, %r1, 161;
	mov.f32 	%f210, %f209;
	mov.u64 	%rd271, %rd270;
	@%p157 bra 	$L__BB12_114;
	ld.shared.f32 	%f85, [_ZN6thrust24THRUST_300001_SM_1000_NS8cuda_cub4core6detail5shmemE+88];
	ld.shared.u64 	%rd93, [_ZN6thrust24THRUST_300001_SM_1000_NS8cuda_cub4core6detail5shmemE+96];
	setp.lt.f32 	%p158, %f209, %f85;
	mov.f32 	%f210, %f85;
	mov.u64 	%rd271, %rd93;
	@%p158 bra 	$L__BB12_114;
	setp.lt.f32 	%p159, %f85, %f209;
	mov.f32 	%f210, %f209;
	mov.u64 	%rd271, %rd270;
	@%p159 bra 	$L__BB12_114;
	setp.lt.s64 	%p160, %rd270, %rd93;
	selp.f32 	%f210, %f209, %f85, %p160;
	min.s64 	%rd271, %rd270, %rd93;
$L__BB12_114:
	setp.lt.s32 	%p161, %r1, 193;
	mov.f32 	%f211, %f210;
	mov.u64 	%rd272, %rd271;
	@%p161 bra 	$L__BB12_118;
	ld.shared.f32 	%f88, [_ZN6thrust24THRUST_300001_SM_1000_NS8cuda_cub4core6detail5shmemE+104];
	ld.shared.u64 	%rd96, [_ZN6thrust24THRUST_300001_SM_1000_NS8cuda_cub4core6detail5shmemE+112];
	setp.lt.f32 	%p162, %f210, %f88;
	mov.f32 	%f211, %f88;
	mov.u64 	%rd272, %rd96;
	@%p162 bra 	$L__BB12_118;
	setp.lt.f32 	%p163, %f88, %f210;
	mov.f32 	%f211, %f210;
	mov.u64 	%rd272, %rd271;
	@%p163 bra 	$L__BB12_118;
	setp.lt.s64 	%p164, %rd271, %rd96;
	selp.f32 	%f211, %f210, %f88, %p164;
	min.s64 	%rd272, %rd271, %rd96;
$L__BB12_118:
	setp.lt.s32 	%p165, %r1, 225;
	mov.f32 	%f241, %f211;
	mov.u64 	%rd306, %rd272;
	@%p165 bra 	$L__BB12_204;
	ld.shared.f32 	%f91, [_ZN6thrust24THRUST_300001_SM_1000_NS8cuda_cub4core6detail5shmemE+120];
	ld.shared.u64 	%rd99, [_ZN6thrust24THRUST_300001_SM_1000_NS8cuda_cub4core6detail5shmemE+128];
	setp.lt.f32 	%p166, %f211, %f91;
	mov.f32 	%f241, %f91;
	mov.u64 	%rd306, %rd99;
	@%p166 bra 	$L__BB12_204;
	setp.lt.f32 	%p167, %f91, %f211;
	mov.f32 	%f241, %f211;
	mov.u64 	%rd306, %rd272;
	@%p167 bra 	$L__BB12_204;
	setp.lt.s64 	%p168, %rd272, %rd99;
	selp.f32 	%f241, %f211, %f91, %p168;
	min.s64 	%rd306, %rd272, %rd99;
	bra.uni 	$L__BB12_204;
$L__BB12_122:
	mov.u32 	%r18, %tid.x;
	cvt.u64.u32 	%rd101, %r18;
	mul.wide.u32 	%rd195, %r18, 4;
	add.s64 	%rd102, %rd1, %rd195;
	ld.global.f32 	%f170, [%rd102];
	add.s32 	%r31, %r18, 256;
	cvt.u64.u32 	%rd196, %r31;
	ld.global.f32 	%f171, [%rd102+1024];
	add.s32 	%r32, %r18, 512;
	cvt.u64.u32 	%rd197, %r32;
	ld.global.f32 	%f172, [%rd102+2048];
	add.s32 	%r33, %r18, 768;
	cvt.u64.u32 	%rd198, %r33;
	ld.global.f32 	%f173, [%rd102+3072];
	or.b32  	%r34, %r18, 1024;
	cvt.u64.u32 	%rd103, %r34;
	add.s64 	%rd293, %rd192, %rd103;
	ld.global.f32 	%f228, [%rd102+4096];
	setp.geu.f32 	%p3, %f170, %f171;
	selp.f32 	%f174, %f170, %f171, %p3;
	selp.b64 	%rd199, %rd101, %rd196, %p3;
	setp.geu.f32 	%p4, %f174, %f172;
	selp.f32 	%f175, %f174, %f172, %p4;
	selp.b64 	%rd200, %rd199, %rd197, %p4;
	setp.geu.f32 	%p5, %f175, %f173;
	selp.f32 	%f94, %f175, %f173, %p5;
	selp.b64 	%rd105, %rd200, %rd198, %p5;
	setp.lt.f32 	%p6, %f94, %f228;
	@%p6 bra 	$L__BB12_124;
	setp.lt.f32 	%p7, %f228, %f94;
	setp.lt.u64 	%p8, %rd105, %rd103;
	or.pred  	%p9, %p7, %p8;
	selp.f32 	%f228, %f94, %f228, %p9;
	add.s64 	%rd201, %rd192, %rd105;
	selp.b64 	%rd293, %rd201, %rd293, %p9;
$L__BB12_124:
	setp.lt.u64 	%p10, %rd194, 2560;
	mov.b64 	%rd282, 1280;
	@%p10 bra 	$L__BB12_137;
	mov.b64 	%rd274, 1280;
	mov.f32 	%f213, %f228;
$L__BB12_126:
	add.s64 	%rd204, %rd274, %rd101;
	shl.b64 	%rd205, %rd274, 2;
	add.s64 	%rd206, %rd102, %rd205;
	add.s64 	%rd110, %rd204, %rd192;
	ld.global.f32 	%f214, [%rd206];
	ld.global.f32 	%f215, [%rd206+1024];
	add.s64 	%rd278, %rd110, 512;
	ld.global.f32 	%f216, [%rd206+2048];
	add.s64 	%rd279, %rd110, 768;
	ld.global.f32 	%f217, [%rd206+3072];
	ld.global.f32 	%f228, [%rd206+4096];
	setp.lt.f32 	%p11, %f213, %f214;
	mov.u64 	%rd276, %rd110;
	@%p11 bra 	$L__BB12_128;
	setp.lt.f32 	%p12, %f214, %f213;
	setp.lt.s64 	%p13, %rd293, %rd110;
	or.pred  	%p14, %p12, %p13;
	selp.f32 	%f214, %f213, %f214, %p14;
	selp.b64 	%rd276, %rd293, %rd110, %p14;
$L__BB12_128:
	add.s64 	%rd277, %rd110, 256;
	setp.lt.f32 	%p15, %f214, %f215;
	@%p15 bra 	$L__BB12_130;
	setp.lt.f32 	%p16, %f215, %f214;
	setp.lt.s64 	%p17, %rd276, %rd277;
	or.pred  	%p18, %p16, %p17;
	selp.f32 	%f215, %f214, %f215, %p18;
	selp.b64 	%rd277, %rd276, %rd277, %p18;
$L__BB12_130:
	setp.lt.f32 	%p19, %f215, %f216;
	@%p19 bra 	$L__BB12_132;
	setp.lt.f32 	%p20, %f216, %f215;
	setp.lt.s64 	%p21, %rd277, %rd278;
	or.pred  	%p22, %p20, %p21;
	selp.f32 	%f216, %f215, %f216, %p22;
	selp.b64 	%rd278, %rd277, %rd278, %p22;
$L__BB12_132:
	setp.lt.f32 	%p23, %f216, %f217;
	@%p23 bra 	$L__BB12_134;
	setp.lt.f32 	%p24, %f217, %f216;
	setp.lt.s64 	%p25, %rd278, %rd279;
	or.pred  	%p26, %p24, %p25;
	selp.f32 	%f217, %f216, %f217, %p26;
	selp.b64 	%rd279, %rd278, %rd279, %p26;
$L__BB12_134:
	add.s64 	%rd210, %rd204, %rd192;
	add.s64 	%rd293, %rd210, 1024;
	setp.lt.f32 	%p27, %f217, %f228;
	@%p27 bra 	$L__BB12_136;
	setp.lt.f32 	%p28, %f228, %f217;
	setp.lt.s64 	%p29, %rd279, %rd293;
	or.pred  	%p30, %p28, %p29;
	selp.f32 	%f228, %f217, %f228, %p30;
	selp.b64 	%rd293, %rd279, %rd293, %p30;
$L__BB12_136:
	add.s64 	%rd282, %rd274, 1280;
	add.s64 	%rd211, %rd274, 2560;
	setp.le.s64 	%p31, %rd211, %rd194;
	mov.u64 	%rd274, %rd282;
	mov.f32 	%f213, %f228;
	@%p31 bra 	$L__BB12_126;
$L__BB12_137:
	setp.le.s64 	%p32, %rd194, %rd282;
	@%p32 bra 	$L__BB12_160;
	cvt.u32.u64 	%r35, %rd282;
	cvt.u32.u64 	%r36, %rd194;
	sub.s32 	%r19, %r36, %r35;
	setp.ge.s32 	%p33, %r18, %r19;
	@%p33 bra 	$L__BB12_160;
	cvta.to.global.u64 	%rd128, %rd191;
	not.b32 	%r38, %r18;
	add.s32 	%r39, %r38, %r36;
	sub.s32 	%r20, %r39, %r35;
	and.b32  	%r41, %r20, 768;
	setp.eq.s32 	%p34, %r41, 768;
	mov.u32 	%r389, %r18;
	@%p34 bra 	$L__BB12_145;
	add.s64 	%rd213, %rd282, %rd101;
	add.s64 	%rd284, %rd213, %rd192;
	shl.b64 	%rd214, %rd213, 2;
	add.s64 	%rd283, %rd128, %rd214;
	shr.u32 	%r42, %r20, 8;
	add.s32 	%r43, %r42, 1;
	and.b32  	%r44, %r43, 3;
	neg.s32 	%r387, %r44;
	mov.u32 	%r389, %r18;
$L__BB12_141:
	.pragma "nounroll";
	mov.u64 	%rd133, %rd293;
	mov.f32 	%f114, %f228;
	ld.global.f32 	%f115, [%rd283];
	setp.lt.f32 	%p35, %f114, %f115;
	mov.f32 	%f228, %f115;
	mov.u64 	%rd293, %rd284;
	@%p35 bra 	$L__BB12_144;
	setp.lt.f32 	%p36, %f115, %f114;
	mov.f32 	%f228, %f114;
	mov.u64 	%rd293, %rd133;
	@%p36 bra 	$L__BB12_144;
	setp.lt.s64 	%p37, %rd133, %rd284;
	selp.f32 	%f228, %f114, %f115, %p37;
	min.s64 	%rd293, %rd133, %rd284;
$L__BB12_144:
	add.s32 	%r389, %r389, 256;
	add.s64 	%rd284, %rd284, 256;
	add.s64 	%rd283, %rd283, 1024;
	add.s32 	%r387, %r387, 1;
	setp.ne.s32 	%p38, %r387, 0;
	@%p38 bra 	$L__BB12_141;
$L__BB12_145:
	setp.lt.u32 	%p39, %r20, 768;
	@%p39 bra 	$L__BB12_160;
	add.s32 	%r390, %r389, 512;
$L__BB12_147:
	mov.u32 	%r28, %r390;
	add.s32 	%r45, %r28, -512;
	cvt.u64.u32 	%rd215, %r45;
	add.s64 	%rd216, %rd282, %rd215;
	shl.b64 	%rd217, %rd216, 2;
	add.s64 	%rd141, %rd128, %rd217;
	add.s64 	%rd142, %rd216, %rd192;
	ld.global.f32 	%f121, [%rd141];
	setp.lt.f32 	%p40, %f228, %f121;
	mov.f32 	%f225, %f121;
	mov.u64 	%rd290, %rd142;
	@%p40 bra 	$L__BB12_150;
	setp.lt.f32 	%p41, %f121, %f228;
	mov.f32 	%f225, %f228;
	mov.u64 	%rd290, %rd293;
	@%p41 bra 	$L__BB12_150;
	setp.lt.s64 	%p42, %rd293, %rd142;
	selp.f32 	%f225, %f228, %f121, %p42;
	min.s64 	%rd290, %rd293, %rd142;
$L__BB12_150:
	add.s32 	%r46, %r28, -256;
	cvt.u64.u32 	%rd218, %r46;
	add.s64 	%rd219, %rd282, %rd218;
	add.s64 	%rd145, %rd219, %rd192;
	ld.global.f32 	%f124, [%rd141+1024];
	setp.lt.f32 	%p43, %f225, %f124;
	mov.f32 	%f226, %f124;
	mov.u64 	%rd291, %rd145;
	@%p43 bra 	$L__BB12_153;
	setp.lt.f32 	%p44, %f124, %f225;
	mov.f32 	%f226, %f225;
	mov.u64 	%rd291, %rd290;
	@%p44 bra 	$L__BB12_153;
	setp.lt.s64 	%p45, %rd290, %rd145;
	selp.f32 	%f226, %f225, %f124, %p45;
	min.s64 	%rd291, %rd290, %rd145;
$L__BB12_153:
	cvt.u64.u32 	%rd220, %r28;
	add.s64 	%rd221, %rd282, %rd220;
	add.s64 	%rd148, %rd221, %rd192;
	ld.global.f32 	%f127, [%rd141+2048];
	setp.lt.f32 	%p46, %f226, %f127;
	mov.f32 	%f227, %f127;
	mov.u64 	%rd292, %rd148;
	@%p46 bra 	$L__BB12_156;
	setp.lt.f32 	%p47, %f127, %f226;
	mov.f32 	%f227, %f226;
	mov.u64 	%rd292, %rd291;
	@%p47 bra 	$L__BB12_156;
	setp.lt.s64 	%p48, %rd291, %rd148;
	selp.f32 	%f227, %f226, %f127, %p48;
	min.s64 	%rd292, %rd291, %rd148;
$L__BB12_156:
	add.s32 	%r47, %r28, 256;
	cvt.u64.u32 	%rd222, %r47;
	add.s64 	%rd223, %rd282, %rd222;
	add.s64 	%rd151, %rd223, %rd192;
	ld.global.f32 	%f130, [%rd141+3072];
	setp.lt.f32 	%p49, %f227, %f130;
	mov.f32 	%f228, %f130;
	mov.u64 	%rd293, %rd151;
	@%p49 bra 	$L__BB12_159;
	setp.lt.f32 	%p50, %f130, %f227;
	mov.f32 	%f228, %f227;
	mov.u64 	%rd293, %rd292;
	@%p50 bra 	$L__BB12_159;
	setp.lt.s64 	%p51, %rd292, %rd151;
	selp.f32 	%f228, %f227, %f130, %p51;
	min.s64 	%rd293, %rd292, %rd151;
$L__BB12_159:
	add.s32 	%r390, %r28, 1024;
	add.s32 	%r48, %r28, 512;
	setp.lt.s32 	%p52, %r48, %r19;
	@%p52 bra 	$L__BB12_147;
$L__BB12_160:
	// begin inline asm
	mov.u32 %r49, %laneid;
	// end inline asm
	mov.b32 	%r51, %f228;
	mov.b32 	%r67, 1;
	mov.b32 	%r68, 31;
	mov.b32 	%r69, -1;
	// begin inline asm
	shfl.sync.down.b32 %r50, %r51, %r67, %r68, %r69;
	// end inline asm
	mov.b32 	%f134, %r50;
	// begin inline asm
	shfl.sync.down.b32 %r55, %r56, %r67, %r68, %r69;
	// end inline asm
	mov.b64 	{%r61, %r66}, %rd293;
	// begin inline asm
	shfl.sync.down.b32 %r60, %r61, %r67, %r68, %r69;
	// end inline asm
	// begin inline asm
	shfl.sync.down.b32 %r65, %r66, %r67, %r68, %r69;
	// end inline asm
	mov.b64 	%rd155, {%r60, %r65};
	setp.gt.s32 	%p53, %r49, 30;
	mov.f32 	%f230, %f228;
	mov.u64 	%rd295, %rd293;
	@%p53 bra 	$L__BB12_164;
	setp.lt.f32 	%p54, %f228, %f134;
	mov.f32 	%f230, %f134;
	mov.u64 	%rd295, %rd155;
	@%p54 bra 	$L__BB12_164;
	setp.gt.f32 	%p55, %f228, %f134;
	mov.f32 	%f230, %f228;
	mov.u64 	%rd295, %rd293;
	@%p55 bra 	$L__BB12_164;
	setp.lt.s64 	%p56, %rd293, %rd155;
	selp.f32 	%f230, %f228, %f134, %p56;
	min.s64 	%rd295, %rd293, %rd155;
$L__BB12_164:
	mov.b32 	%r71, %f230;
	mov.b32 	%r87, 2;
	mov.b32 	%r88, 31;
	mov.b32 	%r89, -1;
	// begin inline asm
	shfl.sync.down.b32 %r70, %r71, %r87, %r88, %r89;
	// end inline asm
	mov.b32 	%f137, %r70;
	// begin inline asm
	shfl.sync.down.b32 %r75, %r76, %r87, %r88, %r89;
	// end inline asm
	mov.b64 	{%r81, %r86}, %rd295;
	// begin inline asm
	shfl.sync.down.b32 %r80, %r81, %r87, %r88, %r89;
	// end inline asm
	// begin inline asm
	shfl.sync.down.b32 %r85, %r86, %r87, %r88, %r89;
	// end inline asm
	mov.b64 	%rd158, {%r80, %r85};
	setp.gt.s32 	%p57, %r49, 29;
	mov.f32 	%f231, %f230;
	mov.u64 	%rd296, %rd295;
	@%p57 bra 	$L__BB12_168;
	setp.lt.f32 	%p58, %f230, %f137;
	mov.f32 	%f231, %f137;
	mov.u64 	%rd296, %rd158;
	@%p58 bra 	$L__BB12_168;
	setp.gt.f32 	%p59, %f230, %f137;
	mov.f32 	%f231, %f230;
	mov.u64 	%rd296, %rd295;
	@%p59 bra 	$L__BB12_168;
	setp.lt.s64 	%p60, %rd295, %rd158;
	selp.f32 	%f231, %f230, %f137, %p60;
	min.s64 	%rd296, %rd295, %rd158;
$L__BB12_168:
	mov.b32 	%r91, %f231;
	mov.b32 	%r107, 4;
	mov.b32 	%r108, 31;
	mov.b32 	%r109, -1;
	// begin inline asm
	shfl.sync.down.b32 %r90, %r91, %r107, %r108, %r109;
	// end inline asm
	mov.b32 	%f140, %r90;
	// begin inline asm
	shfl.sync.down.b32 %r95, %r96, %r107, %r108, %r109;
	// end inline asm
	mov.b64 	{%r101, %r106}, %rd296;
	// begin inline asm
	shfl.sync.down.b32 %r100, %r101, %r107, %r108, %r109;
	// end inline asm
	// begin inline asm
	shfl.sync.down.b32 %r105, %r106, %r107, %r108, %r109;
	// end inline asm
	mov.b64 	%rd161, {%r100, %r105};
	setp.gt.s32 	%p61, %r49, 27;
	mov.f32 	%f232, %f231;
	mov.u64 	%rd297, %rd296;
	@%p61 bra 	$L__BB12_172;
	setp.lt.f32 	%p62, %f231, %f140;
	mov.f32 	%f232, %f140;
	mov.u64 	%rd297, %rd161;
	@%p62 bra 	$L__BB12_172;
	setp.gt.f32 	%p63, %f231, %f140;
	mov.f32 	%f232, %f231;
	mov.u64 	%rd297, %rd296;
	@%p63 bra 	$L__BB12_172;
	setp.lt.s64 	%p64, %rd296, %rd161;
	selp.f32 	%f232, %f231, %f140, %p64;
	min.s64 	%rd297, %rd296, %rd161;
$L__BB12_172:
	mov.b32 	%r111, %f232;
	mov.b32 	%r127, 8;
	mov.b32 	%r128, 31;
	mov.b32 	%r129, -1;
	// begin inline asm
	shfl.sync.down.b32 %r110, %r111, %r127, %r128, %r129;
	// end inline asm
	mov.b32 	%f143, %r110;
	// begin inline asm
	shfl.sync.down.b32 %r115, %r116, %r127, %r128, %r129;
	// end inline asm
	mov.b64 	{%r121, %r126}, %rd297;
	// begin inline asm
	shfl.sync.down.b32 %r120, %r121, %r127, %r128, %r129;
	// end inline asm
	// begin inline asm
	shfl.sync.down.b32 %r125, %r126, %r127, %r128, %r129;
	// end inline asm
	mov.b64 	%rd164, {%r120, %r125};
	setp.gt.s32 	%p65, %r49, 23;
	mov.f32 	%f233, %f232;
	mov.u64 	%rd298, %rd297;
	@%p65 bra 	$L__BB12_176;
	setp.lt.f32 	%p66, %f232, %f143;
	mov.f32 	%f233, %f143;
	mov.u64 	%rd298, %rd164;
	@%p66 bra 	$L__BB12_176;
	setp.gt.f32 	%p67, %f232, %f143;
	mov.f32 	%f233, %f232;
	mov.u64 	%rd298, %rd297;
	@%p67 bra 	$L__BB12_176;
	setp.lt.s64 	%p68, %rd297, %rd164;
	selp.f32 	%f233, %f232, %f143, %p68;
	min.s64 	%rd298, %rd297, %rd164;
$L__BB12_176:
	mov.b32 	%r131, %f233;
	mov.b32 	%r147, 16;
	mov.b32 	%r148, 31;
	mov.b32 	%r149, -1;
	// begin inline asm
	shfl.sync.down.b32 %r130, %r131, %r147, %r148, %r149;
	// end inline asm
	mov.b32 	%f146, %r130;
	// begin inline asm
	shfl.sync.down.b32 %r135, %r136, %r147, %r148, %r149;
	// end inline asm
	mov.b64 	{%r141, %r146}, %rd298;
	// begin inline asm
	shfl.sync.down.b32 %r140, %r141, %r147, %r148, %r149;
	// end inline asm
	// begin inline asm
	shfl.sync.down.b32 %r145, %r146, %r147, %r148, %r149;
	// end inline asm
	mov.b64 	%rd167, {%r140, %r145};
	setp.gt.s32 	%p69, %r49, 15;
	mov.f32 	%f241, %f233;
	mov.u64 	%rd306, %rd298;
	@%p69 bra 	$L__BB12_180;
	setp.lt.f32 	%p70, %f233, %f146;
	mov.f32 	%f241, %f146;
	mov.u64 	%rd306, %rd167;
	@%p70 bra 	$L__BB12_180;
	setp.gt.f32 	%p71, %f233, %f146;
	mov.f32 	%f241, %f233;
	mov.u64 	%rd306, %rd298;
	@%p71 bra 	$L__BB12_180;
	setp.lt.s64 	%p72, %rd298, %rd167;
	selp.f32 	%f241, %f233, %f146, %p72;
	min.s64 	%rd306, %rd298, %rd167;
$L__BB12_180:
	setp.ne.s32 	%p73, %r49, 0;
	@%p73 bra 	$L__BB12_182;
	shr.u32 	%r150, %r18, 1;
	and.b32  	%r151, %r150, 496;
	mov.u32 	%r152, _ZN6thrust24THRUST_300001_SM_1000_NS8cuda_cub4core6detail5shmemE;
	add.s32 	%r153, %r152, %r151;
	st.shared.f32 	[%r153+8], %f241;
	st.shared.u64 	[%r153+16], %rd306;
$L__BB12_182:
	bar.sync 	0;
	setp.ne.s32 	%p74, %r18, 0;
	@%p74 bra 	$L__BB12_204;
	ld.shared.f32 	%f149, [_ZN6thrust24THRUST_300001_SM_1000_NS8cuda_cub4core6detail5shmemE+24];
	ld.shared.u64 	%rd170, [_ZN6thrust24THRUST_300001_SM_1000_NS8cuda_cub4core6detail5shmemE+32];
	setp.lt.f32 	%p75, %f241, %f149;
	mov.f32 	%f235, %f149;
	mov.u64 	%rd300, %rd170;
	@%p75 bra 	$L__BB12_186;
	setp.lt.f32 	%p76, %f149, %f241;
	mov.f32 	%f235, %f241;
	mov.u64 	%rd300, %rd306;
	@%p76 bra 	$L__BB12_186;
	setp.lt.s64 	%p77, %rd306, %rd170;
	selp.f32 	%f235, %f241, %f149, %p77;
	min.s64 	%rd300, %rd306, %rd170;
$L__BB12_186:
	ld.shared.f32 	%f152, [_ZN6thrust24THRUST_300001_SM_1000_NS8cuda_cub4core6detail5shmemE+40];
	ld.shared.u64 	%rd173, [_ZN6thrust24THRUST_300001_SM_1000_NS8cuda_cub4core6detail5shmemE+48];
	setp.lt.f32 	%p78, %f235, %f152;
	mov.f32 	%f236, %f152;
	mov.u64 	%rd301, %rd173;
	@%p78 bra 	$L__BB12_189;
	setp.lt.f32 	%p79, %f152, %f235;
	mov.f32 	%f236, %f235;
	mov.u64 	%rd301, %rd300;
	@%p79 bra 	$L__BB12_189;
	setp.lt.s64 	%p80, %rd300, %rd173;
	selp.f32 	%f236, %f235, %f152, %p80;
	min.s64 	%rd301, %rd300, %rd173;
$L__BB12_189:
	ld.shared.f32 	%f155, [_ZN6thrust24THRUST_300001_SM_1000_NS8cuda_cub4core6detail5shmemE+56];
	ld.shared.u64 	%rd176, [_ZN6thrust24THRUST_300001_SM_1000_NS8cuda_cub4core6detail5shmemE+64];
	setp.lt.f32 	%p81, %f236, %f155;
	mov.f32 	%f237, %f155;
	mov.u64 	%rd302, %rd176;
	@%p81 bra 	$L__BB12_192;
	setp.lt.f32 	%p82, %f155, %f236;
	mov.f32 	%f237, %f236;
	mov.u64 	%rd302, %rd301;
	@%p82 bra 	$L__BB12_192;
	setp.lt.s64 	%p83, %rd301, %rd176;
	selp.f32 	%f237, %f236, %f155, %p83;
	min.s64 	%rd302, %rd301, %rd176;
$L__BB12_192:
	ld.shared.f32 	%f158, [_ZN6thrust24THRUST_300001_SM_1000_NS8cuda_cub4core6detail5shmemE+72];
	ld.shared.u64 	%rd179, [_ZN6thrust24THRUST_300001_SM_1000_NS8cuda_cub4core6detail5shmemE+80];
	setp.lt.f32 	%p84, %f237, %f158;
	mov.f32 	%f238, %f158;
	mov.u64 	%rd303, %rd179;
	@%p84 bra 	$L__BB12_195;
	setp.lt.f32 	%p85, %f158, %f237;
	mov.f32 	%f238, %f237;
	mov.u64 	%rd303, %rd302;
	@%p85 bra 	$L__BB12_195;
	setp.lt.s64 	%p86, %rd302, %rd179;
	selp.f32 	%f238, %f237, %f158, %p86;
	min.s64 	%rd303, %rd302, %rd179;
$L__BB12_195:
	ld.shared.f32 	%f161, [_ZN6thrust24THRUST_300001_SM_1000_NS8cuda_cub4core6detail5shmemE+88];
	ld.shared.u64 	%rd182, [_ZN6thrust24THRUST_300001_SM_1000_NS8cuda_cub4core6detail5shmemE+96];
	setp.lt.f32 	%p87, %f238, %f161;
	mov.f32 	%f239, %f161;
	mov.u64 	%rd304, %rd182;
	@%p87 bra 	$L__BB12_198;
	setp.lt.f32 	%p88, %f161, %f238;
	mov.f32 	%f239, %f238;
	mov.u64 	%rd304, %rd303;
	@%p88 bra 	$L__BB12_198;
	setp.lt.s64 	%p89, %rd303, %rd182;
	selp.f32 	%f239, %f238, %f161, %p89;
	min.s64 	%rd304, %rd303, %rd182;
$L__BB12_198:
	ld.shared.f32 	%f164, [_ZN6thrust24THRUST_300001_SM_1000_NS8cuda_cub4core6detail5shmemE+104];
	ld.shared.u64 	%rd185, [_ZN6thrust24THRUST_300001_SM_1000_NS8cuda_cub4core6detail5shmemE+112];
	setp.lt.f32 	%p90, %f239, %f164;
	mov.f32 	%f240, %f164;
	mov.u64 	%rd305, %rd185;
	@%p90 bra 	$L__BB12_201;
	setp.lt.f32 	%p91, %f164, %f239;
	mov.f32 	%f240, %f239;
	mov.u64 	%rd305, %rd304;
	@%p91 bra 	$L__BB12_201;
	setp.lt.s64 	%p92, %rd304, %rd185;
	selp.f32 	%f240, %f239, %f164, %p92;
	min.s64 	%rd305, %rd304, %rd185;
$L__BB12_201:
	ld.shared.f32 	%f167, [_ZN6thrust24THRUST_300001_SM_1000_NS8cuda_cub4core6detail5shmemE+120];
	ld.shared.u64 	%rd188, [_ZN6thrust24THRUST_300001_SM_1000_NS8cuda_cub4core6detail5shmemE+128];
	setp.lt.f32 	%p93, %f240, %f167;
	mov.f32 	%f241, %f167;
	mov.u64 	%rd306, %rd188;
	@%p93 bra 	$L__BB12_204;
	setp.lt.f32 	%p94, %f167, %f240;
	mov.f32 	%f241, %f240;
	mov.u64 	%rd306, %rd305;
	@%p94 bra 	$L__BB12_204;
	setp.lt.s64 	%p95, %rd305, %rd188;
	selp.f32 	%f241, %f240, %f167, %p95;
	min.s64 	%rd306, %rd305, %rd188;
$L__BB12_204:
	mov.u32 	%r381, %tid.x;
	setp.ne.s32 	%p212, %r381, 0;
	@%p212 bra 	$L__BB12_206;
	ld.param.u64 	%rd237, [_ZN6thrust24THRUST_300001_SM_1000_NS8cuda_cub4core6detail13_kernel_agentINS1_8__reduce11ReduceAgentINS0_12zip_iteratorIN4cuda3std3__45tupleIJNS0_10device_ptrIfEENS0_17counting_iteratorIlNS0_11use_defaultESF_SF_EEEEEEEPNSB_IJflEEESJ_lNS1_9__extrema9arg_max_fIflNSA_4lessIfEEEEEEJSI_SK_lSP_EEEvDpT0__param_1];
	cvta.to.global.u64 	%rd236, %rd237;
	st.global.f32 	[%rd236], %f241;
	st.global.u64 	[%rd236+8], %rd306;
$L__BB12_206:
	ret;

}
	// .globl	_ZN6thrust24THRUST_300001_SM_1000_NS8cuda_cub4core6detail13_kernel_agentINS1_8__reduce11ReduceAgentINS0_12zip_iteratorIN4cuda3std3__45tupleIJNS0_10device_ptrIfEENS0_17counting_iteratorIlNS0_11use_defaultESF_SF_EEEEEEEPNSB_IJflEEESJ_lNS1_9__extrema9arg_max_fIflNSA_4lessIfEEEEEEJSI_SK_lN3cub18CUB_300001_SM_100013GridEvenShareIlEENSS_9GridQueueIyEESP_EEEvDpT0_
.visible .entry _ZN6thrust24THRUST_300001_SM_1000_NS8cuda_cub4core6detail13_kernel_agentINS1_8__reduce11ReduceAgentINS0_12zip_iteratorIN4cuda3std3__45tupleIJNS0_10device_ptrIfEENS0_17counting_iteratorIlNS0_11use_defaultESF_SF_EEEEEEEPNSB_IJflEEESJ_lNS1_9__extrema9arg_max_fIflNSA_4lessIfEEEEEEJSI_SK_lN3cub18CUB_300001_SM_100013GridEvenShareIlEENSS_9GridQueueIyEESP_EEEvDpT0_(
	.param .align 8 .b8 _ZN6thrust24THRUST_300001_SM_1000_NS8cuda_cub4core6detail13_kernel_agentINS1_8__reduce11ReduceAgentINS0_12zip_iteratorIN4cuda3std3__45tupleIJNS0_10device_ptrIfEENS0_17counting_iteratorIlNS0_11use_defaultESF_SF_EEEEEEEPNSB_IJflEEESJ_lNS1_9__extrema9arg_max_fIflNSA_4lessIfEEEEEEJSI_SK_lN3cub18CUB_300001_SM_100013GridEvenShareIlEENSS_9GridQueueIyEESP_EEEvDpT0__param_0[16],
	.param .u64 .ptr .align 1 _ZN6thrust24THRUST_300001_SM_1000_NS8cuda_cub4core6detail13_kernel_agentINS1_8__reduce11ReduceAgentINS0_12zip_iteratorIN4cuda3std3__45tupleIJNS0_10device_ptrIfEENS0_17counting_iteratorIlNS0_11use_defaultESF_SF_EEEEEEEPNSB_IJflEEESJ_lNS1_9__extrema9arg_max_fIflNSA_4lessIfEEEEEEJSI_SK_lN3cub18CUB_300001_SM_100013GridEvenShareIlEENSS_9GridQueueIyEESP_EEEvDpT0__param_1,
	.param .u64 _ZN6thrust24THRUST_300001_SM_1000_NS8cuda_cub4core6detail13_kernel_agentINS1_8__reduce11ReduceAgentINS0_12zip_iteratorIN4cuda3std3__45tupleIJNS0_10device_ptrIfEENS0_17counting_iteratorIlNS0_11use_defaultESF_SF_EEEEEEEPNSB_IJflEEESJ_lNS1_9__extrema9arg_max_fIflNSA_4lessIfEEEEEEJSI_SK_lN3cub18CUB_300001_SM_100013GridEvenShareIlEENSS_9GridQueueIyEESP_EEEvDpT0__param_2,
	.param .align 8 .b8 _ZN6thrust24THRUST_300001_SM_1000_NS8cuda_cub4core6detail13_kernel_agentINS1_8__reduce11ReduceAgentINS0_12zip_iteratorIN4cuda3std3__45tupleIJNS0_10device_ptrIfEENS0_17counting_iteratorIlNS0_11use_defaultESF_SF_EEEEEEEPNSB_IJflEEESJ_lNS1_9__extrema9arg_max_fIflNSA_4lessIfEEEEEEJSI_SK_lN3cub18CUB_300001_SM_100013GridEvenShareIlEENSS_9GridQueueIyEESP_EEEvDpT0__param_3[72],
	.param .align 8 .b8 _ZN6thrust24THRUST_300001_SM_1000_NS8cuda_cub4core6detail13_kernel_agentINS1_8__reduce11ReduceAgentINS0_12zip_iteratorIN4cuda3std3__45tupleIJNS0_10device_ptrIfEENS0_17counting_iteratorIlNS0_11use_defaultESF_SF_EEEEEEEPNSB_IJflEEESJ_lNS1_9__extrema9arg_max_fIflNSA_4lessIfEEEEEEJSI_SK_lN3cub18CUB_300001_SM_100013GridEvenShareIlEENSS_9GridQueueIyEESP_EEEvDpT0__param_4[8],
	.param .align 1 .b8 _ZN6thrust24THRUST_300001_SM_1000_NS8cuda_cub4core6detail13_kernel_agentINS1_8__reduce11ReduceAgentINS0_12zip_iteratorIN4cuda3std3__45tupleIJNS0_10device_ptrIfEENS0_17counting_iteratorIlNS0_11use_defaultESF_SF_EEEEEEEPNSB_IJflEEESJ_lNS1_9__extrema9arg_max_fIflNSA_4lessIfEEEEEEJSI_SK_lN3cub18CUB_300001_SM_100013GridEvenShareIlEENSS_9GridQueueIyEESP_EEEvDpT0__param_5[1]
)
.maxntid 256
{
	.reg .pred 	%p<215>;
	.reg .b32 	%r<399>;
	.reg .b32 	%f<242>;
	.reg .b64 	%rd<324>;

	ld.param.u64 	%rd196, [_ZN6thrust24THRUST_300001_SM_1000_NS8cuda_cub4core6detail13_kernel_agentINS1_8__reduce11ReduceAgentINS0_12zip_iteratorIN4cuda3std3__45tupleIJNS0_10device_ptrIfEENS0_17counting_iteratorIlNS0_11use_defaultESF_SF_EEEEEEEPNSB_IJflEEESJ_lNS1_9__extrema9arg_max_fIflNSA_4lessIfEEEEEEJSI_SK_lN3cub18CUB_300001_SM_100013GridEvenShareIlEENSS_9GridQueueIyEESP_EEEvDpT0__param_0+8];
	ld.param.u64 	%rd195, [_ZN6thrust24THRUST_300001_SM_1000_NS8cuda_cub4core6detail13_kernel_agentINS1_8__reduce11ReduceAgentINS0_12zip_iteratorIN4cuda3std3__45tupleIJNS0_10device_ptrIfEENS0_17counting_iteratorIlNS0_11use_defaultESF_SF_EEEEEEEPNSB_IJflEEESJ_lNS1_9__extrema9arg_max_fIflNSA_4lessIfEEEEEEJSI_SK_lN3cub18CUB_300001_SM_100013GridEvenShareIlEENSS_9GridQueueIyEESP_EEEvDpT0__param_0];
	ld.param.u64 	%rd199, [_ZN6thrust24THRUST_300001_SM_1000_NS8cuda_cub4core6detail13_kernel_agentINS1_8__reduce11ReduceAgentINS0_12zip_iteratorIN4cuda3std3__45tupleIJNS0_10device_ptrIfEENS0_17counting_iteratorIlNS0_11use_defaultESF_SF_EEEEEEEPNSB_IJflEEESJ_lNS1_9__extrema9arg_max_fIflNSA_4lessIfEEEEEEJSI_SK_lN3cub18CUB_300001_SM_100013GridEvenShareIlEENSS_9GridQueueIyEESP_EEEvDpT0__param_4];
	ld.param.u64 	%rd198, [_ZN6thrust24THRUST_300001_SM_1000_NS8cuda_cub4core6detail13_kernel_agentINS1_8__reduce11ReduceAgentINS0_12zip_iteratorIN4cuda3std3__45tupleIJNS0_10device_ptrIfEENS0_17counting_iteratorIlNS0_11use_defaultESF_SF_EEEEEEEPNSB_IJflEEESJ_lNS1_9__extrema9arg_max_fIflNSA_4lessIfEEEEEEJSI_SK_lN3cub18CUB_300001_SM_100013GridEvenShareIlEENSS_9GridQueueIyEESP_EEEvDpT0__param_2];
	cvta.to.global.u64 	%rd1, %rd199;
	cvta.to.global.u64 	%rd2, %rd195;
	mov.u32 	%r1, %ctaid.x;
	mul.lo.s32 	%r33, %r1, 1280;
	cvt.u64.u32 	%rd4, %r33;
	mov.u32 	%r34, %nctaid.x;
	mul.lo.s32 	%r35, %r34, 1280;
	cvt.u64.u32 	%rd5, %r35;
	add.s64 	%rd200, %rd4, 1280;
	setp.le.s64 	%p1, %rd200, %rd198;
	@%p1 bra 	$L__BB13_121;
	cvt.u32.u64 	%r159, %rd4;
	cvt.u32.u64 	%r2, %rd198;
	sub.s32 	%r3, %r2, %r159;
	mov.u32 	%r4, %tid.x;
	setp.ge.s32 	%p98, %r4, %r3;
	mov.f32 	%f188, 0f00000000;
	mov.b64 	%rd266, 0;
	mov.u32 	%r393, %r4;
	@%p98 bra 	$L__BB13_3;
	cvt.u64.u32 	%rd234, %r4;
	add.s64 	%rd235, %rd4, %rd234;
	shl.b64 	%rd236, %rd235, 2;
	add.s64 	%rd237, %rd2, %rd236;
	add.s64 	%rd266, %rd196, %rd235;
	ld.global.f32 	%f188, [%rd237];
	add.s32 	%r393, %r4, 256;
$L__BB13_3:
	setp.ge.s32 	%p99, %r393, %r3;
	@%p99 bra 	$L__BB13_25;
	not.b32 	%r161, %r393;
	add.s32 	%r162, %r161, %r2;
	sub.s32 	%r7, %r162, %r159;
	and.b32  	%r163, %r7, 768;
	setp.eq.s32 	%p100, %r163, 768;
	@%p100 bra 	$L__BB13_10;
	cvt.u64.u32 	%rd239, %r393;
	add.s64 	%rd240, %rd239, %rd4;
	add.s64 	%rd257, %rd240, %rd196;
	shl.b64 	%rd241, %rd240, 2;
	add.s64 	%rd256, %rd2, %rd241;
	shr.u32 	%r164, %r7, 8;
	add.s32 	%r165, %r164, 1;
	and.b32  	%r166, %r165, 3;
	neg.s32 	%r391, %r166;
$L__BB13_6:
	.pragma "nounroll";
	mov.u64 	%rd12, %rd266;
	mov.f32 	%f3, %f188;
	ld.global.f32 	%f4, [%rd256];
	setp.lt.f32 	%p101, %f3, %f4;
	mov.u64 	%rd266, %rd257;
	mov.f32 	%f188, %f4;
	@%p101 bra 	$L__BB13_9;
	setp.lt.f32 	%p102, %f4, %f3;
	mov.u64 	%rd266, %rd12;
	mov.f32 	%f188, %f3;
	@%p102 bra 	$L__BB13_9;
	setp.lt.s64 	%p103, %rd12, %rd257;
	min.s64 	%rd266, %rd12, %rd257;
	selp.f32 	%f188, %f3, %f4, %p103;
$L__BB13_9:
	add.s32 	%r393, %r393, 256;
	add.s64 	%rd257, %rd257, 256;
	add.s64 	%rd256, %rd256, 1024;
	add.s32 	%r391, %r391, 1;
	setp.ne.s32 	%p104, %r391, 0;
	@%p104 bra 	$L__BB13_6;
$L__BB13_10:
	setp.lt.u32 	%p105, %r7, 768;
	@%p105 bra 	$L__BB13_25;
	add.s32 	%r394, %r393, 512;
$L__BB13_12:
	mov.u32 	%r15, %r394;
	add.s32 	%r167, %r15, -512;
	cvt.s64.s32 	%rd242, %r167;
	add.s64 	%rd243, %rd242, %rd4;
	shl.b64 	%rd244, %rd243, 2;
	add.s64 	%rd20, %rd2, %rd244;
	add.s64 	%rd21, %rd243, %rd196;
	ld.global.f32 	%f10, [%rd20];
	setp.lt.f32 	%p106, %f188, %f10;
	mov.u64 	%rd263, %rd21;
	mov.f32 	%f185, %f10;
	@%p106 bra 	$L__BB13_15;
	setp.lt.f32 	%p107, %f10, %f188;
	mov.u64 	%rd263, %rd266;
	mov.f32 	%f185, %f188;
	@%p107 bra 	$L__BB13_15;
	setp.lt.s64 	%p108, %rd266, %rd21;
	min.s64 	%rd263, %rd266, %rd21;
	selp.f32 	%f185, %f188, %f10, %p108;
$L__BB13_15:
	add.s32 	%r168, %r15, -256;
	cvt.s64.s32 	%rd245, %r168;
	add.s64 	%rd246, %rd245, %rd4;
	add.s64 	%rd24, %rd246, %rd196;
	ld.global.f32 	%f13, [%rd20+1024];
	setp.lt.f32 	%p109, %f185, %f13;
	mov.u64 	%rd264, %rd24;
	mov.f32 	%f186, %f13;
	@%p109 bra 	$L__BB13_18;
	setp.lt.f32 	%p110, %f13, %f185;
	mov.u64 	%rd264, %rd263;
	mov.f32 	%f186, %f185;
	@%p110 bra 	$L__BB13_18;
	setp.lt.s64 	%p111, %rd263, %rd24;
	min.s64 	%rd264, %rd263, %rd24;
	selp.f32 	%f186, %f185, %f13, %p111;
$L__BB13_18:
	cvt.s64.s32 	%rd247, %r15;
	add.s64 	%rd248, %rd247, %rd4;
	add.s64 	%rd27, %rd248, %rd196;
	ld.global.f32 	%f16, [%rd20+2048];
	setp.lt.f32 	%p112, %f186, %f16;
	mov.u64 	%rd265, %rd27;
	mov.f32 	%f187, %f16;
	@%p112 bra 	$L__BB13_21;
	setp.lt.f32 	%p113, %f16, %f186;
	mov.u64 	%rd265, %rd264;
	mov.f32 	%f187, %f186;
	@%p113 bra 	$L__BB13_21;
	setp.lt.s64 	%p114, %rd264, %rd27;
	min.s64 	%rd265, %rd264, %rd27;
	selp.f32 	%f187, %f186, %f16, %p114;
$L__BB13_21:
	add.s32 	%r169, %r15, 256;
	cvt.s64.s32 	%rd249, %r169;
	add.s64 	%rd250, %rd249, %rd4;
	add.s64 	%rd30, %rd250, %rd196;
	ld.global.f32 	%f19, [%rd20+3072];
	setp.lt.f32 	%p115, %f187, %f19;
	mov.u64 	%rd266, %rd30;
	mov.f32 	%f188, %f19;
	@%p115 bra 	$L__BB13_24;
	setp.lt.f32 	%p116, %f19, %f187;
	mov.u64 	%rd266, %rd265;
	mov.f32 	%f188, %f187;
	@%p116 bra 	$L__BB13_24;
	setp.lt.s64 	%p117, %rd265, %rd30;
	min.s64 	%rd266, %rd265, %rd30;
	selp.f32 	%f188, %f187, %f19, %p117;
$L__BB13_24:
	add.s32 	%r394, %r15, 1024;
	add.s32 	%r170, %r15, 512;
	setp.lt.s32 	%p118, %r170, %r3;
	@%p118 bra 	$L__BB13_12;
$L__BB13_25:
	setp.lt.s32 	%p119, %r3, 256;
	@%p119 bra 	$L__BB13_70;
	// begin inline asm
	mov.u32 %r284, %laneid;
	// end inline asm
	mov.b32 	%r286, %f188;
	mov.b32 	%r302, 1;
	mov.b32 	%r303, 31;
	mov.b32 	%r304, -1;
	// begin inline asm
	shfl.sync.down.b32 %r285, %r286, %r302, %r303, %r304;
	// end inline asm
	mov.b32 	%f23, %r285;
	// begin inline asm
	shfl.sync.down.b32 %r290, %r291, %r302, %r303, %r304;
	// end inline asm
	mov.b64 	{%r296, %r301}, %rd266;
	// begin inline asm
	shfl.sync.down.b32 %r295, %r296, %r302, %r303, %r304;
	// end inline asm
	// begin inline asm
	shfl.sync.down.b32 %r300, %r301, %r302, %r303, %r304;
	// end inline asm
	mov.b64 	%rd34, {%r295, %r300};
	setp.gt.s32 	%p171, %r284, 30;
	mov.u64 	%rd268, %rd266;
	mov.f32 	%f190, %f188;
	@%p171 bra 	$L__BB13_30;
	setp.lt.f32 	%p172, %f188, %f23;
	mov.u64 	%rd268, %rd34;
	mov.f32 	%f190, %f23;
	@%p172 bra 	$L__BB13_30;
	setp.gt.f32 	%p173, %f188, %f23;
	mov.u64 	%rd268, %rd266;
	mov.f32 	%f190, %f188;
	@%p173 bra 	$L__BB13_30;
	setp.lt.s64 	%p174, %rd266, %rd34;
	min.s64 	%rd268, %rd266, %rd34;
	selp.f32 	%f190, %f188, %f23, %p174;
$L__BB13_30:
	mov.b32 	%r306, %f190;
	mov.b32 	%r322, 2;
	mov.b32 	%r323, 31;
	mov.b32 	%r324, -1;
	// begin inline asm
	shfl.sync.down.b32 %r305, %r306, %r322, %r323, %r324;
	// end inline asm
	mov.b32 	%f26, %r305;
	// begin inline asm
	shfl.sync.down.b32 %r310, %r311, %r322, %r323, %r324;
	// end inline asm
	mov.b64 	{%r316, %r321}, %rd268;
	// begin inline asm
	shfl.sync.down.b32 %r315, %r316, %r322, %r323, %r324;
	// end inline asm
	// begin inline asm
	shfl.sync.down.b32 %r320, %r321, %r322, %r323, %r324;
	// end inline asm
	mov.b64 	%rd37, {%r315, %r320};
	setp.gt.s32 	%p175, %r284, 29;
	mov.u64 	%rd269, %rd268;
	mov.f32 	%f191, %f190;
	@%p175 bra 	$L__BB13_34;
	setp.lt.f32 	%p176, %f190, %f26;
	mov.u64 	%rd269, %rd37;
	mov.f32 	%f191, %f26;
	@%p176 bra 	$L__BB13_34;
	setp.gt.f32 	%p177, %f190, %f26;
	mov.u64 	%rd269, %rd268;
	mov.f32 	%f191, %f190;
	@%p177 bra 	$L__BB13_34;
	setp.lt.s64 	%p178, %rd268, %rd37;
	min.s64 	%rd269, %rd268, %rd37;
	selp.f32 	%f191, %f190, %f26, %p178;
$L__BB13_34:
	mov.b32 	%r326, %f191;
	mov.b32 	%r342, 4;
	mov.b32 	%r343, 31;
	mov.b32 	%r344, -1;
	// begin inline asm
	shfl.sync.down.b32 %r325, %r326, %r342, %r343, %r344;
	// end inline asm
	mov.b32 	%f29, %r325;
	// begin inline asm
	shfl.sync.down.b32 %r330, %r331, %r342, %r343, %r344;
	// end inline asm
	mov.b64 	{%r336, %r341}, %rd269;
	// begin inline asm
	shfl.sync.down.b32 %r335, %r336, %r342, %r343, %r344;
	// end inline asm
	// begin inline asm
	shfl.sync.down.b32 %r340, %r341, %r342, %r343, %r344;
	// end inline asm
	mov.b64 	%rd40, {%r335, %r340};
	setp.gt.s32 	%p179, %r284, 27;
	mov.u64 	%rd270, %rd269;
	mov.f32 	%f192, %f191;
	@%p179 bra 	$L__BB13_38;
	setp.lt.f32 	%p180, %f191, %f29;
	mov.u64 	%rd270, %rd40;
	mov.f32 	%f192, %f29;
	@%p180 bra 	$L__BB13_38;
	setp.gt.f32 	%p181, %f191, %f29;
	mov.u64 	%rd270, %rd269;
	mov.f32 	%f192, %f191;
	@%p181 bra 	$L__BB13_38;
	setp.lt.s64 	%p182, %rd269, %rd40;
	min.s64 	%rd270, %rd269, %rd40;
	selp.f32 	%f192, %f191, %f29, %p182;
$L__BB13_38:
	mov.b32 	%r346, %f192;
	mov.b32 	%r362, 8;
	mov.b32 	%r363, 31;
	mov.b32 	%r364, -1;
	// begin inline asm
	shfl.sync.down.b32 %r345, %r346, %r362, %r363, %r364;
	// end inline asm
	mov.b32 	%f32, %r345;
	// begin inline asm
	shfl.sync.down.b32 %r350, %r351, %r362, %r363, %r364;
	// end inline asm
	mov.b64 	{%r356, %r361}, %rd270;
	// begin inline asm
	shfl.sync.down.b32 %r355, %r356, %r362, %r363, %r364;
	// end inline asm
	// begin inline asm
	shfl.sync.down.b32 %r360, %r361, %r362, %r363, %r364;
	// end inline asm
	mov.b64 	%rd43, {%r355, %r360};
	setp.gt.s32 	%p183, %r284, 23;
	mov.u64 	%rd271, %rd270;
	mov.f32 	%f193, %f192;
	@%p183 bra 	$L__BB13_42;
	setp.lt.f32 	%p184, %f192, %f32;
	mov.u64 	%rd271, %rd43;
	mov.f32 	%f193, %f32;
	@%p184 bra 	$L__BB13_42;
	setp.gt.f32 	%p185, %f192, %f32;
	mov.u64 	%rd271, %rd270;
	mov.f32 	%f193, %f192;
	@%p185 bra 	$L__BB13_42;
	setp.lt.s64 	%p186, %rd270, %rd43;
	min.s64 	%rd271, %rd270, %rd43;
	selp.f32 	%f193, %f192, %f32, %p186;
$L__BB13_42:
	mov.b32 	%r366, %f193;
	mov.b32 	%r382, 16;
	mov.b32 	%r383, 31;
	mov.b32 	%r384, -1;
	// begin inline asm
	shfl.sync.down.b32 %r365, %r366, %r382, %r383, %r384;
	// end inline asm
	mov.b32 	%f35, %r365;
	// begin inline asm
	shfl.sync.down.b32 %r370, %r371, %r382, %r383, %r384;
	// end inline asm
	mov.b64 	{%r376, %r381}, %rd271;
	// begin inline asm
	shfl.sync.down.b32 %r375, %r376, %r382, %r383, %r384;
	// end inline asm
	// begin inline asm
	shfl.sync.down.b32 %r380, %r381, %r382, %r383, %r384;
	// end inline asm
	mov.b64 	%rd46, {%r375, %r380};
	setp.gt.s32 	%p187, %r284, 15;
	mov.u64 	%rd323, %rd271;
	mov.f32 	%f241, %f193;
	@%p187 bra 	$L__BB13_46;
	setp.lt.f32 	%p188, %f193, %f35;
	mov.u64 	%rd323, %rd46;
	mov.f32 	%f241, %f35;
	@%p188 bra 	$L__BB13_46;
	setp.gt.f32 	%p189, %f193, %f35;
	mov.u64 	%rd323, %rd271;
	mov.f32 	%f241, %f193;
	@%p189 bra 	$L__BB13_46;
	setp.lt.s64 	%p190, %rd271, %rd46;
	min.s64 	%rd323, %rd271, %rd46;
	selp.f32 	%f241, %f193, %f35, %p190;
$L__BB13_46:
	setp.ne.s32 	%p191, %r284, 0;
	@%p191 bra 	$L__BB13_48;
	shr.u32 	%r385, %r4, 1;
	and.b32  	%r386, %r385, 496;
	mov.u32 	%r387, _ZN6thrust24THRUST_300001_SM_1000_NS8cuda_cub4core6detail5shmemE;
	add.s32 	%r388, %r387, %r386;
	st.shared.f32 	[%r388+8], %f241;
	st.shared.u64 	[%r388+16], %rd323;
$L__BB13_48:
	bar.sync 	0;
	setp.ne.s32 	%p192, %r4, 0;
	@%p192 bra 	$L__BB13_208;
	ld.shared.f32 	%f38, [_ZN6thrust24THRUST_300001_SM_1000_NS8cuda_cub4core6detail5shmemE+24];
	ld.shared.u64 	%rd49, [_ZN6thrust24THRUST_300001_SM_1000_NS8cuda_cub4core6detail5shmemE+32];
	setp.lt.f32 	%p193, %f241, %f38;
	mov.u64 	%rd273, %rd49;
	mov.f32 	%f195, %f38;
	@%p193 bra 	$L__BB13_52;
	setp.lt.f32 	%p194, %f38, %f241;
	mov.u64 	%rd273, %rd323;
	mov.f32 	%f195, %f241;
	@%p194 bra 	$L__BB13_52;
	setp.lt.s64 	%p195, %rd323, %rd49;
	min.s64 	%rd273, %rd323, %rd49;
	selp.f32 	%f195, %f241, %f38, %p195;
$L__BB13_52:
	ld.shared.f32 	%f41, [_ZN6thrust24THRUST_300001_SM_1000_NS8cuda_cub4core6detail5shmemE+40];
	ld.shared.u64 	%rd52, [_ZN6thrust24THRUST_300001_SM_1000_NS8cuda_cub4core6detail5shmemE+48];
	setp.lt.f32 	%p196, %f195, %f41;
	mov.u64 	%rd274, %rd52;
	mov.f32 	%f196, %f41;
	@%p196 bra 	$L__BB13_55;
	setp.lt.f32 	%p197, %f41, %f195;
	mov.u64 	%rd274, %rd273;
	mov.f32 	%f196, %f195;
	@%p197 bra 	$L__BB13_55;
	setp.lt.s64 	%p198, %rd273, %rd52;
	min.s64 	%rd274, %rd273, %rd52;
	selp.f32 	%f196, %f195, %f41, %p198;
$L__BB13_55:
	ld.shared.f32 	%f44, [_ZN6thrust24THRUST_300001_SM_1000_NS8cuda_cub4core6detail5shmemE+56];
	ld.shared.u64 	%rd55, [_ZN6thrust24THRUST_300001_SM_1000_NS8cuda_cub4core6detail5shmemE+64];
	setp.lt.f32 	%p199, %f196, %f44;
	mov.u64 	%rd275, %rd55;
	mov.f32 	%f197, %f44;
	@%p199 bra 	$L__BB13_58;
	setp.lt.f32 	%p200, %f44, %f196;
	mov.u64 	%rd275, %rd274;
	mov.f32 	%f197, %f196;
	@%p200 bra 	$L__BB13_58;
	setp.lt.s64 	%p201, %rd274, %rd55;
	min.s64 	%rd275, %rd274, %rd55;
	selp.f32 	%f197, %f196, %f44, %p201;
$L__BB13_58:
	ld.shared.f32 	%f47, [_ZN6thrust24THRUST_300001_SM_1000_NS8cuda_cub4core6detail5shmemE+72];
	ld.shared.u64 	%rd58, [_ZN6thrust24THRUST_300001_SM_1000_NS8cuda_cub4core6detail5shmemE+80];
	setp.lt.f32 	%p202, %f197, %f47;
	mov.u64 	%rd276, %rd58;
	mov.f32 	%f198, %f47;
	@%p202 bra 	$L__BB13_61;
	setp.lt.f32 	%p203, %f47, %f197;
	mov.u64 	%rd276, %rd275;
	mov.f32 	%f198, %f197;
	@%p203 bra 	$L__BB13_61;
	setp.lt.s64 	%p204, %rd275, %rd58;
	min.s64 	%rd276, %rd275, %rd58;
	selp.f32 	%f198, %f197, %f47, %p204;
$L__BB13_61:
	ld.shared.f32 	%f50, [_ZN6thrust24THRUST_300001_SM_1000_NS8cuda_cub4core6detail5shmemE+88];
	ld.shared.u64 	%rd61, [_ZN6thrust24THRUST_300001_SM_1000_NS8cuda_cub4core6detail5shmemE+96];
	setp.lt.f32 	%p205, %f198, %f50;
	mov.f32 	%f199, %f50;
	mov.u64 	%rd277, %rd61;
	@%p205 bra 	$L__BB13_64;
	setp.lt.f32 	%p206, %f50, %f198;
	mov.f32 	%f199, %f198;
	mov.u64 	%rd277, %rd276;
	@%p206 bra 	$L__BB13_64;
	setp.lt.s64 	%p207, %rd276, %rd61;
	selp.f32 	%f199, %f198, %f50, %p207;
	min.s64 	%rd277, %rd276, %rd61;
$L__BB13_64:
	ld.shared.f32 	%f53, [_ZN6thrust24THRUST_300001_SM_1000_NS8cuda_cub4core6detail5shmemE+104];
	ld.shared.u64 	%rd64, [_ZN6thrust24THRUST_300001_SM_1000_NS8cuda_cub4core6detail5shmemE+112];
	setp.lt.f32 	%p208, %f199, %f53;
	mov.f32 	%f200, %f53;
	mov.u64 	%rd278, %rd64;
	@%p208 bra 	$L__BB13_67;
	setp.lt.f32 	%p209, %f53, %f199;
	mov.f32 	%f200, %f199;
	mov.u64 	%rd278, %rd277;
	@%p209 bra 	$L__BB13_67;
	setp.lt.s64 	%p210, %rd277, %rd64;
	selp.f32 	%f200, %f199, %f53, %p210;
	min.s64 	%rd278, %rd277, %rd64;
$L__BB13_67:
	ld.shared.f32 	%f56, [_ZN6thrust24THRUST_300001_SM_1000_NS8cuda_cub4core6detail5shmemE+120];
	ld.shared.u64 	%rd67, [_ZN6thrust24THRUST_300001_SM_1000_NS8cuda_cub4core6detail5shmemE+128];
	setp.lt.f32 	%p211, %f200, %f56;
	mov.f32 	%f241, %f56;
	mov.u64 	%rd323, %rd67;
	@%p211 bra 	$L__BB13_208;
	setp.lt.f32 	%p212, %f56, %f200;
	mov.f32 	%f241, %f200;
	mov.u64 	%rd323, %rd278;
	@%p212 bra 	$L__BB13_208;
	setp.lt.s64 	%p213, %rd278, %rd67;
	selp.f32 	%f241, %f200, %f56, %p213;
	min.s64 	%rd323, %rd278, %rd67;
	bra.uni 	$L__BB13_208;
$L__BB13_70:
	// begin inline asm
	mov.u32 %r171, %laneid;
	// end inline asm
	and.b32  	%r192, %r4, 992;
	add.s32 	%r193, %r192, 32;
	setp.gt.s32 	%p120, %r193, %r3;
	not.b32 	%r194, %r192;
	add.s32 	%r195, %r3, %r194;
	selp.b32 	%r190, %r195, 31, %p120;
	mov.b32 	%r173, %f188;
	mov.b32 	%r189, 1;
	mov.b32 	%r191, -1;
	// begin inline asm
	shfl.sync.down.b32 %r172, %r173, %r189, %r190, %r191;
	// end inline asm
	mov.b32 	%f58, %r172;
	// begin inline asm
	shfl.sync.down.b32 %r177, %r178, %r189, %r190, %r191;
	// end inline asm
	mov.b64 	{%r183, %r188}, %rd266;
	// begin inline asm
	shfl.sync.down.b32 %r182, %r183, %r189, %r190, %r191;
	// end inline asm
	// begin inline asm
	shfl.sync.down.b32 %r187, %r188, %r189, %r190, %r191;
	// end inline asm
	mov.b64 	%rd69, {%r182, %r187};
	setp.ge.s32 	%p121, %r171, %r190;
	mov.f32 	%f201, %f188;
	mov.u64 	%rd279, %rd266;
	@%p121 bra 	$L__BB13_74;
	setp.lt.f32 	%p122, %f188, %f58;
	mov.f32 	%f201, %f58;
	mov.u64 	%rd279, %rd69;
	@%p122 bra 	$L__BB13_74;
	setp.gt.f32 	%p123, %f188, %f58;
	mov.f32 	%f201, %f188;
	mov.u64 	%rd279, %rd266;
	@%p123 bra 	$L__BB13_74;
	setp.lt.s64 	%p124, %rd266, %rd69;
	selp.f32 	%f201, %f188, %f58, %p124;
	min.s64 	%rd279, %rd266, %rd69;
$L__BB13_74:
	mov.b32 	%r197, %f201;
	mov.b32 	%r213, 2;
	mov.b32 	%r215, -1;
	// begin inline asm
	shfl.sync.down.b32 %r196, %r197, %r213, %r190, %r215;
	// end inline asm
	mov.b32 	%f61, %r196;
	// begin inline asm
	shfl.sync.down.b32 %r201, %r202, %r213, %r190, %r215;
	// end inline asm
	mov.b64 	{%r207, %r212}, %rd279;
	// begin inline asm
	shfl.sync.down.b32 %r206, %r207, %r213, %r190, %r215;
	// end inline asm
	// begin inline asm
	shfl.sync.down.b32 %r211, %r212, %r213, %r190, %r215;
	// end inline asm
	mov.b64 	%rd72, {%r206, %r211};
	add.s32 	%r216, %r171, 2;
	setp.gt.s32 	%p125, %r216, %r190;
	mov.f32 	%f202, %f201;
	mov.u64 	%rd280, %rd279;
	@%p125 bra 	$L__BB13_78;
	setp.lt.f32 	%p126, %f201, %f61;
	mov.f32 	%f202, %f61;
	mov.u64 	%rd280, %rd72;
	@%p126 bra 	$L__BB13_78;
	setp.gt.f32 	%p127, %f201, %f61;
	mov.f32 	%f202, %f201;
	mov.u64 	%rd280, %rd279;
	@%p127 bra 	$L__BB13_78;
	setp.lt.s64 	%p128, %rd279, %rd72;
	selp.f32 	%f202, %f201, %f61, %p128;
	min.s64 	%rd280, %rd279, %rd72;
$L__BB13_78:
	mov.b32 	%r218, %f202;
	mov.b32 	%r234, 4;
	mov.b32 	%r236, -1;
	// begin inline asm
	shfl.sync.down.b32 %r217, %r218, %r234, %r190, %r236;
	// end inline asm
	mov.b32 	%f64, %r217;
	// begin inline asm
	shfl.sync.down.b32 %r222, %r223, %r234, %r190, %r236;
	// end inline asm
	mov.b64 	{%r228, %r233}, %rd280;
	// begin inline asm
	shfl.sync.down.b32 %r227, %r228, %r234, %r190, %r236;
	// end inline asm
	// begin inline asm
	shfl.sync.down.b32 %r232, %r233, %r234, %r190, %r236;
	// end inline asm
	mov.b64 	%rd75, {%r227, %r232};
	add.s32 	%r237, %r171, 4;
	setp.gt.s32 	%p129, %r237, %r190;
	mov.f32 	%f203, %f202;
	mov.u64 	%rd281, %rd280;
	@%p129 bra 	$L__BB13_82;
	setp.lt.f32 	%p130, %f202, %f64;
	mov.f32 	%f203, %f64;
	mov.u64 	%rd281, %rd75;
	@%p130 bra 	$L__BB13_82;
	setp.gt.f32 	%p131, %f202, %f64;
	mov.f32 	%f203, %f202;
	mov.u64 	%rd281, %rd280;
	@%p131 bra 	$L__BB13_82;
	setp.lt.s64 	%p132, %rd280, %rd75;
	selp.f32 	%f203, %f202, %f64, %p132;
	min.s64 	%rd281, %rd280, %rd75;
$L__BB13_82:
	mov.b32 	%r239, %f203;
	mov.b32 	%r255, 8;
	mov.b32 	%r257, -1;
	// begin inline asm
	shfl.sync.down.b32 %r238, %r239, %r255, %r190, %r257;
	// end inline asm
	mov.b32 	%f67, %r238;
	// begin inline asm
	shfl.sync.down.b32 %r243, %r244, %r255, %r190, %r257;
	// end inline asm
	mov.b64 	{%r249, %r254}, %rd281;
	// begin inline asm
	shfl.sync.down.b32 %r248, %r249, %r255, %r190, %r257;
	// end inline asm
	// begin inline asm
	shfl.sync.down.b32 %r253, %r254, %r255, %r190, %r257;
	// end inline asm
	mov.b64 	%rd78, {%r248, %r253};
	add.s32 	%r258, %r171, 8;
	setp.gt.s32 	%p133, %r258, %r190;
	mov.f32 	%f204, %f203;
	mov.u64 	%rd282, %rd281;
	@%p133 bra 	$L__BB13_86;
	setp.lt.f32 	%p134, %f203, %f67;
	mov.f32 	%f204, %f67;
	mov.u64 	%rd282, %rd78;
	@%p134 bra 	$L__BB13_86;
	setp.gt.f32 	%p135, %f203, %f67;
	mov.f32 	%f204, %f203;
	mov.u64 	%rd282, %rd281;
	@%p135 bra 	$L__BB13_86;
	setp.lt.s64 	%p136, %rd281, %rd78;
	selp.f32 	%f204, %f203, %f67, %p136;
	min.s64 	%rd282, %rd281, %rd78;
$L__BB13_86:
	mov.b32 	%r260, %f204;
	mov.b32 	%r276, 16;
	mov.b32 	%r278, -1;
	// begin inline asm
	shfl.sync.down.b32 %r259, %r260, %r276, %r190, %r278;
	// end inline asm
	mov.b32 	%f70, %r259;
	// begin inline asm
	shfl.sync.down.b32 %r264, %r265, %r276, %r190, %r278;
	// end inline asm
	mov.b64 	{%r270, %r275}, %rd282;
	// begin inline asm
	shfl.sync.down.b32 %r269, %r270, %r276, %r190, %r278;
	// end inline asm
	// begin inline asm
	shfl.sync.down.b32 %r274, %r275, %r276, %r190, %r278;
	// end inline asm
	mov.b64 	%rd81, {%r269, %r274};
	add.s32 	%r279, %r171, 16;
	setp.gt.s32 	%p137, %r279, %r190;
	mov.f32 	%f241, %f204;
	mov.u64 	%rd323, %rd282;
	@%p137 bra 	$L__BB13_90;
	setp.lt.f32 	%p138, %f204, %f70;
	mov.f32 	%f241, %f70;
	mov.u64 	%rd323, %rd81;
	@%p138 bra 	$L__BB13_90;
	setp.gt.f32 	%p139, %f204, %f70;
	mov.f32 	%f241, %f204;
	mov.u64 	%rd323, %rd282;
	@%p139 bra 	$L__BB13_90;
	setp.lt.s64 	%p140, %rd282, %rd81;
	selp.f32 	%f241, %f204, %f70, %p140;
	min.s64 	%rd323, %rd282, %rd81;
$L__BB13_90:
	setp.ne.s32 	%p141, %r171, 0;
	@%p141 bra 	$L__BB13_92;
	shr.u32 	%r280, %r4, 1;
	and.b32  	%r281, %r280, 496;
	mov.u32 	%r282, _ZN6thrust24THRUST_300001_SM_1000_NS8cuda_cub4core6detail5shmemE;
	add.s32 	%r283, %r282, %r281;
	st.shared.f32 	[%r283+8], %f241;
	st.shared.u64 	[%r283+16], %rd323;
$L__BB13_92:
	bar.sync 	0;
	setp.ne.s32 	%p142, %r4, 0;
	@%p142 bra 	$L__BB13_208;
	setp.lt.s32 	%p143, %r3, 33;
	mov.f32 	%f206, %f241;
	mov.u64 	%rd284, %rd323;
	@%p143 bra 	$L__BB13_97;
	ld.shared.f32 	%f73, [_ZN6thrust24THRUST_300001_SM_1000_NS8cuda_cub4core6detail5shmemE+24];
	ld.shared.u64 	%rd84, [_ZN6thrust24THRUST_300001_SM_1000_NS8cuda_cub4core6detail5shmemE+32];
	setp.lt.f32 	%p144, %f241, %f73;
	mov.f32 	%f206, %f73;
	mov.u64 	%rd284, %rd84;
	@%p144 bra 	$L__BB13_97;
	setp.lt.f32 	%p145, %f73, %f241;
	mov.f32 	%f206, %f241;
	mov.u64 	%rd284, %rd323;
	@%p145 bra 	$L__BB13_97;
	setp.lt.s64 	%p146, %rd323, %rd84;
	selp.f32 	%f206, %f241, %f73, %p146;
	min.s64 	%rd284, %rd323, %rd84;
$L__BB13_97:
	setp.lt.s32 	%p147, %r3, 65;
	mov.f32 	%f207, %f206;
	mov.u64 	%rd285, %rd284;
	@%p147 bra 	$L__BB13_101;
	ld.shared.f32 	%f76, [_ZN6thrust24THRUST_300001_SM_1000_NS8cuda_cub4core6detail5shmemE+40];
	ld.shared.u64 	%rd87, [_ZN6thrust24THRUST_300001_SM_1000_NS8cuda_cub4core6detail5shmemE+48];
	setp.lt.f32 	%p148, %f206, %f76;
	mov.f32 	%f207, %f76;
	mov.u64 	%rd285, %rd87;
	@%p148 bra 	$L__BB13_101;
	setp.lt.f32 	%p149, %f76, %f206;
	mov.f32 	%f207, %f206;
	mov.u64 	%rd285, %rd284;
	@%p149 bra 	$L__BB13_101;
	setp.lt.s64 	%p150, %rd284, %rd87;
	selp.f32 	%f207, %f206, %f76, %p150;
	min.s64 	%rd285, %rd284, %rd87;
$L__BB13_101:
	setp.lt.s32 	%p151, %r3, 97;
	mov.f32 	%f208, %f207;
	mov.u64 	%rd286, %rd285;
	@%p151 bra 	$L__BB13_105;
	ld.shared.f32 	%f79, [_ZN6thrust24THRUST_300001_SM_1000_NS8cuda_cub4core6detail5shmemE+56];
	ld.shared.u64 	%rd90, [_ZN6thrust24THRUST_300001_SM_1000_NS8cuda_cub4core6detail5shmemE+64];
	setp.lt.f32 	%p152, %f207, %f79;
	mov.f32 	%f208, %f79;
	mov.u64 	%rd286, %rd90;
	@%p152 bra 	$L__BB13_105;
	setp.lt.f32 	%p153, %f79, %f207;
	mov.f32 	%f208, %f207;
	mov.u64 	%rd286, %rd285;
	@%p153 bra 	$L__BB13_105;
	setp.lt.s64 	%p154, %rd285, %rd90;
	selp.f32 	%f208, %f207, %f79, %p154;
	min.s64 	%rd286, %rd285, %rd90;
$L__BB13_105:
	setp.lt.s32 	%p155, %r3, 129;
	mov.f32 	%f209, %f208;
	mov.u64 	%rd287, %rd286;
	@%p155 bra 	$L__BB13_109;
	ld.shared.f32 	%f82, [_ZN6thrust24THRUST_300001_SM_1000_NS8cuda_cub4core6detail5shmemE+72];
	ld.shared.u64 	%rd93, [_ZN6thrust24THRUST_300001_SM_1000_NS8cuda_cub4core6detail5shmemE+80];
	setp.lt.f32 	%p156, %f208, %f82;
	mov.f32 	%f209, %f82;
	mov.u64 	%rd287, %rd93;
	@%p156 bra 	$L__BB13_109;
	setp.lt.f32 	%p157, %f82, %f208;
	mov.f32 	%f209, %f208;
	mov.u64 	%rd287, %rd286;
	@%p157 bra 	$L__BB13_109;
	setp.lt.s64 	%p158, %rd286, %rd93;
	selp.f32 	%f209, %f208, %f82, %p158;
	min.s64 	%rd287, %rd286, %rd93;
$L__BB13_109:
	setp.lt.s32 	%p159, %r3, 161;
	mov.f32 	%f210, %f209;
	mov.u64 	%rd288, %rd287;
	@%p159 bra 	$L__BB13_113;
	ld.shared.f32 	%f85, [_ZN6thrust24THRUST_300001_SM_1000_NS8cuda_cub4core6detail5shmemE+88];
	ld.shared.u64 	%rd96, [_ZN6thrust24THRUST_300001_SM_1000_NS8cuda_cub4core6detail5shmemE+96];
	setp.lt.f32 	%p160, %f209, %f85;
	mov.f32 	%f210, %f85;
	mov.u64 	%rd288, %rd96;
	@%p160 bra 	$L__BB13_113;
	setp.lt.f32 	%p161, %f85, %f209;
	mov.f32 	%f210, %f209;
	mov.u64 	%rd288, %rd287;
	@%p161 bra 	$L__BB13_113;
	setp.lt.s64 	%p162, %rd287, %rd96;
	selp.f32 	%f210, %f209, %f85, %p162;
	min.s64 	%rd288, %rd287, %rd96;
$L__BB13_113:
	setp.lt.s32 	%p163, %r3, 193;
	mov.f32 	%f211, %f210;
	mov.u64 	%rd289, %rd288;
	@%p163 bra 	$L__BB13_117;
	ld.shared.f32 	%f88, [_ZN6thrust24THRUST_300001_SM_1000_NS8cuda_cub4core6detail5shmemE+104];
	ld.shared.u64 	%rd99, [_ZN6thrust24THRUST_300001_SM_1000_NS8cuda_cub4core6detail5shmemE+112];
	setp.lt.f32 	%p164, %f210, %f88;
	mov.f32 	%f211, %f88;
	mov.u64 	%rd289, %rd99;
	@%p164 bra 	$L__BB13_117;
	setp.lt.f32 	%p165, %f88, %f210;
	mov.f32 	%f211, %f210;
	mov.u64 	%rd289, %rd288;
	@%p165 bra 	$L__BB13_117;
	setp.lt.s64 	%p166, %rd288, %rd99;
	selp.f32 	%f211, %f210, %f88, %p166;
	min.s64 	%rd289, %rd288, %rd99;
$L__BB13_117:
	setp.lt.s32 	%p167, %r3, 225;
	mov.f32 	%f241, %f211;
	mov.u64 	%rd323, %rd289;
	@%p167 bra 	$L__BB13_208;
	ld.shared.f32 	%f91, [_ZN6thrust24THRUST_300001_SM_1000_NS8cuda_cub4core6detail5shmemE+120];
	ld.shared.u64 	%rd102, [_ZN6thrust24THRUST_300001_SM_1000_NS8cuda_cub4core6detail5shmemE+128];
	setp.lt.f32 	%p168, %f211, %f91;
	mov.f32 	%f241, %f91;
	mov.u64 	%rd323, %rd102;
	@%p168 bra 	$L__BB13_208;
	setp.lt.f32 	%p169, %f91, %f211;
	mov.f32 	%f241, %f211;
	mov.u64 	%rd323, %rd289;
	@%p169 bra 	$L__BB13_208;
	setp.lt.s64 	%p170, %rd289, %rd102;
	selp.f32 	%f241, %f211, %f91, %p170;
	min.s64 	%rd323, %rd289, %rd102;
	bra.uni 	$L__BB13_208;
$L__BB13_121:
	mov.u32 	%r20, %tid.x;
	add.s64 	%rd104, %rd196, %rd4;
	cvt.u64.u32 	%rd105, %r20;
	add.s64 	%rd201, %rd105, %rd4;
	cvta.to.global.u64 	%rd202, %rd195;
	shl.b64 	%rd203, %rd201, 2;
	add.s64 	%rd204, %rd202, %rd203;
	ld.global.f32 	%f170, [%rd204];
	add.s32 	%r36, %r20, 256;
	cvt.u64.u32 	%rd205, %r36;
	ld.global.f32 	%f171, [%rd204+1024];
	add.s32 	%r37, %r20, 512;
	cvt.u64.u32 	%rd206, %r37;
	ld.global.f32 	%f172, [%rd204+2048];
	add.s32 	%r38, %r20, 768;
	cvt.u64.u32 	%rd207, %r38;
	ld.global.f32 	%f173, [%rd204+3072];
	or.b32  	%r39, %r20, 1024;
	cvt.u64.u32 	%rd106, %r39;
	add.s64 	%rd311, %rd104, %rd106;
	ld.global.f32 	%f229, [%rd204+4096];
	setp.geu.f32 	%p2, %f170, %f171;
	selp.f32 	%f174, %f170, %f171, %p2;
	selp.b64 	%rd208, %rd105, %rd205, %p2;
	setp.geu.f32 	%p3, %f174, %f172;
	selp.f32 	%f175, %f174, %f172, %p3;
	selp.b64 	%rd209, %rd208, %rd206, %p3;
	setp.geu.f32 	%p4, %f175, %f173;
	selp.f32 	%f94, %f175, %f173, %p4;
	selp.b64 	%rd108, %rd209, %rd207, %p4;
	setp.lt.f32 	%p5, %f94, %f229;
	@%p5 bra 	$L__BB13_123;
	setp.lt.f32 	%p6, %f229, %f94;
	setp.lt.u64 	%p7, %rd108, %rd106;
	or.pred  	%p8, %p6, %p7;
	selp.f32 	%f229, %f94, %f229, %p8;
	add.s64 	%rd210, %rd104, %rd108;
	selp.b64 	%rd311, %rd210, %rd311, %p8;
$L__BB13_123:
	setp.le.u64 	%p9, %rd198, %rd5;
	@%p9 bra 	$L__BB13_164;
	setp.ne.s32 	%p10, %r20, 0;
	@%p10 bra 	$L__BB13_126;
	atom.global.add.u64 	%rd211, [%rd1+8], 1280;
	add.s64 	%rd212, %rd211, %rd5;
	st.shared.u64 	[_ZN6thrust24THRUST_300001_SM_1000_NS8cuda_cub4core6detail5shmemE+152], %rd212;
$L__BB13_126:
	bar.sync 	0;
	ld.shared.u64 	%rd299, [_ZN6thrust24THRUST_300001_SM_1000_NS8cuda_cub4core6detail5shmemE+152];
	add.s64 	%rd213, %rd299, 1280;
	setp.gt.s64 	%p11, %rd213, %rd198;
	@%p11 bra 	$L__BB13_141;
	mov.f32 	%f213, %f229;
	mov.u64 	%rd292, %rd311;
$L__BB13_128:
	add.s64 	%rd214, %rd299, %rd105;
	cvta.to.global.u64 	%rd215, %rd195;
	shl.b64 	%rd216, %rd214, 2;
	add.s64 	%rd217, %rd215, %rd216;
	add.s64 	%rd293, %rd214, %rd196;
	ld.global.f32 	%f214, [%rd217];
	add.s64 	%rd294, %rd293, 256;
	ld.global.f32 	%f215, [%rd217+1024];
	add.s64 	%rd295, %rd293, 512;
	ld.global.f32 	%f216, [%rd217+2048];
	add.s64 	%rd296, %rd293, 768;
	ld.global.f32 	%f217, [%rd217+3072];
	add.s64 	%rd311, %rd293, 1024;
	ld.global.f32 	%f229, [%rd217+4096];
	setp.lt.f32 	%p12, %f213, %f214;
	@%p12 bra 	$L__BB13_130;
	setp.lt.f32 	%p13, %f214, %f213;
	setp.lt.s64 	%p14, %rd292, %rd293;
	or.pred  	%p15, %p13, %p14;
	selp.f32 	%f214, %f213, %f214, %p15;
	selp.b64 	%rd293, %rd292, %rd293, %p15;
$L__BB13_130:
	setp.lt.f32 	%p16, %f214, %f215;
	@%p16 bra 	$L__BB13_132;
	setp.lt.f32 	%p17, %f215, %f214;
	setp.lt.s64 	%p18, %rd293, %rd294;
	or.pred  	%p19, %p17, %p18;
	selp.f32 	%f215, %f214, %f215, %p19;
	selp.b64 	%rd294, %rd293, %rd294, %p19;
$L__BB13_132:
	setp.lt.f32 	%p20, %f215, %f216;
	@%p20 bra 	$L__BB13_134;
	setp.lt.f32 	%p21, %f216, %f215;
	setp.lt.s64 	%p22, %rd294, %rd295;
	or.pred  	%p23, %p21, %p22;
	selp.f32 	%f216, %f215, %f216, %p23;
	selp.b64 	%rd295, %rd294, %rd295, %p23;
$L__BB13_134:
	setp.lt.f32 	%p24, %f216, %f217;
	@%p24 bra 	$L__BB13_136;
	setp.lt.f32 	%p25, %f217, %f216;
	setp.lt.s64 	%p26, %rd295, %rd296;
	or.pred  	%p27, %p25, %p26;
	selp.f32 	%f217, %f216, %f217, %p27;
	selp.b64 	%rd296, %rd295, %rd296, %p27;
$L__BB13_136:
	setp.lt.f32 	%p28, %f217, %f229;
	@%p28 bra 	$L__BB13_138;
	setp.lt.f32 	%p29, %f229, %f217;
	setp.lt.s64 	%p30, %rd296, %rd311;
	or.pred  	%p31, %p29, %p30;
	selp.f32 	%f229, %f217, %f229, %p31;
	selp.b64 	%rd311, %rd296, %rd311, %p31;
$L__BB13_138:
	setp.ne.s32 	%p32, %r20, 0;
	bar.sync 	0;
	@%p32 bra 	$L__BB13_140;
	atom.global.add.u64 	%rd218, [%rd1+8], 1280;
	add.s64 	%rd219, %rd218, %rd5;
	st.shared.u64 	[_ZN6thrust24THRUST_300001_SM_1000_NS8cuda_cub4core6detail5shmemE+152], %rd219;
$L__BB13_140:
	bar.sync 	0;
	ld.shared.u64 	%rd299, [_ZN6thrust24THRUST_300001_SM_1000_NS8cuda_cub4core6detail5shmemE+152];
	add.s64 	%rd220, %rd299, 1280;
	setp.le.s64 	%p33, %rd220, %rd198;
	mov.f32 	%f213, %f229;
	mov.u64 	%rd292, %rd311;
	@%p33 bra 	$L__BB13_128;
$L__BB13_141:
	setp.le.s64 	%p34, %rd198, %rd299;
	@%p34 bra 	$L__BB13_164;
	cvt.u32.u64 	%r40, %rd299;
	cvt.u32.u64 	%r41, %rd198;
	sub.s32 	%r21, %r41, %r40;
	setp.ge.s32 	%p35, %r20, %r21;
	@%p35 bra 	$L__BB13_164;
	cvta.to.global.u64 	%rd132, %rd195;
	not.b32 	%r43, %r20;
	add.s32 	%r44, %r43, %r41;
	sub.s32 	%r22, %r44, %r40;
	and.b32  	%r46, %r22, 768;
	setp.eq.s32 	%p36, %r46, 768;
	mov.u32 	%r397, %r20;
	@%p36 bra 	$L__BB13_149;
	add.s64 	%rd222, %rd299, %rd105;
	add.s64 	%rd301, %rd222, %rd196;
	shl.b64 	%rd223, %rd222, 2;
	add.s64 	%rd300, %rd132, %rd223;
	shr.u32 	%r47, %r22, 8;
	add.s32 	%r48, %r47, 1;
	and.b32  	%r49, %r48, 3;
	neg.s32 	%r395, %r49;
	mov.u32 	%r397, %r20;
$L__BB13_145:
	.pragma "nounroll";
	mov.u64 	%rd137, %rd311;
	mov.f32 	%f114, %f229;
	ld.global.f32 	%f115, [%rd300];
	setp.lt.f32 	%p37, %f114, %f115;
	mov.f32 	%f229, %f115;
	mov.u64 	%rd311, %rd301;
	@%p37 bra 	$L__BB13_148;
	setp.lt.f32 	%p38, %f115, %f114;
	mov.f32 	%f229, %f114;
	mov.u64 	%rd311, %rd137;
	@%p38 bra 	$L__BB13_148;
	setp.lt.s64 	%p39, %rd137, %rd301;
	selp.f32 	%f229, %f114, %f115, %p39;
	min.s64 	%rd311, %rd137, %rd301;
$L__BB13_148:
	add.s32 	%r397, %r397, 256;
	add.s64 	%rd301, %rd301, 256;
	add.s64 	%rd300, %rd300, 1024;
	add.s32 	%r395, %r395, 1;
	setp.ne.s32 	%p40, %r395, 0;
	@%p40 bra 	$L__BB13_145;
$L__BB13_149:
	setp.lt.u32 	%p41, %r22, 768;
	@%p41 bra 	$L__BB13_164;
	add.s32 	%r398, %r397, 512;
$L__BB13_151:
	mov.u32 	%r30, %r398;
	add.s32 	%r50, %r30, -512;
	cvt.u64.u32 	%rd224, %r50;
	add.s64 	%rd225, %rd299, %rd224;
	shl.b64 	%rd226, %rd225, 2;
	add.s64 	%rd145, %rd132, %rd226;
	add.s64 	%rd146, %rd225, %rd196;
	ld.global.f32 	%f121, [%rd145];
	setp.lt.f32 	%p42, %f229, %f121;
	mov.f32 	%f225, %f121;
	mov.u64 	%rd307, %rd146;
	@%p42 bra 	$L__BB13_154;
	setp.lt.f32 	%p43, %f121, %f229;
	mov.f32 	%f225, %f229;
	mov.u64 	%rd307, %rd311;
	@%p43 bra 	$L__BB13_154;
	setp.lt.s64 	%p44, %rd311, %rd146;
	selp.f32 	%f225, %f229, %f121, %p44;
	min.s64 	%rd307, %rd311, %rd146;
$L__BB13_154:
	add.s32 	%r51, %r30, -256;
	cvt.u64.u32 	%rd227, %r51;
	add.s64 	%rd228, %rd299, %rd227;
	add.s64 	%rd149, %rd228, %rd196;
	ld.global.f32 	%f124, [%rd145+1024];
	setp.lt.f32 	%p45, %f225, %f124;
	mov.f32 	%f226, %f124;
	mov.u64 	%rd308, %rd149;
	@%p45 bra 	$L__BB13_157;
	setp.lt.f32 	%p46, %f124, %f225;
	mov.f32 	%f226, %f225;
	mov.u64 	%rd308, %rd307;
	@%p46 bra 	$L__BB13_157;
	setp.lt.s64 	%p47, %rd307, %rd149;
	selp.f32 	%f226, %f225, %f124, %p47;
	min.s64 	%rd308, %rd307, %rd149;
$L__BB13_157:
	cvt.u64.u32 	%rd229, %r30;
	add.s64 	%rd230, %rd299, %rd229;
	add.s64 	%rd152, %rd230, %rd196;
	ld.global.f32 	%f127, [%rd145+2048];
	setp.lt.f32 	%p48, %f226, %f127;
	mov.f32 	%f227, %f127;
	mov.u64 	%rd309, %rd152;
	@%p48 bra 	$L__BB13_160;
	setp.lt.f32 	%p49, %f127, %f226;
	mov.f32 	%f227, %f226;
	mov.u64 	%rd309, %rd308;
	@%p49 bra 	$L__BB13_160;
	setp.lt.s64 	%p50, %rd308, %rd152;
	selp.f32 	%f227, %f226, %f127, %p50;
	min.s64 	%rd309, %rd308, %rd152;
$L__BB13_160:
	add.s32 	%r52, %r30, 256;
	cvt.u64.u32 	%rd231, %r52;
	add.s64 	%rd232, %rd299, %rd231;
	add.s64 	%rd155, %rd232, %rd196;
	ld.global.f32 	%f130, [%rd145+3072];
	setp.lt.f32 	%p51, %f227, %f130;
	mov.f32 	%f229, %f130;
	mov.u64 	%rd311, %rd155;
	@%p51 bra 	$L__BB13_163;
	setp.lt.f32 	%p52, %f130, %f227;
	mov.f32 	%f229, %f227;
	mov.u64 	%rd311, %rd309;
	@%p52 bra 	$L__BB13_163;
	setp.lt.s64 	%p53, %rd309, %rd155;
	selp.f32 	%f229, %f227, %f130, %p53;
	min.s64 	%rd311, %rd309, %rd155;
$L__BB13_163:
	add.s32 	%r398, %r30, 1024;
	add.s32 	%r53, %r30, 512;
	setp.lt.s32 	%p54, %r53, %r21;
	@%p54 bra 	$L__BB13_151;
$L__BB13_164:
	// begin inline asm
	mov.u32 %r54, %laneid;
	// end inline asm
	mov.b32 	%r56, %f229;
	mov.b32 	%r72, 1;
	mov.b32 	%r73, 31;
	mov.b32 	%r74, -1;
	// begin inline asm
	shfl.sync.down.b32 %r55, %r56, %r72, %r73, %r74;
	// end inline asm
	mov.b32 	%f134, %r55;
	// begin inline asm
	shfl.sync.down.b32 %r60, %r61, %r72, %r73, %r74;
	// end inline asm
	mov.b64 	{%r66, %r71}, %rd311;
	// begin inline asm
	shfl.sync.down.b32 %r65, %r66, %r72, %r73, %r74;
	// end inline asm
	// begin inline asm
	shfl.sync.down.b32 %r70, %r71, %r72, %r73, %r74;
	// end inline asm
	mov.b64 	%rd159, {%r65, %r70};
	setp.gt.s32 	%p55, %r54, 30;
	mov.f32 	%f230, %f229;
	mov.u64 	%rd312, %rd311;
	@%p55 bra 	$L__BB13_168;
	setp.lt.f32 	%p56, %f229, %f134;
	mov.f32 	%f230, %f134;
	mov.u64 	%rd312, %rd159;
	@%p56 bra 	$L__BB13_168;
	setp.gt.f32 	%p57, %f229, %f134;
	mov.f32 	%f230, %f229;
	mov.u64 	%rd312, %rd311;
	@%p57 bra 	$L__BB13_168;
	setp.lt.s64 	%p58, %rd311, %rd159;
	selp.f32 	%f230, %f229, %f134, %p58;
	min.s64 	%rd312, %rd311, %rd159;
$L__BB13_168:
	mov.b32 	%r76, %f230;
	mov.b32 	%r92, 2;
	mov.b32 	%r93, 31;
	mov.b32 	%r94, -1;
	// begin inline asm
	shfl.sync.down.b32 %r75, %r76, %r92, %r93, %r94;
	// end inline asm
	mov.b32 	%f137, %r75;
	// begin inline asm
	shfl.sync.down.b32 %r80, %r81, %r92, %r93, %r94;
	// end inline asm
	mov.b64 	{%r86, %r91}, %rd312;
	// begin inline asm
	shfl.sync.down.b32 %r85, %r86, %r92, %r93, %r94;
	// end inline asm
	// begin inline asm
	shfl.sync.down.b32 %r90, %r91, %r92, %r93, %r94;
	// end inline asm
	mov.b64 	%rd162, {%r85, %r90};
	setp.gt.s32 	%p59, %r54, 29;
	mov.f32 	%f231, %f230;
	mov.u64 	%rd313, %rd312;
	@%p59 bra 	$L__BB13_172;
	setp.lt.f32 	%p60, %f230, %f137;
	mov.f32 	%f231, %f137;
	mov.u64 	%rd313, %rd162;
	@%p60 bra 	$L__BB13_172;
	setp.gt.f32 	%p61, %f230, %f137;
	mov.f32 	%f231, %f230;
	mov.u64 	%rd313, %rd312;
	@%p61 bra 	$L__BB13_172;
	setp.lt.s64 	%p62, %rd312, %rd162;
	selp.f32 	%f231, %f230, %f137, %p62;
	min.s64 	%rd313, %rd312, %rd162;
$L__BB13_172:
	mov.b32 	%r96, %f231;
	mov.b32 	%r112, 4;
	mov.b32 	%r113, 31;
	mov.b32 	%r114, -1;
	// begin inline asm
	shfl.sync.down.b32 %r95, %r96, %r112, %r113, %r114;
	// end inline asm
	mov.b32 	%f140, %r95;
	// begin inline asm
	shfl.sync.down.b32 %r100, %r101, %r112, %r113, %r114;
	// end inline asm
	mov.b64 	{%r106, %r111}, %rd313;
	// begin inline asm
	shfl.sync.down.b32 %r105, %r106, %r112, %r113, %r114;
	// end inline asm
	// begin inline asm
	shfl.sync.down.b32 %r110, %r111, %r112, %r113, %r114;
	// end inline asm
	mov.b64 	%rd165, {%r105, %r110};
	setp.gt.s32 	%p63, %r54, 27;
	mov.f32 	%f232, %f231;
	mov.u64 	%rd314, %rd313;
	@%p63 bra 	$L__BB13_176;
	setp.lt.f32 	%p64, %f231, %f140;
	mov.f32 	%f232, %f140;
	mov.u64 	%rd314, %rd165;
	@%p64 bra 	$L__BB13_176;
	setp.gt.f32 	%p65, %f231, %f140;
	mov.f32 	%f232, %f231;
	mov.u64 	%rd314, %rd313;
	@%p65 bra 	$L__BB13_176;
	setp.lt.s64 	%p66, %rd313, %rd165;
	selp.f32 	%f232, %f231, %f140, %p66;
	min.s64 	%rd314, %rd313, %rd165;
$L__BB13_176:
	mov.b32 	%r116, %f232;
	mov.b32 	%r132, 8;
	mov.b32 	%r133, 31;
	mov.b32 	%r134, -1;
	// begin inline asm
	shfl.sync.down.b32 %r115, %r116, %r132, %r133, %r134;
	// end inline asm
	mov.b32 	%f143, %r115;
	// begin inline asm
	shfl.sync.down.b32 %r120, %r121, %r132, %r133, %r134;
	// end inline asm
	mov.b64 	{%r126, %r131}, %rd314;
	// begin inline asm
	shfl.sync.down.b32 %r125, %r126, %r132, %r133, %r134;
	// end inline asm
	// begin inline asm
	shfl.sync.down.b32 %r130, %r131, %r132, %r133, %r134;
	// end inline asm
	mov.b64 	%rd168, {%r125, %r130};
	setp.gt.s32 	%p67, %r54, 23;
	mov.f32 	%f233, %f232;
	mov.u64 	%rd315, %rd314;
	@%p67 bra 	$L__BB13_180;
	setp.lt.f32 	%p68, %f232, %f143;
	mov.f32 	%f233, %f143;
	mov.u64 	%rd315, %rd168;
	@%p68 bra 	$L__BB13_180;
	setp.gt.f32 	%p69, %f232, %f143;
	mov.f32 	%f233, %f232;
	mov.u64 	%rd315, %rd314;
	@%p69 bra 	$L__BB13_180;
	setp.lt.s64 	%p70, %rd314, %rd168;
	selp.f32 	%f233, %f232, %f143, %p70;
	min.s64 	%rd315, %rd314, %rd168;
$L__BB13_180:
	mov.b32 	%r136, %f233;
	mov.b32 	%r152, 16;
	mov.b32 	%r153, 31;
	mov.b32 	%r154, -1;
	// begin inline asm
	shfl.sync.down.b32 %r135, %r136, %r152, %r153, %r154;
	// end inline asm
	mov.b32 	%f146, %r135;
	// begin inline asm
	shfl.sync.down.b32 %r140, %r141, %r152, %r153, %r154;
	// end inline asm
	mov.b64 	{%r146, %r151}, %rd315;
	// begin inline asm
	shfl.sync.down.b32 %r145, %r146, %r152, %r153, %r154;
	// end inline asm
	// begin inline asm
	shfl.sync.down.b32 %r150, %r151, %r152, %r153, %r154;
	// end inline asm
	mov.b64 	%rd171, {%r145, %r150};
	setp.gt.s32 	%p71, %r54, 15;
	mov.f32 	%f241, %f233;
	mov.u64 	%rd323, %rd315;
	@%p71 bra 	$L__BB13_184;
	setp.lt.f32 	%p72, %f233, %f146;
	mov.f32 	%f241, %f146;
	mov.u64 	%rd323, %rd171;
	@%p72 bra 	$L__BB13_184;
	setp.gt.f32 	%p73, %f233, %f146;
	mov.f32 	%f241, %f233;
	mov.u64 	%rd323, %rd315;
	@%p73 bra 	$L__BB13_184;
	setp.lt.s64 	%p74, %rd315, %rd171;
	selp.f32 	%f241, %f233, %f146, %p74;
	min.s64 	%rd323, %rd315, %rd171;
$L__BB13_184:
	setp.ne.s32 	%p75, %r54, 0;
	@%p75 bra 	$L__BB13_186;
	shr.u32 	%r155, %r20, 1;
	and.b32  	%r156, %r155, 496;
	mov.u32 	%r157, _ZN6thrust24THRUST_300001_SM_1000_NS8cuda_cub4core6detail5shmemE;
	add.s32 	%r158, %r157, %r156;
	st.shared.f32 	[%r158+8], %f241;
	st.shared.u64 	[%r158+16], %rd323;
$L__BB13_186:
	bar.sync 	0;
	setp.ne.s32 	%p76, %r20, 0;
	@%p76 bra 	$L__BB13_208;
	ld.shared.f32 	%f149, [_ZN6thrust24THRUST_300001_SM_1000_NS8cuda_cub4core6detail5shmemE+24];
	ld.shared.u64 	%rd174, [_ZN6thrust24THRUST_300001_SM_1000_NS8cuda_cub4core6detail5shmemE+32];
	setp.lt.f32 	%p77, %f241, %f149;
	mov.f32 	%f235, %f149;
	mov.u64 	%rd317, %rd174;
	@%p77 bra 	$L__BB13_190;
	setp.lt.f32 	%p78, %f149, %f241;
	mov.f32 	%f235, %f241;
	mov.u64 	%rd317, %rd323;
	@%p78 bra 	$L__BB13_190;
	setp.lt.s64 	%p79, %rd323, %rd174;
	selp.f32 	%f235, %f241, %f149, %p79;
	min.s64 	%rd317, %rd323, %rd174;
$L__BB13_190:
	ld.shared.f32 	%f152, [_ZN6thrust24THRUST_300001_SM_1000_NS8cuda_cub4core6detail5shmemE+40];
	ld.shared.u64 	%rd177, [_ZN6thrust24THRUST_300001_SM_1000_NS8cuda_cub4core6detail5shmemE+48];
	setp.lt.f32 	%p80, %f235, %f152;
	mov.f32 	%f236, %f152;
	mov.u64 	%rd318, %rd177;
	@%p80 bra 	$L__BB13_193;
	setp.lt.f32 	%p81, %f152, %f235;
	mov.f32 	%f236, %f235;
	mov.u64 	%rd318, %rd317;
	@%p81 bra 	$L__BB13_193;
	setp.lt.s64 	%p82, %rd317, %rd177;
	selp.f32 	%f236, %f235, %f152, %p82;
	min.s64 	%rd318, %rd317, %rd177;
$L__BB13_193:
	ld.shared.f32 	%f155, [_ZN6thrust24THRUST_300001_SM_1000_NS8cuda_cub4core6detail5shmemE+56];
	ld.shared.u64 	%rd180, [_ZN6thrust24THRUST_300001_SM_1000_NS8cuda_cub4core6detail5shmemE+64];
	setp.lt.f32 	%p83, %f236, %f155;
	mov.f32 	%f237, %f155;
	mov.u64 	%rd319, %rd180;
	@%p83 bra 	$L__BB13_196;
	setp.lt.f32 	%p84, %f155, %f236;
	mov.f32 	%f237, %f236;
	mov.u64 	%rd319, %rd318;
	@%p84 bra 	$L__BB13_196;
	setp.lt.s64 	%p85, %rd318, %rd180;
	selp.f32 	%f237, %f236, %f155, %p85;
	min.s64 	%rd319, %rd318, %rd180;
$L__BB13_196:
	ld.shared.f32 	%f158, [_ZN6thrust24THRUST_300001_SM_1000_NS8cuda_cub4core6detail5shmemE+72];
	ld.shared.u64 	%rd183, [_ZN6thrust24THRUST_300001_SM_1000_NS8cuda_cub4core6detail5shmemE+80];
	setp.lt.f32 	%p86, %f237, %f158;
	mov.f32 	%f238, %f158;
	mov.u64 	%rd320, %rd183;
	@%p86 bra 	$L__BB13_199;
	setp.lt.f32 	%p87, %f158, %f237;
	mov.f32 	%f238, %f237;
	mov.u64 	%rd320, %rd319;
	@%p87 bra 	$L__BB13_199;
	setp.lt.s64 	%p88, %rd319, %rd183;
	selp.f32 	%f238, %f237, %f158, %p88;
	min.s64 	%rd320, %rd319, %rd183;
$L__BB13_199:
	ld.shared.f32 	%f161, [_ZN6thrust24THRUST_300001_SM_1000_NS8cuda_cub4core6detail5shmemE+88];
	ld.shared.u64 	%rd186, [_ZN6thrust24THRUST_300001_SM_1000_NS8cuda_cub4core6detail5shmemE+96];
	setp.lt.f32 	%p89, %f238, %f161;
	mov.f32 	%f239, %f161;
	mov.u64 	%rd321, %rd186;
	@%p89 bra 	$L__BB13_202;
	setp.lt.f32 	%p90, %f161, %f238;
	mov.f32 	%f239, %f238;
	mov.u64 	%rd321, %rd320;
	@%p90 bra 	$L__BB13_202;
	setp.lt.s64 	%p91, %rd320, %rd186;
	selp.f32 	%f239, %f238, %f161, %p91;
	min.s64 	%rd321, %rd320, %rd186;
$L__BB13_202:
	ld.shared.f32 	%f164, [_ZN6thrust24THRUST_300001_SM_1000_NS8cuda_cub4core6detail5shmemE+104];
	ld.shared.u64 	%rd189, [_ZN6thrust24THRUST_300001_SM_1000_NS8cuda_cub4core6detail5shmemE+112];
	setp.lt.f32 	%p92, %f239, %f164;
	mov.f32 	%f240, %f164;
	mov.u64 	%rd322, %rd189;
	@%p92 bra 	$L__BB13_205;
	setp.lt.f32 	%p93, %f164, %f239;
	mov.f32 	%f240, %f239;
	mov.u64 	%rd322, %rd321;
	@%p93 bra 	$L__BB13_205;
	setp.lt.s64 	%p94, %rd321, %rd189;
	selp.f32 	%f240, %f239, %f164, %p94;
	min.s64 	%rd322, %rd321, %rd189;
$L__BB13_205:
	ld.shared.f32 	%f167, [_ZN6thrust24THRUST_300001_SM_1000_NS8cuda_cub4core6detail5shmemE+120];
	ld.shared.u64 	%rd192, [_ZN6thrust24THRUST_300001_SM_1000_NS8cuda_cub4core6detail5shmemE+128];
	setp.lt.f32 	%p95, %f240, %f167;
	mov.f32 	%f241, %f167;
	mov.u64 	%rd323, %rd192;
	@%p95 bra 	$L__BB13_208;
	setp.lt.f32 	%p96, %f167, %f240;
	mov.f32 	%f241, %f240;
	mov.u64 	%rd323, %rd322;
	@%p96 bra 	$L__BB13_208;
	setp.lt.s64 	%p97, %rd322, %rd192;
	selp.f32 	%f241, %f240, %f167, %p97;
	min.s64 	%rd323, %rd322, %rd192;
$L__BB13_208:
	mov.u32 	%r389, %tid.x;
	setp.ne.s32 	%p214, %r389, 0;
	@%p214 bra 	$L__BB13_210;
	ld.param.u64 	%rd254, [_ZN6thrust24THRUST_300001_SM_1000_NS8cuda_cub4core6detail13_kernel_agentINS1_8__reduce11ReduceAgentINS0_12zip_iteratorIN4cuda3std3__45tupleIJNS0_10device_ptrIfEENS0_17counting_iteratorIlNS0_11use_defaultESF_SF_EEEEEEEPNSB_IJflEEESJ_lNS1_9__extrema9arg_max_fIflNSA_4lessIfEEEEEEJSI_SK_lN3cub18CUB_300001_SM_100013GridEvenShareIlEENSS_9GridQueueIyEESP_EEEvDpT0__param_1];
	cvta.to.global.u64 	%rd251, %rd254;
	mul.wide.u32 	%rd252, %r1, 16;
	add.s64 	%rd253, %rd251, %rd252;
	st.global.f32 	[%rd253], %f241;
	st.global.u64 	[%rd253+8], %rd323;
$L__BB13_210:
	ret;

}
	// .globl	_ZN6thrust24THRUST_300001_SM_1000_NS8cuda_cub4core6detail13_kernel_agentINS1_8__reduce10DrainAgentIlEEJN3cub18CUB_300001_SM_10009GridQueueIyEElEEEvDpT0_
.visible .entry _ZN6thrust24THRUST_300001_SM_1000_NS8cuda_cub4core6detail13_kernel_agentINS1_8__reduce10DrainAgentIlEEJN3cub18CUB_300001_SM_10009GridQueueIyEElEEEvDpT0_(
	.param .align 8 .b8 _ZN6thrust24THRUST_300001_SM_1000_NS8cuda_cub4core6detail13_kernel_agentINS1_8__reduce10DrainAgentIlEEJN3cub18CUB_300001_SM_10009GridQueueIyEElEEEvDpT0__param_0[8],
	.param .u64 _ZN6thrust24THRUST_300001_SM_1000_NS8cuda_cub4core6detail13_kernel_agentINS1_8__reduce10DrainAgentIlEEJN3cub18CUB_300001_SM_10009GridQueueIyEElEEEvDpT0__param_1
)
.maxntid 1
{
	.reg .b64 	%rd<5>;

	ld.param.u64 	%rd1, [_ZN6thrust24THRUST_300001_SM_1000_NS8cuda_cub4core6detail13_kernel_agentINS1_8__reduce10DrainAgentIlEEJN3cub18CUB_300001_SM_10009GridQueueIyEElEEEvDpT0__param_0];
	ld.param.u64 	%rd2, [_ZN6thrust24THRUST_300001_SM_1000_NS8cuda_cub4core6detail13_kernel_agentINS1_8__reduce10DrainAgentIlEEJN3cub18CUB_300001_SM_10009GridQueueIyEElEEEvDpT0__param_1];
	cvta.to.global.u64 	%rd3, %rd1;
	st.global.u64 	[%rd3], %rd2;
	mov.b64 	%rd4, 0;
	st.global.u64 	[%rd3+8], %rd4;
	ret;

}
	// .globl	_ZN6thrust24THRUST_300001_SM_1000_NS8cuda_cub4core6detail13_kernel_agentINS1_8__reduce11ReduceAgentIPN4cuda3std3__45tupleIJflEEESC_SB_lNS1_9__extrema9arg_max_fIflNS9_4lessIfEEEEEEJSC_SC_iSH_EEEvDpT0_
.visible .entry _ZN6thrust24THRUST_300001_SM_1000_NS8cuda_cub4core6detail13_kernel_agentINS1_8__reduce11ReduceAgentIPN4cuda3std3__45tupleIJflEEESC_SB_lNS1_9__extrema9arg_max_fIflNS9_4lessIfEEEEEEJSC_SC_iSH_EEEvDpT0_(
	.param .u64 .ptr .align 1 _ZN6thrust24THRUST_300001_SM_1000_NS8cuda_cub4core6detail13_kernel_agentINS1_8__reduce11ReduceAgentIPN4cuda3std3__45tupleIJflEEESC_SB_lNS1_9__extrema9arg_max_fIflNS9_4lessIfEEEEEEJSC_SC_iSH_EEEvDpT0__param_0,
	.param .u64 .ptr .align 1 _ZN6thrust24THRUST_300001_SM_1000_NS8cuda_cub4core6detail13_kernel_agentINS1_8__reduce11ReduceAgentIPN4cuda3std3__45tupleIJflEEESC_SB_lNS1_9__extrema9arg_max_fIflNS9_4lessIfEEEEEEJSC_SC_iSH_EEEvDpT0__param_1,
	.param .u32 _ZN6thrust24THRUST_300001_SM_1000_NS8cuda_cub4core6detail13_kernel_agentINS1_8__reduce11ReduceAgentIPN4cuda3std3__45tupleIJflEEESC_SB_lNS1_9__extrema9arg_max_fIflNS9_4lessIfEEEEEEJSC_SC_iSH_EEEvDpT0__param_2,
	.param .align 1 .b8 _ZN6thrust24THRUST_300001_SM_1000_NS8cuda_cub4core6detail13_kernel_agentINS1_8__reduce11ReduceAgentIPN4cuda3std3__45tupleIJflEEESC_SB_lNS1_9__extrema9arg_max_fIflNS9_4lessIfEEEEEEJSC_SC_iSH_EEEvDpT0__param_3[1]
)
.maxntid 256
{
	.reg .pred 	%p<264>;
	.reg .b32 	%r<436>;
	.reg .b32 	%f<293>;
	.reg .b64 	%rd<479>;

	ld.param.u64 	%rd236, [_ZN6thrust24THRUST_300001_SM_1000_NS8cuda_cub4core6detail13_kernel_agentINS1_8__reduce11ReduceAgentIPN4cuda3std3__45tupleIJflEEESC_SB_lNS1_9__extrema9arg_max_fIflNS9_4lessIfEEEEEEJSC_SC_iSH_EEEvDpT0__param_0];
	ld.param.u32 	%r29, [_ZN6thrust24THRUST_300001_SM_1000_NS8cuda_cub4core6detail13_kernel_agentINS1_8__reduce11ReduceAgentIPN4cuda3std3__45tupleIJflEEESC_SB_lNS1_9__extrema9arg_max_fIflNS9_4lessIfEEEEEEJSC_SC_iSH_EEEvDpT0__param_2];
	cvt.s64.s32 	%rd1, %r29;
	setp.eq.s32 	%p1, %r29, 0;
	@%p1 bra 	$L__BB15_234;
	setp.gt.s32 	%p2, %r29, 1279;
	@%p2 bra 	$L__BB15_121;
	mov.u32 	%r1, %tid.x;
	setp.ge.s32 	%p147, %r1, %r29;
	mov.f32 	%f224, 0f00000000;
	mov.b64 	%rd402, 0;
	mov.u32 	%r430, %r1;
	@%p147 bra 	$L__BB15_4;
	mul.wide.u32 	%rd366, %r1, 16;
	add.s64 	%rd363, %rd236, %rd366;
	// begin inline asm
	ld.global.nc.u64 %rd362, [%rd363];
	// end inline asm
	mov.b64 	{%r191, %r192}, %rd362;
	mov.b32 	%f224, %r191;
	add.s64 	%rd365, %rd363, 8;
	// begin inline asm
	ld.global.nc.u64 %rd402, [%rd365];
	// end inline asm
	add.s32 	%r430, %r1, 256;
$L__BB15_4:
	setp.ge.s32 	%p148, %r430, %r29;
	@%p148 bra 	$L__BB15_25;
	not.b32 	%r193, %r430;
	add.s32 	%r4, %r29, %r193;
	and.b32  	%r194, %r4, 768;
	setp.eq.s32 	%p149, %r194, 768;
	@%p149 bra 	$L__BB15_11;
	mul.wide.u32 	%rd368, %r430, 16;
	add.s64 	%rd393, %rd236, %rd368;
	shr.u32 	%r195, %r4, 8;
	add.s32 	%r196, %r195, 1;
	and.b32  	%r197, %r196, 3;
	neg.s32 	%r428, %r197;
$L__BB15_7:
	.pragma "nounroll";
	mov.u64 	%rd6, %rd402;
	mov.f32 	%f3, %f224;
	// begin inline asm
	ld.global.nc.u64 %rd369, [%rd393];
	// end inline asm
	mov.b64 	{%r198, %r199}, %rd369;
	mov.b32 	%f4, %r198;
	add.s64 	%rd372, %rd393, 8;
	// begin inline asm
	ld.global.nc.u64 %rd371, [%rd372];
	// end inline asm
	setp.lt.f32 	%p150, %f3, %f4;
	mov.u64 	%rd402, %rd371;
	mov.f32 	%f224, %f4;
	@%p150 bra 	$L__BB15_10;
	setp.lt.f32 	%p151, %f4, %f3;
	mov.u64 	%rd402, %rd6;
	mov.f32 	%f224, %f3;
	@%p151 bra 	$L__BB15_10;
	setp.lt.s64 	%p152, %rd6, %rd371;
	min.s64 	%rd402, %rd6, %rd371;
	selp.f32 	%f224, %f3, %f4, %p152;
$L__BB15_10:
	add.s32 	%r430, %r430, 256;
	add.s64 	%rd393, %rd393, 4096;
	add.s32 	%r428, %r428, 1;
	setp.ne.s32 	%p153, %r428, 0;
	@%p153 bra 	$L__BB15_7;
$L__BB15_11:
	setp.lt.u32 	%p154, %r4, 768;
	@%p154 bra 	$L__BB15_25;
$L__BB15_12:
	mul.wide.s32 	%rd377, %r430, 16;
	add.s64 	%rd374, %rd236, %rd377;
	// begin inline asm
	ld.global.nc.u64 %rd373, [%rd374];
	// end inline asm
	mov.b64 	{%r200, %r201}, %rd373;
	mov.b32 	%f10, %r200;
	add.s64 	%rd376, %rd374, 8;
	// begin inline asm
	ld.global.nc.u64 %rd375, [%rd376];
	// end inline asm
	setp.lt.f32 	%p155, %f224, %f10;
	mov.u64 	%rd399, %rd375;
	mov.f32 	%f221, %f10;
	@%p155 bra 	$L__BB15_15;
	setp.lt.f32 	%p156, %f10, %f224;
	mov.u64 	%rd399, %rd402;
	mov.f32 	%f221, %f224;
	@%p156 bra 	$L__BB15_15;
	setp.lt.s64 	%p157, %rd402, %rd375;
	min.s64 	%rd399, %rd402, %rd375;
	selp.f32 	%f221, %f224, %f10, %p157;
$L__BB15_15:
	add.s64 	%rd379, %rd374, 4096;
	// begin inline asm
	ld.global.nc.u64 %rd378, [%rd379];
	// end inline asm
	mov.b64 	{%r202, %r203}, %rd378;
	mov.b32 	%f13, %r202;
	add.s64 	%rd381, %rd374, 4104;
	// begin inline asm
	ld.global.nc.u64 %rd380, [%rd381];
	// end inline asm
	setp.lt.f32 	%p158, %f221, %f13;
	mov.u64 	%rd400, %rd380;
	mov.f32 	%f222, %f13;
	@%p158 bra 	$L__BB15_18;
	setp.lt.f32 	%p159, %f13, %f221;
	mov.u64 	%rd400, %rd399;
	mov.f32 	%f222, %f221;
	@%p159 bra 	$L__BB15_18;
	setp.lt.s64 	%p160, %rd399, %rd380;
	min.s64 	%rd400, %rd399, %rd380;
	selp.f32 	%f222, %f221, %f13, %p160;
$L__BB15_18:
	add.s64 	%rd383, %rd374, 8192;
	// begin inline asm
	ld.global.nc.u64 %rd382, [%rd383];
	// end inline asm
	mov.b64 	{%r204, %r205}, %rd382;
	mov.b32 	%f16, %r204;
	add.s64 	%rd385, %rd374, 8200;
	// begin inline asm
	ld.global.nc.u64 %rd384, [%rd385];
	// end inline asm
	setp.lt.f32 	%p161, %f222, %f16;
	mov.u64 	%rd401, %rd384;
	mov.f32 	%f223, %f16;
	@%p161 bra 	$L__BB15_21;
	setp.lt.f32 	%p162, %f16, %f222;
	mov.u64 	%rd401, %rd400;
	mov.f32 	%f223, %f222;
	@%p162 bra 	$L__BB15_21;
	setp.lt.s64 	%p163, %rd400, %rd384;
	min.s64 	%rd401, %rd400, %rd384;
	selp.f32 	%f223, %f222, %f16, %p163;
$L__BB15_21:
	add.s64 	%rd387, %rd374, 12288;
	// begin inline asm
	ld.global.nc.u64 %rd386, [%rd387];
	// end inline asm
	mov.b64 	{%r206, %r207}, %rd386;
	mov.b32 	%f19, %r206;
	add.s64 	%rd389, %rd374, 12296;
	// begin inline asm
	ld.global.nc.u64 %rd388, [%rd389];
	// end inline asm
	setp.lt.f32 	%p164, %f223, %f19;
	mov.u64 	%rd402, %rd388;
	mov.f32 	%f224, %f19;
	@%p164 bra 	$L__BB15_24;
	setp.lt.f32 	%p165, %f19, %f223;
	mov.u64 	%rd402, %rd401;
	mov.f32 	%f224, %f223;
	@%p165 bra 	$L__BB15_24;
	setp.lt.s64 	%p166, %rd401, %rd388;
	min.s64 	%rd402, %rd401, %rd388;
	selp.f32 	%f224, %f223, %f19, %p166;
$L__BB15_24:
	add.s32 	%r430, %r430, 1024;
	setp.lt.s32 	%p167, %r430, %r29;
	@%p167 bra 	$L__BB15_12;
$L__BB15_25:
	setp.lt.s32 	%p168, %r29, 256;
	@%p168 bra 	$L__BB15_70;
	// begin inline asm
	mov.u32 %r321, %laneid;
	// end inline asm
	mov.b32 	%r323, %f224;
	mov.b32 	%r339, 1;
	mov.b32 	%r340, 31;
	mov.b32 	%r341, -1;
	// begin inline asm
	shfl.sync.down.b32 %r322, %r323, %r339, %r340, %r341;
	// end inline asm
	mov.b32 	%f23, %r322;
	// begin inline asm
	shfl.sync.down.b32 %r327, %r328, %r339, %r340, %r341;
	// end inline asm
	mov.b64 	{%r333, %r338}, %rd402;
	// begin inline asm
	shfl.sync.down.b32 %r332, %r333, %r339, %r340, %r341;
	// end inline asm
	// begin inline asm
	shfl.sync.down.b32 %r337, %r338, %r339, %r340, %r341;
	// end inline asm
	mov.b64 	%rd28, {%r332, %r337};
	setp.gt.s32 	%p220, %r321, 30;
	mov.u64 	%rd404, %rd402;
	mov.f32 	%f226, %f224;
	@%p220 bra 	$L__BB15_30;
	setp.lt.f32 	%p221, %f224, %f23;
	mov.u64 	%rd404, %rd28;
	mov.f32 	%f226, %f23;
	@%p221 bra 	$L__BB15_30;
	setp.gt.f32 	%p222, %f224, %f23;
	mov.u64 	%rd404, %rd402;
	mov.f32 	%f226, %f224;
	@%p222 bra 	$L__BB15_30;
	setp.lt.s64 	%p223, %rd402, %rd28;
	min.s64 	%rd404, %rd402, %rd28;
	selp.f32 	%f226, %f224, %f23, %p223;
$L__BB15_30:
	mov.b32 	%r343, %f226;
	mov.b32 	%r359, 2;
	mov.b32 	%r360, 31;
	mov.b32 	%r361, -1;
	// begin inline asm
	shfl.sync.down.b32 %r342, %r343, %r359, %r360, %r361;
	// end inline asm
	mov.b32 	%f26, %r342;
	// begin inline asm
	shfl.sync.down.b32 %r347, %r348, %r359, %r360, %r361;
	// end inline asm
	mov.b64 	{%r353, %r358}, %rd404;
	// begin inline asm
	shfl.sync.down.b32 %r352, %r353, %r359, %r360, %r361;
	// end inline asm
	// begin inline asm
	shfl.sync.down.b32 %r357, %r358, %r359, %r360, %r361;
	// end inline asm
	mov.b64 	%rd31, {%r352, %r357};
	setp.gt.s32 	%p224, %r321, 29;
	mov.u64 	%rd405, %rd404;
	mov.f32 	%f227, %f226;
	@%p224 bra 	$L__BB15_34;
	setp.lt.f32 	%p225, %f226, %f26;
	mov.u64 	%rd405, %rd31;
	mov.f32 	%f227, %f26;
	@%p225 bra 	$L__BB15_34;
	setp.gt.f32 	%p226, %f226, %f26;
	mov.u64 	%rd405, %rd404;
	mov.f32 	%f227, %f226;
	@%p226 bra 	$L__BB15_34;
	setp.lt.s64 	%p227, %rd404, %rd31;
	min.s64 	%rd405, %rd404, %rd31;
	selp.f32 	%f227, %f226, %f26, %p227;
$L__BB15_34:
	mov.b32 	%r363, %f227;
	mov.b32 	%r379, 4;
	mov.b32 	%r380, 31;
	mov.b32 	%r381, -1;
	// begin inline asm
	shfl.sync.down.b32 %r362, %r363, %r379, %r380, %r381;
	// end inline asm
	mov.b32 	%f29, %r362;
	// begin inline asm
	shfl.sync.down.b32 %r367, %r368, %r379, %r380, %r381;
	// end inline asm
	mov.b64 	{%r373, %r378}, %rd405;
	// begin inline asm
	shfl.sync.down.b32 %r372, %r373, %r379, %r380, %r381;
	// end inline asm
	// begin inline asm
	shfl.sync.down.b32 %r377, %r378, %r379, %r380, %r381;
	// end inline asm
	mov.b64 	%rd34, {%r372, %r377};
	setp.gt.s32 	%p228, %r321, 27;
	mov.u64 	%rd406, %rd405;
	mov.f32 	%f228, %f227;
	@%p228 bra 	$L__BB15_38;
	setp.lt.f32 	%p229, %f227, %f29;
	mov.u64 	%rd406, %rd34;
	mov.f32 	%f228, %f29;
	@%p229 bra 	$L__BB15_38;
	setp.gt.f32 	%p230, %f227, %f29;
	mov.u64 	%rd406, %rd405;
	mov.f32 	%f228, %f227;
	@%p230 bra 	$L__BB15_38;
	setp.lt.s64 	%p231, %rd405, %rd34;
	min.s64 	%rd406, %rd405, %rd34;
	selp.f32 	%f228, %f227, %f29, %p231;
$L__BB15_38:
	mov.b32 	%r383, %f228;
	mov.b32 	%r399, 8;
	mov.b32 	%r400, 31;
	mov.b32 	%r401, -1;
	// begin inline asm
	shfl.sync.down.b32 %r382, %r383, %r399, %r400, %r401;
	// end inline asm
	mov.b32 	%f32, %r382;
	// begin inline asm
	shfl.sync.down.b32 %r387, %r388, %r399, %r400, %r401;
	// end inline asm
	mov.b64 	{%r393, %r398}, %rd406;
	// begin inline asm
	shfl.sync.down.b32 %r392, %r393, %r399, %r400, %r401;
	// end inline asm
	// begin inline asm
	shfl.sync.down.b32 %r397, %r398, %r399, %r400, %r401;
	// end inline asm
	mov.b64 	%rd37, {%r392, %r397};
	setp.gt.s32 	%p232, %r321, 23;
	mov.u64 	%rd407, %rd406;
	mov.f32 	%f229, %f228;
	@%p232 bra 	$L__BB15_42;
	setp.lt.f32 	%p233, %f228, %f32;
	mov.u64 	%rd407, %rd37;
	mov.f32 	%f229, %f32;
	@%p233 bra 	$L__BB15_42;
	setp.gt.f32 	%p234, %f228, %f32;
	mov.u64 	%rd407, %rd406;
	mov.f32 	%f229, %f228;
	@%p234 bra 	$L__BB15_42;
	setp.lt.s64 	%p235, %rd406, %rd37;
	min.s64 	%rd407, %rd406, %rd37;
	selp.f32 	%f229, %f228, %f32, %p235;
$L__BB15_42:
	mov.b32 	%r403, %f229;
	mov.b32 	%r419, 16;
	mov.b32 	%r420, 31;
	mov.b32 	%r421, -1;
	// begin inline asm
	shfl.sync.down.b32 %r402, %r403, %r419, %r420, %r421;
	// end inline asm
	mov.b32 	%f35, %r402;
	// begin inline asm
	shfl.sync.down.b32 %r407, %r408, %r419, %r420, %r421;
	// end inline asm
	mov.b64 	{%r413, %r418}, %rd407;
	// begin inline asm
	shfl.sync.down.b32 %r412, %r413, %r419, %r420, %r421;
	// end inline asm
	// begin inline asm
	shfl.sync.down.b32 %r417, %r418, %r419, %r420, %r421;
	// end inline asm
	mov.b64 	%rd40, {%r412, %r417};
	setp.gt.s32 	%p236, %r321, 15;
	mov.u64 	%rd478, %rd407;
	mov.f32 	%f292, %f229;
	@%p236 bra 	$L__BB15_46;
	setp.lt.f32 	%p237, %f229, %f35;
	mov.u64 	%rd478, %rd40;
	mov.f32 	%f292, %f35;
	@%p237 bra 	$L__BB15_46;
	setp.gt.f32 	%p238, %f229, %f35;
	mov.u64 	%rd478, %rd407;
	mov.f32 	%f292, %f229;
	@%p238 bra 	$L__BB15_46;
	setp.lt.s64 	%p239, %rd407, %rd40;
	min.s64 	%rd478, %rd407, %rd40;
	selp.f32 	%f292, %f229, %f35, %p239;
$L__BB15_46:
	setp.ne.s32 	%p240, %r321, 0;
	@%p240 bra 	$L__BB15_48;
	shr.u32 	%r422, %r1, 1;
	and.b32  	%r423, %r422, 496;
	mov.u32 	%r424, _ZN6thrust24THRUST_300001_SM_1000_NS8cuda_cub4core6detail5shmemE;
	add.s32 	%r425, %r424, %r423;
	st.shared.f32 	[%r425+8], %f292;
	st.shared.u64 	[%r425+16], %rd478;
$L__BB15_48:
	bar.sync 	0;
	setp.ne.s32 	%p241, %r1, 0;
	@%p241 bra 	$L__BB15_232;
	ld.shared.f32 	%f38, [_ZN6thrust24THRUST_300001_SM_1000_NS8cuda_cub4core6detail5shmemE+24];
	ld.shared.u64 	%rd43, [_ZN6thrust24THRUST_300001_SM_1000_NS8cuda_cub4core6detail5shmemE+32];
	setp.lt.f32 	%p242, %f292, %f38;
	mov.u64 	%rd409, %rd43;
	mov.f32 	%f231, %f38;
	@%p242 bra 	$L__BB15_52;
	setp.lt.f32 	%p243, %f38, %f292;
	mov.u64 	%rd409, %rd478;
	mov.f32 	%f231, %f292;
	@%p243 bra 	$L__BB15_52;
	setp.lt.s64 	%p244, %rd478, %rd43;
	min.s64 	%rd409, %rd478, %rd43;
	selp.f32 	%f231, %f292, %f38, %p244;
$L__BB15_52:
	ld.shared.f32 	%f41, [_ZN6thrust24THRUST_300001_SM_1000_NS8cuda_cub4core6detail5shmemE+40];
	ld.shared.u64 	%rd46, [_ZN6thrust24THRUST_300001_SM_1000_NS8cuda_cub4core6detail5shmemE+48];
	setp.lt.f32 	%p245, %f231, %f41;
	mov.u64 	%rd410, %rd46;
	mov.f32 	%f232, %f41;
	@%p245 bra 	$L__BB15_55;
	setp.lt.f32 	%p246, %f41, %f231;
	mov.u64 	%rd410, %rd409;
	mov.f32 	%f232, %f231;
	@%p246 bra 	$L__BB15_55;
	setp.lt.s64 	%p247, %rd409, %rd46;
	min.s64 	%rd410, %rd409, %rd46;
	selp.f32 	%f232, %f231, %f41, %p247;
$L__BB15_55:
	ld.shared.f32 	%f44, [_ZN6thrust24THRUST_300001_SM_1000_NS8cuda_cub4core6detail5shmemE+56];
	ld.shared.u64 	%rd49, [_ZN6thrust24THRUST_300001_SM_1000_NS8cuda_cub4core6detail5shmemE+64];
	setp.lt.f32 	%p248, %f232, %f44;
	mov.u64 	%rd411, %rd49;
	mov.f32 	%f233, %f44;
	@%p248 bra 	$L__BB15_58;
	setp.lt.f32 	%p249, %f44, %f232;
	mov.u64 	%rd411, %rd410;
	mov.f32 	%f233, %f232;
	@%p249 bra 	$L__BB15_58;
	setp.lt.s64 	%p250, %rd410, %rd49;
	min.s64 	%rd411, %rd410, %rd49;
	selp.f32 	%f233, %f232, %f44, %p250;
$L__BB15_58:
	ld.shared.f32 	%f47, [_ZN6thrust24THRUST_300001_SM_1000_NS8cuda_cub4core6detail5shmemE+72];
	ld.shared.u64 	%rd52, [_ZN6thrust24THRUST_300001_SM_1000_NS8cuda_cub4core6detail5shmemE+80];
	setp.lt.f32 	%p251, %f233, %f47;
	mov.u64 	%rd412, %rd52;
	mov.f32 	%f234, %f47;
	@%p251 bra 	$L__BB15_61;
	setp.lt.f32 	%p252, %f47, %f233;
	mov.u64 	%rd412, %rd411;
	mov.f32 	%f234, %f233;
	@%p252 bra 	$L__BB15_61;
	setp.lt.s64 	%p253, %rd411, %rd52;
	min.s64 	%rd412, %rd411, %rd52;
	selp.f32 	%f234, %f233, %f47, %p253;
$L__BB15_61:
	ld.shared.f32 	%f50, [_ZN6thrust24THRUST_300001_SM_1000_NS8cuda_cub4core6detail5shmemE+88];
	ld.shared.u64 	%rd55, [_ZN6thrust24THRUST_300001_SM_1000_NS8cuda_cub4core6detail5shmemE+96];
	setp.lt.f32 	%p254, %f234, %f50;
	mov.u64 	%rd413, %rd55;
	mov.f32 	%f235, %f50;
	@%p254 bra 	$L__BB15_64;
	setp.lt.f32 	%p255, %f50, %f234;
	mov.u64 	%rd413, %rd412;
	mov.f32 	%f235, %f234;
	@%p255 bra 	$L__BB15_64;
	setp.lt.s64 	%p256, %rd412, %rd55;
	min.s64 	%rd413, %rd412, %rd55;
	selp.f32 	%f235, %f234, %f50, %p256;
$L__BB15_64:
	ld.shared.f32 	%f53, [_ZN6thrust24THRUST_300001_SM_1000_NS8cuda_cub4core6detail5shmemE+104];
	ld.shared.u64 	%rd58, [_ZN6thrust24THRUST_300001_SM_1000_NS8cuda_cub4core6detail5shmemE+112];
	setp.lt.f32 	%p257, %f235, %f53;
	mov.u64 	%rd414, %rd58;
	mov.f32 	%f236, %f53;
	@%p257 bra 	$L__BB15_67;
	setp.lt.f32 	%p258, %f53, %f235;
	mov.u64 	%rd414, %rd413;
	mov.f32 	%f236, %f235;
	@%p258 bra 	$L__BB15_67;
	setp.lt.s64 	%p259, %rd413, %rd58;
	min.s64 	%rd414, %rd413, %rd58;
	selp.f32 	%f236, %f235, %f53, %p259;
$L__BB15_67:
	ld.shared.f32 	%f56, [_ZN6thrust24THRUST_300001_SM_1000_NS8cuda_cub4core6detail5shmemE+120];
	ld.shared.u64 	%rd61, [_ZN6thrust24THRUST_300001_SM_1000_NS8cuda_cub4core6detail5shmemE+128];
	setp.lt.f32 	%p260, %f236, %f56;
	mov.f32 	%f292, %f56;
	mov.u64 	%rd478, %rd61;
	@%p260 bra 	$L__BB15_232;
	setp.lt.f32 	%p261, %f56, %f236;
	mov.f32 	%f292, %f236;
	mov.u64 	%rd478, %rd414;
	@%p261 bra 	$L__BB15_232;
	setp.lt.s64 	%p262, %rd414, %rd61;
	min.s64 	%rd478, %rd414, %rd61;
	selp.f32 	%f292, %f236, %f56, %p262;
	bra.uni 	$L__BB15_232;
$L__BB15_70:
	// begin inline asm
	mov.u32 %r208, %laneid;
	// end inline asm
	and.b32  	%r229, %r1, 992;
	add.s32 	%r230, %r229, 32;
	setp.gt.s32 	%p169, %r230, %r29;
	not.b32 	%r231, %r229;
	add.s32 	%r232, %r29, %r231;
	selp.b32 	%r227, %r232, 31, %p169;
	mov.b32 	%r210, %f224;
	mov.b32 	%r226, 1;
	mov.b32 	%r228, -1;
	// begin inline asm
	shfl.sync.down.b32 %r209, %r210, %r226, %r227, %r228;
	// end inline asm
	mov.b32 	%f58, %r209;
	// begin inline asm
	shfl.sync.down.b32 %r214, %r215, %r226, %r227, %r228;
	// end inline asm
	mov.b64 	{%r220, %r225}, %rd402;
	// begin inline asm
	shfl.sync.down.b32 %r219, %r220, %r226, %r227, %r228;
	// end inline asm
	// begin inline asm
	shfl.sync.down.b32 %r224, %r225, %r226, %r227, %r228;
	// end inline asm
	mov.b64 	%rd63, {%r219, %r224};
	setp.ge.s32 	%p170, %r208, %r227;
	mov.u64 	%rd415, %rd402;
	mov.f32 	%f237, %f224;
	@%p170 bra 	$L__BB15_74;
	setp.lt.f32 	%p171, %f224, %f58;
	mov.u64 	%rd415, %rd63;
	mov.f32 	%f237, %f58;
	@%p171 bra 	$L__BB15_74;
	setp.gt.f32 	%p172, %f224, %f58;
	mov.u64 	%rd415, %rd402;
	mov.f32 	%f237, %f224;
	@%p172 bra 	$L__BB15_74;
	setp.lt.s64 	%p173, %rd402, %rd63;
	min.s64 	%rd415, %rd402, %rd63;
	selp.f32 	%f237, %f224, %f58, %p173;
$L__BB15_74:
	mov.b32 	%r234, %f237;
	mov.b32 	%r250, 2;
	mov.b32 	%r252, -1;
	// begin inline asm
	shfl.sync.down.b32 %r233, %r234, %r250, %r227, %r252;
	// end inline asm
	mov.b32 	%f61, %r233;
	// begin inline asm
	shfl.sync.down.b32 %r238, %r239, %r250, %r227, %r252;
	// end inline asm
	mov.b64 	{%r244, %r249}, %rd415;
	// begin inline asm
	shfl.sync.down.b32 %r243, %r244, %r250, %r227, %r252;
	// end inline asm
	// begin inline asm
	shfl.sync.down.b32 %r248, %r249, %r250, %r227, %r252;
	// end inline asm
	mov.b64 	%rd66, {%r243, %r248};
	add.s32 	%r253, %r208, 2;
	setp.gt.s32 	%p174, %r253, %r227;
	mov.u64 	%rd416, %rd415;
	mov.f32 	%f238, %f237;
	@%p174 bra 	$L__BB15_78;
	setp.lt.f32 	%p175, %f237, %f61;
	mov.u64 	%rd416, %rd66;
	mov.f32 	%f238, %f61;
	@%p175 bra 	$L__BB15_78;
	setp.gt.f32 	%p176, %f237, %f61;
	mov.u64 	%rd416, %rd415;
	mov.f32 	%f238, %f237;
	@%p176 bra 	$L__BB15_78;
	setp.lt.s64 	%p177, %rd415, %rd66;
	min.s64 	%rd416, %rd415, %rd66;
	selp.f32 	%f238, %f237, %f61, %p177;
$L__BB15_78:
	mov.b32 	%r255, %f238;
	mov.b32 	%r271, 4;
	mov.b32 	%r273, -1;
	// begin inline asm
	shfl.sync.down.b32 %r254, %r255, %r271, %r227, %r273;
	// end inline asm
	mov.b32 	%f64, %r254;
	// begin inline asm
	shfl.sync.down.b32 %r259, %r260, %r271, %r227, %r273;
	// end inline asm
	mov.b64 	{%r265, %r270}, %rd416;
	// begin inline asm
	shfl.sync.down.b32 %r264, %r265, %r271, %r227, %r273;
	// end inline asm
	// begin inline asm
	shfl.sync.down.b32 %r269, %r270, %r271, %r227, %r273;
	// end inline asm
	mov.b64 	%rd69, {%r264, %r269};
	add.s32 	%r274, %r208, 4;
	setp.gt.s32 	%p178, %r274, %r227;
	mov.f32 	%f239, %f238;
	mov.u64 	%rd417, %rd416;
	@%p178 bra 	$L__BB15_82;
	setp.lt.f32 	%p179, %f238, %f64;
	mov.f32 	%f239, %f64;
	mov.u64 	%rd417, %rd69;
	@%p179 bra 	$L__BB15_82;
	setp.gt.f32 	%p180, %f238, %f64;
	mov.f32 	%f239, %f238;
	mov.u64 	%rd417, %rd416;
	@%p180 bra 	$L__BB15_82;
	setp.lt.s64 	%p181, %rd416, %rd69;
	selp.f32 	%f239, %f238, %f64, %p181;
	min.s64 	%rd417, %rd416, %rd69;
$L__BB15_82:
	mov.b32 	%r276, %f239;
	mov.b32 	%r292, 8;
	mov.b32 	%r294, -1;
	// begin inline asm
	shfl.sync.down.b32 %r275, %r276, %r292, %r227, %r294;
	// end inline asm
	mov.b32 	%f67, %r275;
	// begin inline asm
	shfl.sync.down.b32 %r280, %r281, %r292, %r227, %r294;
	// end inline asm
	mov.b64 	{%r286, %r291}, %rd417;
	// begin inline asm
	shfl.sync.down.b32 %r285, %r286, %r292, %r227, %r294;
	// end inline asm
	// begin inline asm
	shfl.sync.down.b32 %r290, %r291, %r292, %r227, %r294;
	// end inline asm
	mov.b64 	%rd72, {%r285, %r290};
	add.s32 	%r295, %r208, 8;
	setp.gt.s32 	%p182, %r295, %r227;
	mov.f32 	%f240, %f239;
	mov.u64 	%rd418, %rd417;
	@%p182 bra 	$L__BB15_86;
	setp.lt.f32 	%p183, %f239, %f67;
	mov.f32 	%f240, %f67;
	mov.u64 	%rd418, %rd72;
	@%p183 bra 	$L__BB15_86;
	setp.gt.f32 	%p184, %f239, %f67;
	mov.f32 	%f240, %f239;
	mov.u64 	%rd418, %rd417;
	@%p184 bra 	$L__BB15_86;
	setp.lt.s64 	%p185, %rd417, %rd72;
	selp.f32 	%f240, %f239, %f67, %p185;
	min.s64 	%rd418, %rd417, %rd72;
$L__BB15_86:
	mov.b32 	%r297, %f240;
	mov.b32 	%r313, 16;
	mov.b32 	%r315, -1;
	// begin inline asm
	shfl.sync.down.b32 %r296, %r297, %r313, %r227, %r315;
	// end inline asm
	mov.b32 	%f70, %r296;
	// begin inline asm
	shfl.sync.down.b32 %r301, %r302, %r313, %r227, %r315;
	// end inline asm
	mov.b64 	{%r307, %r312}, %rd418;
	// begin inline asm
	shfl.sync.down.b32 %r306, %r307, %r313, %r227, %r315;
	// end inline asm
	// begin inline asm
	shfl.sync.down.b32 %r311, %r312, %r313, %r227, %r315;
	// end inline asm
	mov.b64 	%rd75, {%r306, %r311};
	add.s32 	%r316, %r208, 16;
	setp.gt.s32 	%p186, %r316, %r227;
	mov.f32 	%f292, %f240;
	mov.u64 	%rd478, %rd418;
	@%p186 bra 	$L__BB15_90;
	setp.lt.f32 	%p187, %f240, %f70;
	mov.f32 	%f292, %f70;
	mov.u64 	%rd478, %rd75;
	@%p187 bra 	$L__BB15_90;
	setp.gt.f32 	%p188, %f240, %f70;
	mov.f32 	%f292, %f240;
	mov.u64 	%rd478, %rd418;
	@%p188 bra 	$L__BB15_90;
	setp.lt.s64 	%p189, %rd418, %rd75;
	selp.f32 	%f292, %f240, %f70, %p189;
	min.s64 	%rd478, %rd418, %rd75;
$L__BB15_90:
	setp.ne.s32 	%p190, %r208, 0;
	@%p190 bra 	$L__BB15_92;
	shr.u32 	%r317, %r1, 1;
	and.b32  	%r318, %r317, 496;
	mov.u32 	%r319, _ZN6thrust24THRUST_300001_SM_1000_NS8cuda_cub4core6detail5shmemE;
	add.s32 	%r320, %r319, %r318;
	st.shared.f32 	[%r320+8], %f292;
	st.shared.u64 	[%r320+16], %rd478;
$L__BB15_92:
	bar.sync 	0;
	setp.ne.s32 	%p191, %r1, 0;
	@%p191 bra 	$L__BB15_232;
	setp.lt.s32 	%p192, %r29, 33;
	mov.f32 	%f242, %f292;
	mov.u64 	%rd420, %rd478;
	@%p192 bra 	$L__BB15_97;
	ld.shared.f32 	%f73, [_ZN6thrust24THRUST_300001_SM_1000_NS8cuda_cub4core6detail5shmemE+24];
	ld.shared.u64 	%rd78, [_ZN6thrust24THRUST_300001_SM_1000_NS8cuda_cub4core6detail5shmemE+32];
	setp.lt.f32 	%p193, %f292, %f73;
	mov.f32 	%f242, %f73;
	mov.u64 	%rd420, %rd78;
	@%p193 bra 	$L__BB15_97;
	setp.lt.f32 	%p194, %f73, %f292;
	mov.f32 	%f242, %f292;
	mov.u64 	%rd420, %rd478;
	@%p194 bra 	$L__BB15_97;
	setp.lt.s64 	%p195, %rd478, %rd78;
	selp.f32 	%f242, %f292, %f73, %p195;
	min.s64 	%rd420, %rd478, %rd78;
$L__BB15_97:
	setp.lt.s32 	%p196, %r29, 65;
	mov.f32 	%f243, %f242;
	mov.u64 	%rd421, %rd420;
	@%p196 bra 	$L__BB15_101;
	ld.shared.f32 	%f76, [_ZN6thrust24THRUST_300001_SM_1000_NS8cuda_cub4core6detail5shmemE+40];
	ld.shared.u64 	%rd81, [_ZN6thrust24THRUST_300001_SM_1000_NS8cuda_cub4core6detail5shmemE+48];
	setp.lt.f32 	%p197, %f242, %f76;
	mov.f32 	%f243, %f76;
	mov.u64 	%rd421, %rd81;
	@%p197 bra 	$L__BB15_101;
	setp.lt.f32 	%p198, %f76, %f242;
	mov.f32 	%f243, %f242;
	mov.u64 	%rd421, %rd420;
	@%p198 bra 	$L__BB15_101;
	setp.lt.s64 	%p199, %rd420, %rd81;
	selp.f32 	%f243, %f242, %f76, %p199;
	min.s64 	%rd421, %rd420, %rd81;
$L__BB15_101:
	setp.lt.s32 	%p200, %r29, 97;
	mov.f32 	%f244, %f243;
	mov.u64 	%rd422, %rd421;
	@%p200 bra 	$L__BB15_105;
	ld.shared.f32 	%f79, [_ZN6thrust24THRUST_300001_SM_1000_NS8cuda_cub4core6detail5shmemE+56];
	ld.shared.u64 	%rd84, [_ZN6thrust24THRUST_300001_SM_1000_NS8cuda_cub4core6detail5shmemE+64];
	setp.lt.f32 	%p201, %f243, %f79;
	mov.f32 	%f244, %f79;
	mov.u64 	%rd422, %rd84;
	@%p201 bra 	$L__BB15_105;
	setp.lt.f32 	%p202, %f79, %f243;
	mov.f32 	%f244, %f243;
	mov.u64 	%rd422, %rd421;
	@%p202 bra 	$L__BB15_105;
	setp.lt.s64 	%p203, %rd421, %rd84;
	selp.f32 	%f244, %f243, %f79, %p203;
	min.s64 	%rd422, %rd421, %rd84;
$L__BB15_105:
	setp.lt.s32 	%p204, %r29, 129;
	mov.f32 	%f245, %f244;
	mov.u64 	%rd423, %rd422;
	@%p204 bra 	$L__BB15_109;
	ld.shared.f32 	%f82, [_ZN6thrust24THRUST_300001_SM_1000_NS8cuda_cub4core6detail5shmemE+72];
	ld.shared.u64 	%rd87, [_ZN6thrust24THRUST_300001_SM_1000_NS8cuda_cub4core6detail5shmemE+80];
	setp.lt.f32 	%p205, %f244, %f82;
	mov.f32 	%f245, %f82;
	mov.u64 	%rd423, %rd87;
	@%p205 bra 	$L__BB15_109;
	setp.lt.f32 	%p206, %f82, %f244;
	mov.f32 	%f245, %f244;
	mov.u64 	%rd423, %rd422;
	@%p206 bra 	$L__BB15_109;
	setp.lt.s64 	%p207, %rd422, %rd87;
	selp.f32 	%f245, %f244, %f82, %p207;
	min.s64 	%rd423, %rd422, %rd87;
$L__BB15_109:
	setp.lt.s32 	%p208, %r29, 161;
	mov.f32 	%f246, %f245;
	mov.u64 	%rd424, %rd423;
	@%p208 bra 	$L__BB15_113;
	ld.shared.f32 	%f85, [_ZN6thrust24THRUST_300001_SM_1000_NS8cuda_cub4core6detail5shmemE+88];
	ld.shared.u64 	%rd90, [_ZN6thrust24THRUST_300001_SM_1000_NS8cuda_cub4core6detail5shmemE+96];
	setp.lt.f32 	%p209, %f245, %f85;
	mov.f32 	%f246, %f85;
	mov.u64 	%rd424, %rd90;
	@%p209 bra 	$L__BB15_113;
	setp.lt.f32 	%p210, %f85, %f245;
	mov.f32 	%f246, %f245;
	mov.u64 	%rd424, %rd423;
	@%p210 bra 	$L__BB15_113;
	setp.lt.s64 	%p211, %rd423, %rd90;
	selp.f32 	%f246, %f245, %f85, %p211;
	min.s64 	%rd424, %rd423, %rd90;
$L__BB15_113:
	setp.lt.s32 	%p212, %r29, 193;
	mov.f32 	%f247, %f246;
	mov.u64 	%rd425, %rd424;
	@%p212 bra 	$L__BB15_117;
	ld.shared.f32 	%f88, [_ZN6thrust24THRUST_300001_SM_1000_NS8cuda_cub4core6detail5shmemE+104];
	ld.shared.u64 	%rd93, [_ZN6thrust24THRUST_300001_SM_1000_NS8cuda_cub4core6detail5shmemE+112];
	setp.lt.f32 	%p213, %f246, %f88;
	mov.f32 	%f247, %f88;
	mov.u64 	%rd425, %rd93;
	@%p213 bra 	$L__BB15_117;
	setp.lt.f32 	%p214, %f88, %f246;
	mov.f32 	%f247, %f246;
	mov.u64 	%rd425, %rd424;
	@%p214 bra 	$L__BB15_117;
	setp.lt.s64 	%p215, %rd424, %rd93;
	selp.f32 	%f247, %f246, %f88, %p215;
	min.s64 	%rd425, %rd424, %rd93;
$L__BB15_117:
	setp.lt.s32 	%p216, %r29, 225;
	mov.f32 	%f292, %f247;
	mov.u64 	%rd478, %rd425;
	@%p216 bra 	$L__BB15_232;
	ld.shared.f32 	%f91, [_ZN6thrust24THRUST_300001_SM_1000_NS8cuda_cub4core6detail5shmemE+120];
	ld.shared.u64 	%rd96, [_ZN6thrust24THRUST_300001_SM_1000_NS8cuda_cub4core6detail5shmemE+128];
	setp.lt.f32 	%p217, %f247, %f91;
	mov.f32 	%f292, %f91;
	mov.u64 	%rd478, %rd96;
	@%p217 bra 	$L__BB15_232;
	setp.lt.f32 	%p218, %f91, %f247;
	mov.f32 	%f292, %f247;
	mov.u64 	%rd478, %rd425;
	@%p218 bra 	$L__BB15_232;
	setp.lt.s64 	%p219, %rd425, %rd96;
	selp.f32 	%f292, %f247, %f91, %p219;
	min.s64 	%rd478, %rd425, %rd96;
	bra.uni 	$L__BB15_232;
$L__BB15_121:
	mov.u32 	%r16, %tid.x;
	cvt.u64.u32 	%rd98, %r16;
	mul.wide.u32 	%rd258, %r16, 16;
	add.s64 	%rd239, %rd236, %rd258;
	// begin inline asm
	ld.global.nc.u64 %rd238, [%rd239];
	// end inline asm
	mov.b64 	{%r30, %r31}, %rd238;
	mov.b32 	%f93, %r30;
	add.s64 	%rd241, %rd239, 8;
	// begin inline asm
	ld.global.nc.u64 %rd240, [%rd241];
	// end inline asm
	add.s64 	%rd243, %rd239, 4096;
	// begin inline asm
	ld.global.nc.u64 %rd242, [%rd243];
	// end inline asm
	mov.b64 	{%r32, %r33}, %rd242;
	mov.b32 	%f248, %r32;
	add.s64 	%rd245, %rd239, 4104;
	// begin inline asm
	ld.global.nc.u64 %rd426, [%rd245];
	// end inline asm
	add.s64 	%rd247, %rd239, 8192;
	// begin inline asm
	ld.global.nc.u64 %rd246, [%rd247];
	// end inline asm
	mov.b64 	{%r34, %r35}, %rd246;
	mov.b32 	%f249, %r34;
	add.s64 	%rd249, %rd239, 8200;
	// begin inline asm
	ld.global.nc.u64 %rd427, [%rd249];
	// end inline asm
	add.s64 	%rd251, %rd239, 12288;
	// begin inline asm
	ld.global.nc.u64 %rd250, [%rd251];
	// end inline asm
	mov.b64 	{%r36, %r37}, %rd250;
	mov.b32 	%f250, %r36;
	add.s64 	%rd253, %rd239, 12296;
	// begin inline asm
	ld.global.nc.u64 %rd428, [%rd253];
	// end inline asm
	add.s64 	%rd255, %rd239, 16384;
	// begin inline asm
	ld.global.nc.u64 %rd254, [%rd255];
	// end inline asm
	mov.b64 	{%r38, %r39}, %rd254;
	mov.b32 	%f279, %r38;
	add.s64 	%rd257, %rd239, 16392;
	// begin inline asm
	ld.global.nc.u64 %rd465, [%rd257];
	// end inline asm
	setp.lt.f32 	%p3, %f93, %f248;
	@%p3 bra 	$L__BB15_123;
	setp.lt.f32 	%p4, %f248, %f93;
	setp.lt.s64 	%p5, %rd240, %rd426;
	or.pred  	%p6, %p4, %p5;
	selp.f32 	%f248, %f93, %f248, %p6;
	selp.b64 	%rd426, %rd240, %rd426, %p6;
$L__BB15_123:
	setp.lt.f32 	%p7, %f248, %f249;
	@%p7 bra 	$L__BB15_125;
	setp.lt.f32 	%p8, %f249, %f248;
	setp.lt.s64 	%p9, %rd426, %rd427;
	or.pred  	%p10, %p8, %p9;
	selp.f32 	%f249, %f248, %f249, %p10;
	selp.b64 	%rd427, %rd426, %rd427, %p10;
$L__BB15_125:
	setp.lt.f32 	%p11, %f249, %f250;
	@%p11 bra 	$L__BB15_127;
	setp.lt.f32 	%p12, %f250, %f249;
	setp.lt.s64 	%p13, %rd427, %rd428;
	or.pred  	%p14, %p12, %p13;
	selp.f32 	%f250, %f249, %f250, %p14;
	selp.b64 	%rd428, %rd427, %rd428, %p14;
$L__BB15_127:
	setp.lt.f32 	%p15, %f250, %f279;
	@%p15 bra 	$L__BB15_129;
	setp.lt.f32 	%p16, %f279, %f250;
	setp.lt.s64 	%p17, %rd428, %rd465;
	or.pred  	%p18, %p16, %p17;
	selp.f32 	%f279, %f250, %f279, %p18;
	selp.b64 	%rd465, %rd428, %rd465, %p18;
$L__BB15_129:
	setp.lt.u32 	%p19, %r29, 2560;
	mov.b64 	%rd444, 1280;
	@%p19 bra 	$L__BB15_165;
	add.s64 	%rd262, %rd1, -2560;
	mul.hi.u64 	%rd263, %rd262, -3689348814741910323;
	shr.u64 	%rd112, %rd263, 10;
	setp.lt.u64 	%p20, %rd262, 1280;
	mov.b64 	%rd444, 1280;
	@%p20 bra 	$L__BB15_153;
	add.s64 	%rd265, %rd112, 1;
	and.b64  	%rd430, %rd265, 36028797018963966;
	shl.b64 	%rd266, %rd98, 4;
	add.s64 	%rd267, %rd266, %rd236;
	add.s64 	%rd431, %rd267, 57352;
	mov.b64 	%rd444, 1280;
$L__BB15_132:
	add.s64 	%rd269, %rd431, -36872;
	// begin inline asm
	ld.global.nc.u64 %rd268, [%rd269];
	// end inline asm
	mov.b64 	{%r40, %r41}, %rd268;
	mov.b32 	%f253, %r40;
	add.s64 	%rd271, %rd431, -36864;
	// begin inline asm
	ld.global.nc.u64 %rd434, [%rd271];
	// end inline asm
	add.s64 	%rd273, %rd431, -32776;
	// begin inline asm
	ld.global.nc.u64 %rd272, [%rd273];
	// end inline asm
	mov.b64 	{%r42, %r43}, %rd272;
	mov.b32 	%f254, %r42;
	add.s64 	%rd275, %rd431, -32768;
	// begin inline asm
	ld.global.nc.u64 %rd435, [%rd275];
	// end inline asm
	add.s64 	%rd277, %rd431, -28680;
	// begin inline asm
	ld.global.nc.u64 %rd276, [%rd277];
	// end inline asm
	mov.b64 	{%r44, %r45}, %rd276;
	mov.b32 	%f255, %r44;
	add.s64 	%rd279, %rd431, -28672;
	// begin inline asm
	ld.global.nc.u64 %rd436, [%rd279];
	// end inline asm
	add.s64 	%rd281, %rd431, -24584;
	// begin inline asm
	ld.global.nc.u64 %rd280, [%rd281];
	// end inline asm
	mov.b64 	{%r46, %r47}, %rd280;
	mov.b32 	%f256, %r46;
	add.s64 	%rd283, %rd431, -24576;
	// begin inline asm
	ld.global.nc.u64 %rd437, [%rd283];
	// end inline asm
	add.s64 	%rd285, %rd431, -20488;
	// begin inline asm
	ld.global.nc.u64 %rd284, [%rd285];
	// end inline asm
	mov.b64 	{%r48, %r49}, %rd284;
	mov.b32 	%f257, %r48;
	add.s64 	%rd287, %rd431, -20480;
	// begin inline asm
	ld.global.nc.u64 %rd438, [%rd287];
	// end inline asm
	setp.lt.f32 	%p21, %f279, %f253;
	@%p21 bra 	$L__BB15_134;
	setp.lt.f32 	%p22, %f253, %f279;
	setp.lt.s64 	%p23, %rd465, %rd434;
	or.pred  	%p24, %p22, %p23;
	selp.f32 	%f253, %f279, %f253, %p24;
	selp.b64 	%rd434, %rd465, %rd434, %p24;
$L__BB15_134:
	setp.lt.f32 	%p25, %f253, %f254;
	@%p25 bra 	$L__BB15_136;
	setp.lt.f32 	%p26, %f254, %f253;
	setp.lt.s64 	%p27, %rd434, %rd435;
	or.pred  	%p28, %p26, %p27;
	selp.f32 	%f254, %f253, %f254, %p28;
	selp.b64 	%rd435, %rd434, %rd435, %p28;
$L__BB15_136:
	setp.lt.f32 	%p29, %f254, %f255;
	@%p29 bra 	$L__BB15_138;
	setp.lt.f32 	%p30, %f255, %f254;
	setp.lt.s64 	%p31, %rd435, %rd436;
	or.pred  	%p32, %p30, %p31;
	selp.f32 	%f255, %f254, %f255, %p32;
	selp.b64 	%rd436, %rd435, %rd436, %p32;
$L__BB15_138:
	setp.lt.f32 	%p33, %f255, %f256;
	@%p33 bra 	$L__BB15_140;
	setp.lt.f32 	%p34, %f256, %f255;
	setp.lt.s64 	%p35, %rd436, %rd437;
	or.pred  	%p36, %p34, %p35;
	selp.f32 	%f256, %f255, %f256, %p36;
	selp.b64 	%rd437, %rd436, %rd437, %p36;
$L__BB15_140:
	setp.lt.f32 	%p37, %f256, %f257;
	@%p37 bra 	$L__BB15_142;
	setp.lt.f32 	%p38, %f257, %f256;
	setp.lt.s64 	%p39, %rd437, %rd438;
	or.pred  	%p40, %p38, %p39;
	selp.f32 	%f257, %f256, %f257, %p40;
	selp.b64 	%rd438, %rd437, %rd438, %p40;
$L__BB15_142:
	add.s64 	%rd289, %rd431, -16392;
	// begin inline asm
	ld.global.nc.u64 %rd288, [%rd289];
	// end inline asm
	mov.b64 	{%r50, %r51}, %rd288;
	mov.b32 	%f258, %r50;
	add.s64 	%rd291, %rd431, -16384;
	// begin inline asm
	ld.global.nc.u64 %rd439, [%rd291];
	// end inline asm
	add.s64 	%rd293, %rd431, -12296;
	// begin inline asm
	ld.global.nc.u64 %rd292, [%rd293];
	// end inline asm
	mov.b64 	{%r52, %r53}, %rd292;
	mov.b32 	%f259, %r52;
	add.s64 	%rd295, %rd431, -12288;
	// begin inline asm
	ld.global.nc.u64 %rd440, [%rd295];
	// end inline asm
	add.s64 	%rd297, %rd431, -8200;
	// begin inline asm
	ld.global.nc.u64 %rd296, [%rd297];
	// end inline asm
	mov.b64 	{%r54, %r55}, %rd296;
	mov.b32 	%f260, %r54;
	add.s64 	%rd299, %rd431, -8192;
	// begin inline asm
	ld.global.nc.u64 %rd441, [%rd299];
	// end inline asm
	add.s64 	%rd301, %rd431, -4104;
	// begin inline asm
	ld.global.nc.u64 %rd300, [%rd301];
	// end inline asm
	mov.b64 	{%r56, %r57}, %rd300;
	mov.b32 	%f261, %r56;
	add.s64 	%rd303, %rd431, -4096;
	// begin inline asm
	ld.global.nc.u64 %rd442, [%rd303];
	// end inline asm
	add.s64 	%rd305, %rd431, -8;
	// begin inline asm
	ld.global.nc.u64 %rd304, [%rd305];
	// end inline asm
	mov.b64 	{%r58, %r59}, %rd304;
	mov.b32 	%f279, %r58;
	// begin inline asm
	ld.global.nc.u64 %rd465, [%rd431];
	// end inline asm
	setp.lt.f32 	%p41, %f257, %f258;
	@%p41 bra 	$L__BB15_144;
	setp.lt.f32 	%p42, %f258, %f257;
	setp.lt.s64 	%p43, %rd438, %rd439;
	or.pred  	%p44, %p42, %p43;
	selp.f32 	%f258, %f257, %f258, %p44;
	selp.b64 	%rd439, %rd438, %rd439, %p44;
$L__BB15_144:
	setp.lt.f32 	%p45, %f258, %f259;
	@%p45 bra 	$L__BB15_146;
	setp.lt.f32 	%p46, %f259, %f258;
	setp.lt.s64 	%p47, %rd439, %rd440;
	or.pred  	%p48, %p46, %p47;
	selp.f32 	%f259, %f258, %f259, %p48;
	selp.b64 	%rd440, %rd439, %rd440, %p48;
$L__BB15_146:
	setp.lt.f32 	%p49, %f259, %f260;
	@%p49 bra 	$L__BB15_148;
	setp.lt.f32 	%p50, %f260, %f259;
	setp.lt.s64 	%p51, %rd440, %rd441;
	or.pred  	%p52, %p50, %p51;
	selp.f32 	%f260, %f259, %f260, %p52;
	selp.b64 	%rd441, %rd440, %rd441, %p52;
$L__BB15_148:
	setp.lt.f32 	%p53, %f260, %f261;
	@%p53 bra 	$L__BB15_150;
	setp.lt.f32 	%p54, %f261, %f260;
	setp.lt.s64 	%p55, %rd441, %rd442;
	or.pred  	%p56, %p54, %p55;
	selp.f32 	%f261, %f260, %f261, %p56;
	selp.b64 	%rd442, %rd441, %rd442, %p56;
$L__BB15_150:
	setp.lt.f32 	%p57, %f261, %f279;
	@%p57 bra 	$L__BB15_152;
	setp.lt.f32 	%p58, %f279, %f261;
	setp.lt.s64 	%p59, %rd442, %rd465;
	or.pred  	%p60, %p58, %p59;
	selp.f32 	%f279, %f261, %f279, %p60;
	selp.b64 	%rd465, %rd442, %rd465, %p60;
$L__BB15_152:
	add.s64 	%rd444, %rd444, 2560;
	add.s64 	%rd431, %rd431, 40960;
	add.s64 	%rd430, %rd430, -2;
	setp.ne.s64 	%p61, %rd430, 0;
	@%p61 bra 	$L__BB15_132;
$L__BB15_153:
	and.b64  	%rd308, %rd112, 1;
	setp.eq.b64 	%p62, %rd308, 1;
	@%p62 bra 	$L__BB15_165;
	shl.b64 	%rd329, %rd444, 4;
	mul.wide.u32 	%rd330, %r16, 16;
	add.s64 	%rd331, %rd236, %rd330;
	add.s64 	%rd310, %rd331, %rd329;
	// begin inline asm
	ld.global.nc.u64 %rd309, [%rd310];
	// end inline asm
	mov.b64 	{%r60, %r61}, %rd309;
	mov.b32 	%f265, %r60;
	add.s64 	%rd312, %rd310, 8;
	// begin inline asm
	ld.global.nc.u64 %rd448, [%rd312];
	// end inline asm
	add.s64 	%rd314, %rd310, 4096;
	// begin inline asm
	ld.global.nc.u64 %rd313, [%rd314];
	// end inline asm
	mov.b64 	{%r62, %r63}, %rd313;
	mov.b32 	%f266, %r62;
	add.s64 	%rd316, %rd310, 4104;
	// begin inline asm
	ld.global.nc.u64 %rd449, [%rd316];
	// end inline asm
	add.s64 	%rd318, %rd310, 8192;
	// begin inline asm
	ld.global.nc.u64 %rd317, [%rd318];
	// end inline asm
	mov.b64 	{%r64, %r65}, %rd317;
	mov.b32 	%f267, %r64;
	add.s64 	%rd320, %rd310, 8200;
	// begin inline asm
	ld.global.nc.u64 %rd450, [%rd320];
	// end inline asm
	add.s64 	%rd322, %rd310, 12288;
	// begin inline asm
	ld.global.nc.u64 %rd321, [%rd322];
	// end inline asm
	mov.b64 	{%r66, %r67}, %rd321;
	mov.b32 	%f268, %r66;
	add.s64 	%rd324, %rd310, 12296;
	// begin inline asm
	ld.global.nc.u64 %rd451, [%rd324];
	// end inline asm
	add.s64 	%rd326, %rd310, 16384;
	// begin inline asm
	ld.global.nc.u64 %rd325, [%rd326];
	// end inline asm
	mov.b64 	{%r68, %r69}, %rd325;
	mov.b32 	%f269, %r68;
	add.s64 	%rd328, %rd310, 16392;
	// begin inline asm
	ld.global.nc.u64 %rd452, [%rd328];
	// end inline asm
	setp.lt.f32 	%p63, %f279, %f265;
	@%p63 bra 	$L__BB15_156;
	setp.lt.f32 	%p64, %f265, %f279;
	setp.lt.s64 	%p65, %rd465, %rd448;
	or.pred  	%p66, %p64, %p65;
	selp.f32 	%f265, %f279, %f265, %p66;
	selp.b64 	%rd448, %rd465, %rd448, %p66;
$L__BB15_156:
	setp.lt.f32 	%p67, %f265, %f266;
	@%p67 bra 	$L__BB15_158;
	setp.lt.f32 	%p68, %f266, %f265;
	setp.lt.s64 	%p69, %rd448, %rd449;
	or.pred  	%p70, %p68, %p69;
	selp.f32 	%f266, %f265, %f266, %p70;
	selp.b64 	%rd449, %rd448, %rd449, %p70;
$L__BB15_158:
	setp.lt.f32 	%p71, %f266, %f267;
	@%p71 bra 	$L__BB15_160;
	setp.lt.f32 	%p72, %f267, %f266;
	setp.lt.s64 	%p73, %rd449, %rd450;
	or.pred  	%p74, %p72, %p73;
	selp.f32 	%f267, %f266, %f267, %p74;
	selp.b64 	%rd450, %rd449, %rd450, %p74;
$L__BB15_160:
	setp.lt.f32 	%p75, %f267, %f268;
	@%p75 bra 	$L__BB15_162;
	setp.lt.f32 	%p76, %f268, %f267;
	setp.lt.s64 	%p77, %rd450, %rd451;
	or.pred  	%p78, %p76, %p77;
	selp.f32 	%f268, %f267, %f268, %p78;
	selp.b64 	%rd451, %rd450, %rd451, %p78;
$L__BB15_162:
	setp.lt.f32 	%p79, %f268, %f269;
	@%p79 bra 	$L__BB15_164;
	setp.lt.f32 	%p80, %f269, %f268;
	setp.lt.s64 	%p81, %rd451, %rd452;
	or.pred  	%p82, %p80, %p81;
	selp.f32 	%f269, %f268, %f269, %p82;
	selp.b64 	%rd452, %rd451, %rd452, %p82;
$L__BB15_164:
	add.s64 	%rd444, %rd444, 1280;
	mov.u64 	%rd465, %rd452;
	mov.f32 	%f279, %f269;
$L__BB15_165:
	cvt.s64.s32 	%rd332, %r29;
	setp.ge.s64 	%p83, %rd444, %rd332;
	@%p83 bra 	$L__BB15_188;
	cvt.u32.u64 	%r17, %rd444;
	sub.s32 	%r18, %r29, %r17;
	setp.ge.s32 	%p84, %r16, %r18;
	@%p84 bra 	$L__BB15_188;
	not.b32 	%r70, %r16;
	add.s32 	%r71, %r29, %r70;
	sub.s32 	%r19, %r71, %r17;
	and.b32  	%r72, %r19, 768;
	setp.eq.s32 	%p85, %r72, 768;
	mov.u32 	%r434, %r16;
	@%p85 bra 	$L__BB15_173;
	cvt.u64.u32 	%rd334, %r16;
	add.s64 	%rd335, %rd444, %rd334;
	shl.b64 	%rd336, %rd335, 4;
	add.s64 	%rd455, %rd236, %rd336;
	shr.u32 	%r73, %r19, 8;
	add.s32 	%r74, %r73, 1;
	and.b32  	%r75, %r74, 3;
	neg.s32 	%r432, %r75;
	mov.u32 	%r434, %r16;
$L__BB15_169:
	.pragma "nounroll";
	mov.u64 	%rd176, %rd465;
	mov.f32 	%f155, %f279;
	// begin inline asm
	ld.global.nc.u64 %rd337, [%rd455];
	// end inline asm
	mov.b64 	{%r76, %r77}, %rd337;
	mov.b32 	%f156, %r76;
	add.s64 	%rd340, %rd455, 8;
	// begin inline asm
	ld.global.nc.u64 %rd339, [%rd340];
	// end inline asm
	setp.lt.f32 	%p86, %f155, %f156;
	mov.f32 	%f279, %f156;
	mov.u64 	%rd465, %rd339;
	@%p86 bra 	$L__BB15_172;
	setp.lt.f32 	%p87, %f156, %f155;
	mov.f32 	%f279, %f155;
	mov.u64 	%rd465, %rd176;
	@%p87 bra 	$L__BB15_172;
	setp.lt.s64 	%p88, %rd176, %rd339;
	selp.f32 	%f279, %f155, %f156, %p88;
	min.s64 	%rd465, %rd176, %rd339;
$L__BB15_172:
	add.s32 	%r434, %r434, 256;
	add.s64 	%rd455, %rd455, 4096;
	add.s32 	%r432, %r432, 1;
	setp.ne.s32 	%p89, %r432, 0;
	@%p89 bra 	$L__BB15_169;
$L__BB15_173:
	setp.lt.u32 	%p90, %r19, 768;
	@%p90 bra 	$L__BB15_188;
	cvt.u64.u32 	%rd341, %r434;
	add.s64 	%rd342, %rd444, %rd341;
	shl.b64 	%rd343, %rd342, 4;
	add.s64 	%rd344, %rd343, %rd236;
	add.s64 	%rd460, %rd344, 12296;
$L__BB15_175:
	add.s64 	%rd346, %rd460, -12296;
	// begin inline asm
	ld.global.nc.u64 %rd345, [%rd346];
	// end inline asm
	mov.b64 	{%r78, %r79}, %rd345;
	mov.b32 	%f162, %r78;
	add.s64 	%rd348, %rd460, -12288;
	// begin inline asm
	ld.global.nc.u64 %rd347, [%rd348];
	// end inline asm
	setp.lt.f32 	%p91, %f279, %f162;
	mov.f32 	%f276, %f162;
	mov.u64 	%rd462, %rd347;
	@%p91 bra 	$L__BB15_178;
	setp.lt.f32 	%p92, %f162, %f279;
	mov.f32 	%f276, %f279;
	mov.u64 	%rd462, %rd465;
	@%p92 bra 	$L__BB15_178;
	setp.lt.s64 	%p93, %rd465, %rd347;
	selp.f32 	%f276, %f279, %f162, %p93;
	min.s64 	%rd462, %rd465, %rd347;
$L__BB15_178:
	add.s64 	%rd350, %rd460, -8200;
	// begin inline asm
	ld.global.nc.u64 %rd349, [%rd350];
	// end inline asm
	mov.b64 	{%r80, %r81}, %rd349;
	mov.b32 	%f165, %r80;
	add.s64 	%rd352, %rd460, -8192;
	// begin inline asm
	ld.global.nc.u64 %rd351, [%rd352];
	// end inline asm
	setp.lt.f32 	%p94, %f276, %f165;
	mov.f32 	%f277, %f165;
	mov.u64 	%rd463, %rd351;
	@%p94 bra 	$L__BB15_181;
	setp.lt.f32 	%p95, %f165, %f276;
	mov.f32 	%f277, %f276;
	mov.u64 	%rd463, %rd462;
	@%p95 bra 	$L__BB15_181;
	setp.lt.s64 	%p96, %rd462, %rd351;
	selp.f32 	%f277, %f276, %f165, %p96;
	min.s64 	%rd463, %rd462, %rd351;
$L__BB15_181:
	add.s64 	%rd354, %rd460, -4104;
	// begin inline asm
	ld.global.nc.u64 %rd353, [%rd354];
	// end inline asm
	mov.b64 	{%r82, %r83}, %rd353;
	mov.b32 	%f168, %r82;
	add.s64 	%rd356, %rd460, -4096;
	// begin inline asm
	ld.global.nc.u64 %rd355, [%rd356];
	// end inline asm
	setp.lt.f32 	%p97, %f277, %f168;
	mov.f32 	%f278, %f168;
	mov.u64 	%rd464, %rd355;
	@%p97 bra 	$L__BB15_184;
	setp.lt.f32 	%p98, %f168, %f277;
	mov.f32 	%f278, %f277;
	mov.u64 	%rd464, %rd463;
	@%p98 bra 	$L__BB15_184;
	setp.lt.s64 	%p99, %rd463, %rd355;
	selp.f32 	%f278, %f277, %f168, %p99;
	min.s64 	%rd464, %rd463, %rd355;
$L__BB15_184:
	add.s64 	%rd358, %rd460, -8;
	// begin inline asm
	ld.global.nc.u64 %rd357, [%rd358];
	// end inline asm
	mov.b64 	{%r84, %r85}, %rd357;
	mov.b32 	%f171, %r84;
	// begin inline asm
	ld.global.nc.u64 %rd359, [%rd460];
	// end inline asm
	setp.lt.f32 	%p100, %f278, %f171;
	mov.f32 	%f279, %f171;
	mov.u64 	%rd465, %rd359;
	@%p100 bra 	$L__BB15_187;
	setp.lt.f32 	%p101, %f171, %f278;
	mov.f32 	%f279, %f278;
	mov.u64 	%rd465, %rd464;
	@%p101 bra 	$L__BB15_187;
	setp.lt.s64 	%p102, %rd464, %rd359;
	selp.f32 	%f279, %f278, %f171, %p102;
	min.s64 	%rd465, %rd464, %rd359;
$L__BB15_187:
	add.s32 	%r434, %r434, 1024;
	add.s64 	%rd460, %rd460, 16384;
	setp.lt.s32 	%p103, %r434, %r18;
	@%p103 bra 	$L__BB15_175;
$L__BB15_188:
	// begin inline asm
	mov.u32 %r86, %laneid;
	// end inline asm
	mov.b32 	%r88, %f279;
	mov.b32 	%r104, 1;
	mov.b32 	%r105, 31;
	mov.b32 	%r106, -1;
	// begin inline asm
	shfl.sync.down.b32 %r87, %r88, %r104, %r105, %r106;
	// end inline asm
	mov.b32 	%f175, %r87;
	// begin inline asm
	shfl.sync.down.b32 %r92, %r93, %r104, %r105, %r106;
	// end inline asm
	mov.b64 	{%r98, %r103}, %rd465;
	// begin inline asm
	shfl.sync.down.b32 %r97, %r98, %r104, %r105, %r106;
	// end inline asm
	// begin inline asm
	shfl.sync.down.b32 %r102, %r103, %r104, %r105, %r106;
	// end inline asm
	mov.b64 	%rd200, {%r97, %r102};
	setp.gt.s32 	%p104, %r86, 30;
	mov.f32 	%f281, %f279;
	mov.u64 	%rd467, %rd465;
	@%p104 bra 	$L__BB15_192;
	setp.lt.f32 	%p105, %f279, %f175;
	mov.f32 	%f281, %f175;
	mov.u64 	%rd467, %rd200;
	@%p105 bra 	$L__BB15_192;
	setp.gt.f32 	%p106, %f279, %f175;
	mov.f32 	%f281, %f279;
	mov.u64 	%rd467, %rd465;
	@%p106 bra 	$L__BB15_192;
	setp.lt.s64 	%p107, %rd465, %rd200;
	selp.f32 	%f281, %f279, %f175, %p107;
	min.s64 	%rd467, %rd465, %rd200;
$L__BB15_192:
	mov.b32 	%r108, %f281;
	mov.b32 	%r124, 2;
	mov.b32 	%r125, 31;
	mov.b32 	%r126, -1;
	// begin inline asm
	shfl.sync.down.b32 %r107, %r108, %r124, %r125, %r126;
	// end inline asm
	mov.b32 	%f178, %r107;
	// begin inline asm
	shfl.sync.down.b32 %r112, %r113, %r124, %r125, %r126;
	// end inline asm
	mov.b64 	{%r118, %r123}, %rd467;
	// begin inline asm
	shfl.sync.down.b32 %r117, %r118, %r124, %r125, %r126;
	// end inline asm
	// begin inline asm
	shfl.sync.down.b32 %r122, %r123, %r124, %r125, %r126;
	// end inline asm
	mov.b64 	%rd203, {%r117, %r122};
	setp.gt.s32 	%p108, %r86, 29;
	mov.f32 	%f282, %f281;
	mov.u64 	%rd468, %rd467;
	@%p108 bra 	$L__BB15_196;
	setp.lt.f32 	%p109, %f281, %f178;
	mov.f32 	%f282, %f178;
	mov.u64 	%rd468, %rd203;
	@%p109 bra 	$L__BB15_196;
	setp.gt.f32 	%p110, %f281, %f178;
	mov.f32 	%f282, %f281;
	mov.u64 	%rd468, %rd467;
	@%p110 bra 	$L__BB15_196;
	setp.lt.s64 	%p111, %rd467, %rd203;
	selp.f32 	%f282, %f281, %f178, %p111;
	min.s64 	%rd468, %rd467, %rd203;
$L__BB15_196:
	mov.b32 	%r128, %f282;
	mov.b32 	%r144, 4;
	mov.b32 	%r145, 31;
	mov.b32 	%r146, -1;
	// begin inline asm
	shfl.sync.down.b32 %r127, %r128, %r144, %r145, %r146;
	// end inline asm
	mov.b32 	%f181, %r127;
	// begin inline asm
	shfl.sync.down.b32 %r132, %r133, %r144, %r145, %r146;
	// end inline asm
	mov.b64 	{%r138, %r143}, %rd468;
	// begin inline asm
	shfl.sync.down.b32 %r137, %r138, %r144, %r145, %r146;
	// end inline asm
	// begin inline asm
	shfl.sync.down.b32 %r142, %r143, %r144, %r145, %r146;
	// end inline asm
	mov.b64 	%rd206, {%r137, %r142};
	setp.gt.s32 	%p112, %r86, 27;
	mov.f32 	%f283, %f282;
	mov.u64 	%rd469, %rd468;
	@%p112 bra 	$L__BB15_200;
	setp.lt.f32 	%p113, %f282, %f181;
	mov.f32 	%f283, %f181;
	mov.u64 	%rd469, %rd206;
	@%p113 bra 	$L__BB15_200;
	setp.gt.f32 	%p114, %f282, %f181;
	mov.f32 	%f283, %f282;
	mov.u64 	%rd469, %rd468;
	@%p114 bra 	$L__BB15_200;
	setp.lt.s64 	%p115, %rd468, %rd206;
	selp.f32 	%f283, %f282, %f181, %p115;
	min.s64 	%rd469, %rd468, %rd206;
$L__BB15_200:
	mov.b32 	%r148, %f283;
	mov.b32 	%r164, 8;
	mov.b32 	%r165, 31;
	mov.b32 	%r166, -1;
	// begin inline asm
	shfl.sync.down.b32 %r147, %r148, %r164, %r165, %r166;
	// end inline asm
	mov.b32 	%f184, %r147;
	// begin inline asm
	shfl.sync.down.b32 %r152, %r153, %r164, %r165, %r166;
	// end inline asm
	mov.b64 	{%r158, %r163}, %rd469;
	// begin inline asm
	shfl.sync.down.b32 %r157, %r158, %r164, %r165, %r166;
	// end inline asm
	// begin inline asm
	shfl.sync.down.b32 %r162, %r163, %r164, %r165, %r166;
	// end inline asm
	mov.b64 	%rd209, {%r157, %r162};
	setp.gt.s32 	%p116, %r86, 23;
	mov.f32 	%f284, %f283;
	mov.u64 	%rd470, %rd469;
	@%p116 bra 	$L__BB15_204;
	setp.lt.f32 	%p117, %f283, %f184;
	mov.f32 	%f284, %f184;
	mov.u64 	%rd470, %rd209;
	@%p117 bra 	$L__BB15_204;
	setp.gt.f32 	%p118, %f283, %f184;
	mov.f32 	%f284, %f283;
	mov.u64 	%rd470, %rd469;
	@%p118 bra 	$L__BB15_204;
	setp.lt.s64 	%p119, %rd469, %rd209;
	selp.f32 	%f284, %f283, %f184, %p119;
	min.s64 	%rd470, %rd469, %rd209;
$L__BB15_204:
	mov.b32 	%r168, %f284;
	mov.b32 	%r184, 16;
	mov.b32 	%r185, 31;
	mov.b32 	%r186, -1;
	// begin inline asm
	shfl.sync.down.b32 %r167, %r168, %r184, %r185, %r186;
	// end inline asm
	mov.b32 	%f187, %r167;
	// begin inline asm
	shfl.sync.down.b32 %r172, %r173, %r184, %r185, %r186;
	// end inline asm
	mov.b64 	{%r178, %r183}, %rd470;
	// begin inline asm
	shfl.sync.down.b32 %r177, %r178, %r184, %r185, %r186;
	// end inline asm
	// begin inline asm
	shfl.sync.down.b32 %r182, %r183, %r184, %r185, %r186;
	// end inline asm
	mov.b64 	%rd212, {%r177, %r182};
	setp.gt.s32 	%p120, %r86, 15;
	mov.f32 	%f292, %f284;
	mov.u64 	%rd478, %rd470;
	@%p120 bra 	$L__BB15_208;
	setp.lt.f32 	%p121, %f284, %f187;
	mov.f32 	%f292, %f187;
	mov.u64 	%rd478, %rd212;
	@%p121 bra 	$L__BB15_208;
	setp.gt.f32 	%p122, %f284, %f187;
	mov.f32 	%f292, %f284;
	mov.u64 	%rd478, %rd470;
	@%p122 bra 	$L__BB15_208;
	setp.lt.s64 	%p123, %rd470, %rd212;
	selp.f32 	%f292, %f284, %f187, %p123;
	min.s64 	%rd478, %rd470, %rd212;
$L__BB15_208:
	setp.ne.s32 	%p124, %r86, 0;
	@%p124 bra 	$L__BB15_210;
	shr.u32 	%r187, %r16, 1;
	and.b32  	%r188, %r187, 496;
	mov.u32 	%r189, _ZN6thrust24THRUST_300001_SM_1000_NS8cuda_cub4core6detail5shmemE;
	add.s32 	%r190, %r189, %r188;
	st.shared.f32 	[%r190+8], %f292;
	st.shared.u64 	[%r190+16], %rd478;
$L__BB15_210:
	bar.sync 	0;
	setp.ne.s32 	%p125, %r16, 0;
	@%p125 bra 	$L__BB15_232;
	ld.shared.f32 	%f190, [_ZN6thrust24THRUST_300001_SM_1000_NS8cuda_cub4core6detail5shmemE+24];
	ld.shared.u64 	%rd215, [_ZN6thrust24THRUST_300001_SM_1000_NS8cuda_cub4core6detail5shmemE+32];
	setp.lt.f32 	%p126, %f292, %f190;
	mov.f32 	%f286, %f190;
	mov.u64 	%rd472, %rd215;
	@%p126 bra 	$L__BB15_214;
	setp.lt.f32 	%p127, %f190, %f292;
	mov.f32 	%f286, %f292;
	mov.u64 	%rd472, %rd478;
	@%p127 bra 	$L__BB15_214;
	setp.lt.s64 	%p128, %rd478, %rd215;
	selp.f32 	%f286, %f292, %f190, %p128;
	min.s64 	%rd472, %rd478, %rd215;
$L__BB15_214:
	ld.shared.f32 	%f193, [_ZN6thrust24THRUST_300001_SM_1000_NS8cuda_cub4core6detail5shmemE+40];
	ld.shared.u64 	%rd218, [_ZN6thrust24THRUST_300001_SM_1000_NS8cuda_cub4core6detail5shmemE+48];
	setp.lt.f32 	%p129, %f286, %f193;
	mov.f32 	%f287, %f193;
	mov.u64 	%rd473, %rd218;
	@%p129 bra 	$L__BB15_217;
	setp.lt.f32 	%p130, %f193, %f286;
	mov.f32 	%f287, %f286;
	mov.u64 	%rd473, %rd472;
	@%p130 bra 	$L__BB15_217;
	setp.lt.s64 	%p131, %rd472, %rd218;
	selp.f32 	%f287, %f286, %f193, %p131;
	min.s64 	%rd473, %rd472, %rd218;
$L__BB15_217:
	ld.shared.f32 	%f196, [_ZN6thrust24THRUST_300001_SM_1000_NS8cuda_cub4core6detail5shmemE+56];
	ld.shared.u64 	%rd221, [_ZN6thrust24THRUST_300001_SM_1000_NS8cuda_cub4core6detail5shmemE+64];
	setp.lt.f32 	%p132, %f287, %f196;
	mov.f32 	%f288, %f196;
	mov.u64 	%rd474, %rd221;
	@%p132 bra 	$L__BB15_220;
	setp.lt.f32 	%p133, %f196, %f287;
	mov.f32 	%f288, %f287;
	mov.u64 	%rd474, %rd473;
	@%p133 bra 	$L__BB15_220;
	setp.lt.s64 	%p134, %rd473, %rd221;
	selp.f32 	%f288, %f287, %f196, %p134;
	min.s64 	%rd474, %rd473, %rd221;
$L__BB15_220:
	ld.shared.f32 	%f199, [_ZN6thrust24THRUST_300001_SM_1000_NS8cuda_cub4core6detail5shmemE+72];
	ld.shared.u64 	%rd224, [_ZN6thrust24THRUST_300001_SM_1000_NS8cuda_cub4core6detail5shmemE+80];
	setp.lt.f32 	%p135, %f288, %f199;
	mov.f32 	%f289, %f199;
	mov.u64 	%rd475, %rd224;
	@%p135 bra 	$L__BB15_223;
	setp.lt.f32 	%p136, %f199, %f288;
	mov.f32 	%f289, %f288;
	mov.u64 	%rd475, %rd474;
	@%p136 bra 	$L__BB15_223;
	setp.lt.s64 	%p137, %rd474, %rd224;
	selp.f32 	%f289, %f288, %f199, %p137;
	min.s64 	%rd475, %rd474, %rd224;
$L__BB15_223:
	ld.shared.f32 	%f202, [_ZN6thrust24THRUST_300001_SM_1000_NS8cuda_cub4core6detail5shmemE+88];
	ld.shared.u64 	%rd227, [_ZN6thrust24THRUST_300001_SM_1000_NS8cuda_cub4core6detail5shmemE+96];
	setp.lt.f32 	%p138, %f289, %f202;
	mov.f32 	%f290, %f202;
	mov.u64 	%rd476, %rd227;
	@%p138 bra 	$L__BB15_226;
	setp.lt.f32 	%p139, %f202, %f289;
	mov.f32 	%f290, %f289;
	mov.u64 	%rd476, %rd475;
	@%p139 bra 	$L__BB15_226;
	setp.lt.s64 	%p140, %rd475, %rd227;
	selp.f32 	%f290, %f289, %f202, %p140;
	min.s64 	%rd476, %rd475, %rd227;
$L__BB15_226:
	ld.shared.f32 	%f205, [_ZN6thrust24THRUST_300001_SM_1000_NS8cuda_cub4core6detail5shmemE+104];
	ld.shared.u64 	%rd230, [_ZN6thrust24THRUST_300001_SM_1000_NS8cuda_cub4core6detail5shmemE+112];
	setp.lt.f32 	%p141, %f290, %f205;
	mov.f32 	%f291, %f205;
	mov.u64 	%rd477, %rd230;
	@%p141 bra 	$L__BB15_229;
	setp.lt.f32 	%p142, %f205, %f290;
	mov.f32 	%f291, %f290;
	mov.u64 	%rd477, %rd476;
	@%p142 bra 	$L__BB15_229;
	setp.lt.s64 	%p143, %rd476, %rd230;
	selp.f32 	%f291, %f290, %f205, %p143;
	min.s64 	%rd477, %rd476, %rd230;
$L__BB15_229:
	ld.shared.f32 	%f208, [_ZN6thrust24THRUST_300001_SM_1000_NS8cuda_cub4core6detail5shmemE+120];
	ld.shared.u64 	%rd233, [_ZN6thrust24THRUST_300001_SM_1000_NS8cuda_cub4core6detail5shmemE+128];
	setp.lt.f32 	%p144, %f291, %f208;
	mov.f32 	%f292, %f208;
	mov.u64 	%rd478, %rd233;
	@%p144 bra 	$L__BB15_232;
	setp.lt.f32 	%p145, %f208, %f291;
	mov.f32 	%f292, %f291;
	mov.u64 	%rd478, %rd477;
	@%p145 bra 	$L__BB15_232;
	setp.lt.s64 	%p146, %rd477, %rd233;
	selp.f32 	%f292, %f291, %f208, %p146;
	min.s64 	%rd478, %rd477, %rd233;
$L__BB15_232:
	mov.u32 	%r426, %tid.x;
	setp.ne.s32 	%p263, %r426, 0;
	@%p263 bra 	$L__BB15_234;
	ld.param.u64 	%rd391, [_ZN6thrust24THRUST_300001_SM_1000_NS8cuda_cub4core6detail13_kernel_agentINS1_8__reduce11ReduceAgentIPN4cuda3std3__45tupleIJflEEESC_SB_lNS1_9__extrema9arg_max_fIflNS9_4lessIfEEEEEEJSC_SC_iSH_EEEvDpT0__param_1];
	cvta.to.global.u64 	%rd390, %rd391;
	st.global.f32 	[%rd390], %f292;
	st.global.u64 	[%rd390+8], %rd478;
$L__BB15_234:
	ret;

}
	// .globl	_ZN3cub18CUB_300001_SM_10006detail11EmptyKernelIvEEvv
.visible .entry _ZN3cub18CUB_300001_SM_10006detail11EmptyKernelIvEEvv()
{


	ret;

}


// ===== COMPILED SASS (sm_100) =====

	.target	sm_100

	.elftype	@"ET_EXEC"


//--------------------- .note.nv.tkinfo           --------------------------
	.section	.note.nv.tkinfo,"",@"SHT_NOTE"
	.sectionflags	@"SHF_NOTE_NV_TKINFO"
	.tkinfo
        /*0018*/ 	.word	0x00000002
        /*0030*/ 	.string	""
        /*0030*/ 	.string	"ptxas"
        /*0030*/ 	.string	"Cuda compilation tools, release 13.0, V13.0.88"
        /*0030*/ 	.string	"Build cuda_13.0.r13.0/compiler.36424714_0"
        /*0030*/ 	.string	"-arch sm_100 -m 64 "



//--------------------- .note.nv.cuinfo           --------------------------
	.section	.note.nv.cuinfo,"",@"SHT_NOTE"
	.sectionflags	@"SHF_NOTE_NV_CUINFO"
        /*0018*/ 	.short	0x0002
        /*001a*/ 	.short	0x0064
        /*001c*/ 	.short	0x0082
	.zero		2


//--------------------- .nv.info                  --------------------------
	.section	.nv.info,"",@"SHT_CUDA_INFO"
	.align	4


	//----- nvinfo : EIATTR_REGCOUNT
	.align		4
        /*0000*/ 	.byte	0x04, 0x2f
        /*0002*/ 	.short	(.L_46 - .L_45)
	.align		4
.L_45:
        /*0004*/ 	.word	index@(_Z14RgbToLabKernelPK3rgbP3labii)
        /*0008*/ 	.word	0x00000013


	//----- nvinfo : EIATTR_FRAME_SIZE
	.align		4
.L_46:
        /*000c*/ 	.byte	0x04, 0x11
        /*000e*/ 	.short	(.L_48 - .L_47)
	.align		4
.L_47:
        /*0010*/ 	.word	index@($__internal_2_$__cuda_sm3x_div_rn_noftz_f32_slowpath)
        /*0014*/ 	.word	0x00000000


	//----- nvinfo : EIATTR_FRAME_SIZE
	.align		4
.L_48:
        /*0018*/ 	.byte	0x04, 0x11
        /*001a*/ 	.short	(.L_50 - .L_49)
	.align		4
.L_49:
        /*001c*/ 	.word	index@(_Z14RgbToLabKernelPK3rgbP3labii)
        /*0020*/ 	.word	0x00000000


	//----- nvinfo : EIATTR_REGCOUNT
	.align		4
.L_50:
        /*0024*/ 	.byte	0x04, 0x2f
        /*0026*/ 	.short	(.L_52 - .L_51)
	.align		4
.L_51:
        /*0028*/ 	.word	index@(_Z21ComputeResidualKernelPK3labS1_Pfii)
        /*002c*/ 	.word	0x0000000e


	//----- nvinfo : EIATTR_FRAME_SIZE
	.align		4
.L_52:
        /*0030*/ 	.byte	0x04, 0x11
        /*0032*/ 	.short	(.L_54 - .L_53)
	.align		4
.L_53:
        /*0034*/ 	.word	index@($__internal_1_$__cuda_sm20_sqrt_rn_f32_slowpath)
        /*0038*/ 	.word	0x00000000


	//----- nvinfo : EIATTR_FRAME_SIZE
	.align		4
.L_54:
        /*003c*/ 	.byte	0x04, 0x11
        /*003e*/ 	.short	(.L_56 - .L_55)
	.align		4
.L_55:
        /*0040*/ 	.word	index@(_Z21ComputeResidualKernelPK3labS1_Pfii)
        /*0044*/ 	.word	0x00000000


	//----- nvinfo : EIATTR_REGCOUNT
	.align		4
.L_56:
        /*0048*/ 	.byte	0x04, 0x2f
        /*004a*/ 	.short	(.L_58 - .L_57)
	.align		4
.L_57:
        /*004c*/ 	.word	index@(_Z23normalizeResidualKernelPKfPhfii)
        /*0050*/ 	.word	0x00000010


	//----- nvinfo : EIATTR_FRAME_SIZE
	.align		4
.L_58:
        /*0054*/ 	.byte	0x04, 0x11
        /*0056*/ 	.short	(.L_60 - .L_59)
	.align		4
.L_59:
        /*0058*/ 	.word	index@($__internal_0_$__cuda_sm3x_div_rn_noftz_f32_slowpath)
        /*005c*/ 	.word	0x00000000


	//----- nvinfo : EIATTR_FRAME_SIZE
	.align		4
.L_60:
        /*0060*/ 	.byte	0x04, 0x11
        /*0062*/ 	.short	(.L_62 - .L_61)
	.align		4
.L_61:
        /*0064*/ 	.word	index@(_Z23normalizeResidualKernelPKfPhfii)
        /*0068*/ 	.word	0x00000000


	//----- nvinfo : EIATTR_REGCOUNT
	.align		4
.L_62:
        /*006c*/ 	.byte	0x04, 0x2f
        /*006e*/ 	.short	(.L_64 - .L_63)
	.align		4
.L_63:
        /*0070*/ 	.word	index@(_Z11erodeKernelPKhPhiii)
        /*0074*/ 	.word	0x00000015


	//----- nvinfo : EIATTR_FRAME_SIZE
	.align		4
.L_64:
        /*0078*/ 	.byte	0x04, 0x11
        /*007a*/ 	.short	(.L_66 - .L_65)
	.align		4
.L_65:
        /*007c*/ 	.word	index@(_Z11erodeKernelPKhPhiii)
        /*0080*/ 	.word	0x00000000


	//----- nvinfo : EIATTR_REGCOUNT
	.align		4
.L_66:
        /*0084*/ 	.byte	0x04, 0x2f
        /*0086*/ 	.short	(.L_68 - .L_67)
	.align		4
.L_67:
        /*0088*/ 	.word	index@(_Z12dilateKernelPKhPhiii)
        /*008c*/ 	.word	0x00000015


	//----- nvinfo : EIATTR_FRAME_SIZE
	.align		4
.L_68:
        /*0090*/ 	.byte	0x04, 0x11
        /*0092*/ 	.short	(.L_70 - .L_69)
	.align		4
.L_69:
        /*0094*/ 	.word	index@(_Z12dilateKernelPKhPhiii)
        /*0098*/ 	.word	0x00000000


	//----- nvinfo : EIATTR_REGCOUNT
	.align		4
.L_70:
        /*009c*/ 	.byte	0x04, 0x2f
        /*009e*/ 	.short	(.L_72 - .L_71)
	.align		4
.L_71:
        /*00a0*/ 	.word	index@(_Z25hysteresisThresholdKernelPKhPhPbiiii)
        /*00a4*/ 	.word	0x0000000a


	//----- nvinfo : EIATTR_FRAME_SIZE
	.align		4
.L_72:
        /*00a8*/ 	.byte	0x04, 0x11
        /*00aa*/ 	.short	(.L_74 - .L_73)
	.align		4
.L_73:
        /*00ac*/ 	.word	index@(_Z25hysteresisThresholdKernelPKhPhPbiiii)
        /*00b0*/ 	.word	0x00000000


	//----- nvinfo : EIATTR_REGCOUNT
	.align		4
.L_74:
        /*00b4*/ 	.byte	0x04, 0x2f
        /*00b6*/ 	.short	(.L_76 - .L_75)
	.align		4
.L_75:
        /*00b8*/ 	.word	index@(_Z28StrongEdgesPropagationKernelPKhPhPbii)
        /*00bc*/ 	.word	0x0000001c


	//----- nvinfo : EIATTR_FRAME_SIZE
	.align		4
.L_76:
        /*00c0*/ 	.byte	0x04, 0x11
        /*00c2*/ 	.short	(.L_78 - .L_77)
	.align		4
.L_77:
        /*00c4*/ 	.word	index@(_Z28StrongEdgesPropagationKernelPKhPhPbii)
        /*00c8*/ 	.word	0x00000000


	//----- nvinfo : EIATTR_REGCOUNT
	.align		4
.L_78:
        /*00cc*/ 	.byte	0x04, 0x2f
        /*00ce*/ 	.short	(.L_80 - .L_79)
	.align		4
.L_79:
        /*00d0*/ 	.word	index@(_Z13putMaskKernelPK3rgbPKhPS_ii)
        /*00d4*/ 	.word	0x00000012


	//----- nvinfo : EIATTR_FRAME_SIZE
	.align		4
.L_80:
        /*00d8*/ 	.byte	0x04, 0x11
        /*00da*/ 	.short	(.L_82 - .L_81)
	.align		4
.L_81:
        /*00dc*/ 	.word	index@(_Z13putMaskKernelPK3rgbPKhPS_ii)
        /*00e0*/ 	.word	0x00000000


	//----- nvinfo : EIATTR_REGCOUNT
	.align		4
.L_82:
        /*00e4*/ 	.byte	0x04, 0x2f
        /*00e6*/ 	.short	(.L_84 - .L_83)
	.align		4
.L_83:
        /*00e8*/ 	.word	index@(_ZN6thrust24THRUST_300001_SM_1000_NS8cuda_cub4core6detail13_kernel_agentINS1_8__reduce11ReduceAgentINS0_12zip_iteratorIN4cuda3std3__45tupleIJNS0_10device_ptrIfEENS0_17counting_iteratorIlNS0_11use_defaultESF_SF_EEEEEEEPNSB_IJflEEESJ_iNS1_9__extrema9arg_max_fIflNSA_4lessIfEEEEEEJSI_SK_iSP_EEEvDpT0_)
        /*00ec*/ 	.word	0x0000001c


	//----- nvinfo : EIATTR_FRAME_SIZE
	.align		4
.L_84:
        /*00f0*/ 	.byte	0x04, 0x11
        /*00f2*/ 	.short	(.L_86 - .L_85)
	.align		4
.L_85:
        /*00f4*/ 	.word	index@(_ZN6thrust24THRUST_300001_SM_1000_NS8cuda_cub4core6detail13_kernel_agentINS1_8__reduce11ReduceAgentINS0_12zip_iteratorIN4cuda3std3__45tupleIJNS0_10device_ptrIfEENS0_17counting_iteratorIlNS0_11use_defaultESF_SF_EEEEEEEPNSB_IJflEEESJ_iNS1_9__extrema9arg_max_fIflNSA_4lessIfEEEEEEJSI_SK_iSP_EEEvDpT0_)
        /*00f8*/ 	.word	0x00000000


	//----- nvinfo : EIATTR_REGCOUNT
	.align		4
.L_86:
        /*00fc*/ 	.byte	0x04, 0x2f
        /*00fe*/ 	.short	(.L_88 - .L_87)
	.align		4
.L_87:
        /*0100*/ 	.word	index@(_ZN6thrust24THRUST_300001_SM_1000_NS8cuda_cub4core6detail13_kernel_agentINS1_8__reduce11ReduceAgentINS0_12zip_iteratorIN4cuda3std3__45tupleIJNS0_10device_ptrIfEENS0_17counting_iteratorIlNS0_11use_defaultESF_SF_EEEEEEEPNSB_IJflEEESJ_iNS1_9__extrema9arg_max_fIflNSA_4lessIfEEEEEEJSI_SK_iN3cub18CUB_300001_SM_100013GridEvenShareIiEENSS_9GridQueueIjEESP_EEEvDpT0_)
        /*0104*/ 	.word	0x0000001d


	//----- nvinfo : EIATTR_FRAME_SIZE
	.align		4
.L_88:
        /*0108*/ 	.byte	0x04, 0x11
        /*010a*/ 	.short	(.L_90 - .L_89)
	.align		4
.L_89:
        /*010c*/ 	.word	index@(_ZN6thrust24THRUST_300001_SM_1000_NS8cuda_cub4core6detail13_kernel_agentINS1_8__reduce11ReduceAgentINS0_12zip_iteratorIN4cuda3std3__45tupleIJNS0_10device_ptrIfEENS0_17counting_iteratorIlNS0_11use_defaultESF_SF_EEEEEEEPNSB_IJflEEESJ_iNS1_9__extrema9arg_max_fIflNSA_4lessIfEEEEEEJSI_SK_iN3cub18CUB_300001_SM_100013GridEvenShareIiEENSS_9GridQueueIjEESP_EEEvDpT0_)
        /*0110*/ 	.word	0x00000000


	//----- nvinfo : EIATTR_REGCOUNT
	.align		4
.L_90:
        /*0114*/ 	.byte	0x04, 0x2f
        /*0116*/ 	.short	(.L_92 - .L_91)
	.align		4
.L_91:
        /*0118*/ 	.word	index@(_ZN6thrust24THRUST_300001_SM_1000_NS8cuda_cub4core6detail13_kernel_agentINS1_8__reduce10DrainAgentIiEEJN3cub18CUB_300001_SM_10009GridQueueIjEEiEEEvDpT0_)
        /*011c*/ 	.word	0x00000008


	//----- nvinfo : EIATTR_FRAME_SIZE
	.align		4
.L_92:
        /*0120*/ 	.byte	0x04, 0x11
        /*0122*/ 	.short	(.L_94 - .L_93)
	.align		4
.L_93:
        /*0124*/ 	.word	index@(_ZN6thrust24THRUST_300001_SM_1000_NS8cuda_cub4core6detail13_kernel_agentINS1_8__reduce10DrainAgentIiEEJN3cub18CUB_300001_SM_10009GridQueueIjEEiEEEvDpT0_)
        /*0128*/ 	.word	0x00000000


	//----- nvinfo : EIATTR_REGCOUNT
	.align		4
.L_94:
        /*012c*/ 	.byte	0x04, 0x2f
        /*012e*/ 	.short	(.L_96 - .L_95)
	.align		4
.L_95:
        /*0130*/ 	.word	index@(_ZN6thrust24THRUST_300001_SM_1000_NS8cuda_cub4core6detail13_kernel_agentINS1_8__reduce11ReduceAgentIPN4cuda3std3__45tupleIJflEEESC_SB_iNS1_9__extrema9arg_max_fIflNS9_4lessIfEEEEEEJSC_SC_iSH_EEEvDpT0_)
        /*0134*/ 	.word	0x00000020


	//----- nvinfo : EIATTR_FRAME_SIZE
	.align		4
.L_96:
        /*0138*/ 	.byte	0x04, 0x11
        /*013a*/ 	.short	(.L_98 - .L_97)
	.align		4
.L_97:
        /*013c*/ 	.word	index@(_ZN6thrust24THRUST_300001_SM_1000_NS8cuda_cub4core6detail13_kernel_agentINS1_8__reduce11ReduceAgentIPN4cuda3std3__45tupleIJflEEESC_SB_iNS1_9__extrema9arg_max_fIflNS9_4lessIfEEEEEEJSC_SC_iSH_EEEvDpT0_)
        /*0140*/ 	.word	0x00000000


	//----- nvinfo : EIATTR_REGCOUNT
	.align		4
.L_98:
        /*0144*/ 	.byte	0x04, 0x2f
        /*0146*/ 	.short	(.L_100 - .L_99)
	.align		4
.L_99:
        /*0148*/ 	.word	index@(_ZN6thrust24THRUST_300001_SM_1000_NS8cuda_cub4core6detail13_kernel_agentINS1_8__reduce11ReduceAgentINS0_12zip_iteratorIN4cuda3std3__45tupleIJNS0_10device_ptrIfEENS0_17counting_iteratorIlNS0_11use_defaultESF_SF_EEEEEEEPNSB_IJflEEESJ_lNS1_9__extrema9arg_max_fIflNSA_4lessIfEEEEEEJSI_SK_lSP_EEEvDpT0_)
        /*014c*/ 	.word	0x0000001c


	//----- nvinfo : EIATTR_FRAME_SIZE
	.align		4
.L_100:
        /*0150*/ 	.byte	0x04, 0x11
        /*0152*/ 	.short	(.L_102 - .L_101)
	.align		4
.L_101:
        /*0154*/ 	.word	index@(_ZN6thrust24THRUST_300001_SM_1000_NS8cuda_cub4core6detail13_kernel_agentINS1_8__reduce11ReduceAgentINS0_12zip_iteratorIN4cuda3std3__45tupleIJNS0_10device_ptrIfEENS0_17counting_iteratorIlNS0_11use_defaultESF_SF_EEEEEEEPNSB_IJflEEESJ_lNS1_9__extrema9arg_max_fIflNSA_4lessIfEEEEEEJSI_SK_lSP_EEEvDpT0_)
        /*0158*/ 	.word	0x00000000


	//----- nvinfo : EIATTR_REGCOUNT
	.align		4
.L_102:
        /*015c*/ 	.byte	0x04, 0x2f
        /*015e*/ 	.short	(.L_104 - .L_103)
	.align		4
.L_103:
        /*0160*/ 	.word	index@(_ZN6thrust24THRUST_300001_SM_1000_NS8cuda_cub4core6detail13_kernel_agentINS1_8__reduce11ReduceAgentINS0_12zip_iteratorIN4cuda3std3__45tupleIJNS0_10device_ptrIfEENS0_17counting_iteratorIlNS0_11use_defaultESF_SF_EEEEEEEPNSB_IJflEEESJ_lNS1_9__extrema9arg_max_fIflNSA_4lessIfEEEEEEJSI_SK_lN3cub18CUB_300001_SM_100013GridEvenShareIlEENSS_9GridQueueIyEESP_EEEvDpT0_)
        /*0164*/ 	.word	0x0000001e


	//----- nvinfo : EIATTR_FRAME_SIZE
	.align		4
.L_104:
        /*0168*/ 	.byte	0x04, 0x11
        /*016a*/ 	.short	(.L_106 - .L_105)
	.align		4
.L_105:
        /*016c*/ 	.word	index@(_ZN6thrust24THRUST_300001_SM_1000_NS8cuda_cub4core6detail13_kernel_agentINS1_8__reduce11ReduceAgentINS0_12zip_iteratorIN4cuda3std3__45tupleIJNS0_10device_ptrIfEENS0_17counting_iteratorIlNS0_11use_defaultESF_SF_EEEEEEEPNSB_IJflEEESJ_lNS1_9__extrema9arg_max_fIflNSA_4lessIfEEEEEEJSI_SK_lN3cub18CUB_300001_SM_100013GridEvenShareIlEENSS_9GridQueueIyEESP_EEEvDpT0_)
        /*0170*/ 	.word	0x00000000


	//----- nvinfo : EIATTR_REGCOUNT
	.align		4
.L_106:
        /*0174*/ 	.byte	0x04, 0x2f
        /*0176*/ 	.short	(.L_108 - .L_107)
	.align		4
.L_107:
        /*0178*/ 	.word	index@(_ZN6thrust24THRUST_300001_SM_1000_NS8cuda_cub4core6detail13_kernel_agentINS1_8__reduce10DrainAgentIlEEJN3cub18CUB_300001_SM_10009GridQueueIyEElEEEvDpT0_)
        /*017c*/ 	.word	0x00000008


	//----- nvinfo : EIATTR_FRAME_SIZE
	.align		4
.L_108:
        /*0180*/ 	.byte	0x04, 0x11
        /*0182*/ 	.short	(.L_110 - .L_109)
	.align		4
.L_109:
        /*0184*/ 	.word	index@(_ZN6thrust24THRUST_300001_SM_1000_NS8cuda_cub4core6detail13_kernel_agentINS1_8__reduce10DrainAgentIlEEJN3cub18CUB_300001_SM_10009GridQueueIyEElEEEvDpT0_)
        /*0188*/ 	.word	0x00000000


	//----- nvinfo : EIATTR_REGCOUNT
	.align		4
.L_110:
        /*018c*/ 	.byte	0x04, 0x2f
        /*018e*/ 	.short	(.L_112 - .L_111)
	.align		4
.L_111:
        /*0190*/ 	.word	index@(_ZN6thrust24THRUST_300001_SM_1000_NS8cuda_cub4core6detail13_kernel_agentINS1_8__reduce11ReduceAgentIPN4cuda3std3__45tupleIJflEEESC_SB_lNS1_9__extrema9arg_max_fIflNS9_4lessIfEEEEEEJSC_SC_iSH_EEEvDpT0_)
        /*0194*/ 	.word	0x00000020


	//----- nvinfo : EIATTR_FRAME_SIZE
	.align		4
.L_112:
        /*0198*/ 	.byte	0x04, 0x11
        /*019a*/ 	.short	(.L_114 - .L_113)
	.align		4
.L_113:
        /*019c*/ 	.word	index@(_ZN6thrust24THRUST_300001_SM_1000_NS8cuda_cub4core6detail13_kernel_agentINS1_8__reduce11ReduceAgentIPN4cuda3std3__45tupleIJflEEESC_SB_lNS1_9__extrema9arg_max_fIflNS9_4lessIfEEEEEEJSC_SC_iSH_EEEvDpT0_)
        /*01a0*/ 	.word	0x00000000


	//----- nvinfo : EIATTR_REGCOUNT
	.align		4
.L_114:
        /*01a4*/ 	.byte	0x04, 0x2f
        /*01a6*/ 	.short	(.L_116 - .L_115)
	.align		4
.L_115:
        /*01a8*/ 	.word	index@(_ZN3cub18CUB_300001_SM_10006detail11EmptyKernelIvEEvv)
        /*01ac*/ 	.word	0x00000004


	//----- nvinfo : EIATTR_FRAME_SIZE
	.align		4
.L_116:
        /*01b0*/ 	.byte	0x04, 0x11
        /*01b2*/ 	.short	(.L_118 - .L_117)
	.align		4
.L_117:
        /*01b4*/ 	.word	index@(_ZN3cub18CUB_300001_SM_10006detail11EmptyKernelIvEEvv)
        /*01b8*/ 	.word	0x00000000


	//----- nvinfo : EIATTR_MIN_STACK_SIZE
	.align		4
.L_118:
        /*01bc*/ 	.byte	0x04, 0x12
        /*01be*/ 	.short	(.L_120 - .L_119)
	.align		4
.L_119:
        /*01c0*/ 	.word	index@(_ZN3cub18CUB_300001_SM_10006detail11EmptyKernelIvEEvv)
        /*01c4*/ 	.word	0x00000000


	//----- nvinfo : EIATTR_MIN_STACK_SIZE
	.align		4
.L_120:
        /*01c8*/ 	.byte	0x04, 0x12
        /*01ca*/ 	.short	(.L_122 - .L_121)
	.align		4
.L_121:
        /*01cc*/ 	.word	index@(_ZN6thrust24THRUST_300001_SM_1000_NS8cuda_cub4core6detail13_kernel_agentINS1_8__reduce11ReduceAgentIPN4cuda3std3__45tupleIJflEEESC_SB_lNS1_9__extrema9arg_max_fIflNS9_4lessIfEEEEEEJSC_SC_iSH_EEEvDpT0_)
        /*01d0*/ 	.word	0x00000000


	//----- nvinfo : EIATTR_MIN_STACK_SIZE
	.align		4
.L_122:
        /*01d4*/ 	.byte	0x04, 0x12
        /*01d6*/ 	.short	(.L_124 - .L_123)
	.align		4
.L_123:
        /*01d8*/ 	.word	index@(_ZN6thrust24THRUST_300001_SM_1000_NS8cuda_cub4core6detail13_kernel_agentINS1_8__reduce10DrainAgentIlEEJN3cub18CUB_300001_SM_10009GridQueueIyEElEEEvDpT0_)
        /*01dc*/ 	.word	0x00000000


	//----- nvinfo : EIATTR_MIN_STACK_SIZE
	.align		4
.L_124:
        /*01e0*/ 	.byte	0x04, 0x12
        /*01e2*/ 	.short	(.L_126 - .L_125)
	.align		4
.L_125:
        /*01e4*/ 	.word	index@(_ZN6thrust24THRUST_300001_SM_1000_NS8cuda_cub4core6detail13_kernel_agentINS1_8__reduce11ReduceAgentINS0_12zip_iteratorIN4cuda3std3__45tupleIJNS0_10device_ptrIfEENS0_17counting_iteratorIlNS0_11use_defaultESF_SF_EEEEEEEPNSB_IJflEEESJ_lNS1_9__extrema9arg_max_fIflNSA_4lessIfEEEEEEJSI_SK_lN3cub18CUB_300001_SM_100013GridEvenShareIlEENSS_9GridQueueIyEESP_EEEvDpT0_)
        /*01e8*/ 	.word	0x00000000


	//----- nvinfo : EIATTR_MIN_STACK_SIZE
	.align		4
.L_126:
        /*01ec*/ 	.byte	0x04, 0x12
        /*01ee*/ 	.short	(.L_128 - .L_127)
	.align		4
.L_127:
        /*01f0*/ 	.word	index@(_ZN6thrust24THRUST_300001_SM_1000_NS8cuda_cub4core6detail13_kernel_agentINS1_8__reduce11ReduceAgentINS0_12zip_iteratorIN4cuda3std3__45tupleIJNS0_10device_ptrIfEENS0_17counting_iteratorIlNS0_11use_defaultESF_SF_EEEEEEEPNSB_IJflEEESJ_lNS1_9__extrema9arg_max_fIflNSA_4lessIfEEEEEEJSI_SK_lSP_EEEvDpT0_)
        /*01f4*/ 	.word	0x00000000


	//----- nvinfo : EIATTR_MIN_STACK_SIZE
	.align		4
.L_128:
        /*01f8*/ 	.byte	0x04, 0x12
        /*01fa*/ 	.short	(.L_130 - .L_129)
	.align		4
.L_129:
        /*01fc*/ 	.word	index@(_ZN6thrust24THRUST_300001_SM_1000_NS8cuda_cub4core6detail13_kernel_agentINS1_8__reduce11ReduceAgentIPN4cuda3std3__45tupleIJflEEESC_SB_iNS1_9__extrema9arg_max_fIflNS9_4lessIfEEEEEEJSC_SC_iSH_EEEvDpT0_)
        /*0200*/ 	.word	0x00000000


	//----- nvinfo : EIATTR_MIN_STACK_SIZE
	.align		4
.L_130:
        /*0204*/ 	.byte	0x04, 0x12
        /*0206*/ 	.short	(.L_132 - .L_131)
	.align		4
.L_131:
        /*0208*/ 	.word	index@(_ZN6thrust24THRUST_300001_SM_1000_NS8cuda_cub4core6detail13_kernel_agentINS1_8__reduce10DrainAgentIiEEJN3cub18CUB_300001_SM_10009GridQueueIjEEiEEEvDpT0_)
        /*020c*/ 	.word	0x00000000


	//----- nvinfo : EIATTR_MIN_STACK_SIZE
	.align		4
.L_132:
        /*0210*/ 	.byte	0x04, 0x12
        /*0212*/ 	.short	(.L_134 - .L_133)
	.align		4
.L_133:
        /*0214*/ 	.word	index@(_ZN6thrust24THRUST_300001_SM_1000_NS8cuda_cub4core6detail13_kernel_agentINS1_8__reduce11ReduceAgentINS0_12zip_iteratorIN4cuda3std3__45tupleIJNS0_10device_ptrIfEENS0_17counting_iteratorIlNS0_11use_defaultESF_SF_EEEEEEEPNSB_IJflEEESJ_iNS1_9__extrema9arg_max_fIflNSA_4lessIfEEEEEEJSI_SK_iN3cub18CUB_300001_SM_100013GridEvenShareIiEENSS_9GridQueueIjEESP_EEEvDpT0_)
        /*0218*/ 	.word	0x00000000


	//----- nvinfo : EIATTR_MIN_STACK_SIZE
	.align		4
.L_134:
        /*021c*/ 	.byte	0x04, 0x12
        /*021e*/ 	.short	(.L_136 - .L_135)
	.align		4
.L_135:
        /*0220*/ 	.word	index@(_ZN6thrust24THRUST_300001_SM_1000_NS8cuda_cub4core6detail13_kernel_agentINS1_8__reduce11ReduceAgentINS0_12zip_iteratorIN4cuda3std3__45tupleIJNS0_10device_ptrIfEENS0_17counting_iteratorIlNS0_11use_defaultESF_SF_EEEEEEEPNSB_IJflEEESJ_iNS1_9__extrema9arg_max_fIflNSA_4lessIfEEEEEEJSI_SK_iSP_EEEvDpT0_)
        /*0224*/ 	.word	0x00000000


	//----- nvinfo : EIATTR_MIN_STACK_SIZE
	.align		4
.L_136:
        /*0228*/ 	.byte	0x04, 0x12
        /*022a*/ 	.short	(.L_138 - .L_137)
	.align		4
.L_137:
        /*022c*/ 	.word	index@(_Z13putMaskKernelPK3rgbPKhPS_ii)
        /*0230*/ 	.word	0x00000000


	//----- nvinfo : EIATTR_MIN_STACK_SIZE
	.align		4
.L_138:
        /*0234*/ 	.byte	0x04, 0x12
        /*0236*/ 	.short	(.L_140 - .L_139)
	.align		4
.L_139:
        /*0238*/ 	.word	index@(_Z28StrongEdgesPropagationKernelPKhPhPbii)
        /*023c*/ 	.word	0x00000000


	//----- nvinfo : EIATTR_MIN_STACK_SIZE
	.align		4
.L_140:
        /*0240*/ 	.byte	0x04, 0x12
        /*0242*/ 	.short	(.L_142 - .L_141)
	.align		4
.L_141:
        /*0244*/ 	.word	index@(_Z25hysteresisThresholdKernelPKhPhPbiiii)
        /*0248*/ 	.word	0x00000000


	//----- nvinfo : EIATTR_MIN_STACK_SIZE
	.align		4
.L_142:
        /*024c*/ 	.byte	0x04, 0x12
        /*024e*/ 	.short	(.L_144 - .L_143)
	.align		4
.L_143:
        /*0250*/ 	.word	index@(_Z12dilateKernelPKhPhiii)
        /*0254*/ 	.word	0x00000000


	//----- nvinfo : EIATTR_MIN_STACK_SIZE
	.align		4
.L_144:
        /*0258*/ 	.byte	0x04, 0x12
        /*025a*/ 	.short	(.L_146 - .L_145)
	.align		4
.L_145:
        /*025c*/ 	.word	index@(_Z11erodeKernelPKhPhiii)
        /*0260*/ 	.word	0x00000000


	//----- nvinfo : EIATTR_MIN_STACK_SIZE
	.align		4
.L_146:
        /*0264*/ 	.byte	0x04, 0x12
        /*0266*/ 	.short	(.L_148 - .L_147)
	.align		4
.L_147:
        /*0268*/ 	.word	index@(_Z23normalizeResidualKernelPKfPhfii)
        /*026c*/ 	.word	0x00000000


	//----- nvinfo : EIATTR_MIN_STACK_SIZE
	.align		4
.L_148:
        /*0270*/ 	.byte	0x04, 0x12
        /*0272*/ 	.short	(.L_150 - .L_149)
	.align		4
.L_149:
        /*0274*/ 	.word	index@(_Z21ComputeResidualKernelPK3labS1_Pfii)
        /*0278*/ 	.word	0x00000000


	//----- nvinfo : EIATTR_MIN_STACK_SIZE
	.align		4
.L_150:
        /*027c*/ 	.byte	0x04, 0x12
        /*027e*/ 	.short	(.L_152 - .L_151)
	.align		4
.L_151:
        /*0280*/ 	.word	index@(_Z14RgbToLabKernelPK3rgbP3labii)
        /*0284*/ 	.word	0x00000000
.L_152:


//--------------------- .nv.compat                --------------------------
	.section	.nv.compat,"",@"SHT_CUDA_COMPAT_INFO"
	.align	4
        /*0000*/ 	.byte	0x02, 0x09, 0x00, 0x00, 0x02, 0x02, 0x01, 0x00, 0x02, 0x05, 0x05, 0x00, 0x03, 0x07, 0x01, 0x01
        /*0010*/ 	.byte	0x02, 0x03, 0x00, 0x00, 0x02, 0x06, 0x01, 0x00, 0x04, 0x0b, 0x08, 0x00, 0x01, 0x00, 0x00, 0x00
        /*0020*/ 	.byte	0x00, 0x00, 0x00, 0x00


//--------------------- .nv.info._ZN3cub18CUB_300001_SM_10006detail11EmptyKernelIvEEvv --------------------------
	.section	.nv.info._ZN3cub18CUB_300001_SM_10006detail11EmptyKernelIvEEvv,"",@"SHT_CUDA_INFO"
	.sectionflags	@""
	.align	4


	//----- nvinfo : EIATTR_CUDA_API_VERSION
	.align		4
        /*0000*/ 	.byte	0x04, 0x37
        /*0002*/ 	.short	(.L_154 - .L_153)
.L_153:
        /*0004*/ 	.word	0x00000082


	//----- nvinfo : EIATTR_SPARSE_MMA_MASK
	.align		4
.L_154:
        /*0008*/ 	.byte	0x03, 0x50
        /*000a*/ 	.short	0x0000


	//----- nvinfo : EIATTR_MAXREG_COUNT
	.align		4
        /*000c*/ 	.byte	0x03, 0x1b
        /*000e*/ 	.short	0x00ff


	//----- nvinfo : EIATTR_MERCURY_ISA_VERSION
	.align		4
        /*0010*/ 	.byte	0x03, 0x5f
        /*0012*/ 	.short	0x0101


	//----- nvinfo : EIATTR_VRC_CTA_INIT_COUNT
	.align		4
        /*0014*/ 	.byte	0x02, 0x4a
	.zero		1
	.zero		1


	//----- nvinfo : EIATTR_EXIT_INSTR_OFFSETS
	.align		4
        /*0018*/ 	.byte	0x04, 0x1c
        /*001a*/ 	.short	(.L_156 - .L_155)


	//   ....[0]....
.L_155:
        /*001c*/ 	.word	0x00000010


	//----- nvinfo : EIATTR_SW_WAR
	.align		4
.L_156:
        /*0020*/ 	.byte	0x04, 0x36
        /*0022*/ 	.short	(.L_158 - .L_157)
.L_157:
        /*0024*/ 	.word	0x00000008
.L_158:


//--------------------- .nv.info._ZN6thrust24THRUST_300001_SM_1000_NS8cuda_cub4core6detail13_kernel_agentINS1_8__reduce11ReduceAgentIPN4cuda3std3__45tupleIJflEEESC_SB_lNS1_9__extrema9arg_max_fIflNS9_4lessIfEEEEEEJSC_SC_iSH_EEEvDpT0_ --------------------------
	.section	.nv.info._ZN6thrust24THRUST_300001_SM_1000_NS8cuda_cub4core6detail13_kernel_agentINS1_8__reduce11ReduceAgentIPN4cuda3std3__45tupleIJflEEESC_SB_lNS1_9__extrema9arg_max_fIflNS9_4lessIfEEEEEEJSC_SC_iSH_EEEvDpT0_,"",@"SHT_CUDA_INFO"
	.sectionflags	@""
	.align	4


	//----- nvinfo : EIATTR_CUDA_API_VERSION
	.align		4
        /*0000*/ 	.byte	0x04, 0x37
        /*0002*/ 	.short	(.L_160 - .L_159)
.L_159:
        /*0004*/ 	.word	0x00000082


	//----- nvinfo : EIATTR_KPARAM_INFO
	.align		4
.L_160:
        /*0008*/ 	.byte	0x04, 0x17
        /*000a*/ 	.short	(.L_162 - .L_161)
.L_161:
        /*000c*/ 	.word	0x00000000
        /*0010*/ 	.short	0x0003
        /*0012*/ 	.short	0x0014
        /*0014*/ 	.byte	0x00, 0xf0, 0x05, 0x00


	//----- nvinfo : EIATTR_KPARAM_INFO
	.align		4
.L_162:
        /*0018*/ 	.byte	0x04, 0x17
        /*001a*/ 	.short	(.L_164 - .L_163)
.L_163:
        /*001c*/ 	.word	0x00000000
        /*0020*/ 	.short	0x0002
        /*0022*/ 	.short	0x0010
        /*0024*/ 	.byte	0x00, 0xf0, 0x11, 0x00


	//----- nvinfo : EIATTR_KPARAM_INFO
	.align		4
.L_164:
        /*0028*/ 	.byte	0x04, 0x17
        /*002a*/ 	.short	(.L_166 - .L_165)
.L_165:
        /*002c*/ 	.word	0x00000000
        /*0030*/ 	.short	0x0001
        /*0032*/ 	.short	0x0008
        /*0034*/ 	.byte	0x00, 0xf5, 0x21, 0x00


	//----- nvinfo : EIATTR_KPARAM_INFO
	.align		4
.L_166:
        /*0038*/ 	.byte	0x04, 0x17
        /*003a*/ 	.short	(.L_168 - .L_167)
.L_167:
        /*003c*/ 	.word	0x00000000
        /*0040*/ 	.short	0x0000
        /*0042*/ 	.short	0x0000
        /*0044*/ 	.byte	0x00, 0xf5, 0x21, 0x00


	//----- nvinfo : EIATTR_SPARSE_MMA_MASK
	.align		4
.L_168:
        /*0048*/ 	.byte	0x03, 0x50
        /*004a*/ 	.short	0x0000


	//----- nvinfo : EIATTR_MAXREG_COUNT
	.align		4
        /*004c*/ 	.byte	0x03, 0x1b
        /*004e*/ 	.short	0x00ff


	//----- nvinfo : EIATTR_NUM_BARRIERS
	.align		4
        /*0050*/ 	.byte	0x02, 0x4c
        /*0052*/ 	.byte	0x01
	.zero		1


	//----- nvinfo : EIATTR_MERCURY_ISA_VERSION
	.align		4
        /*0054*/ 	.byte	0x03, 0x5f
        /*0056*/ 	.short	0x0101


	//----- nvinfo : EIATTR_COOP_GROUP_MASK_REGIDS
	.align		4
        /*0058*/ 	.byte	0x04, 0x29
        /*005a*/ 	.short	(.L_170 - .L_169)


	//   ....[0]....
.L_169:
        /*005c*/ 	.word	0xffffffff


	//   ....[1]....
        /*0060*/ 	.word	0xffffffff


	//   ....[2]....
        /*0064*/ 	.word	0xffffffff


	//   ....[3]....
        /*0068*/ 	.word	0xffffffff


	//   ....[4]....
        /*006c*/ 	.word	0xffffffff


	//   ....[5]....
        /*0070*/ 	.word	0xffffffff


	//   ....[6]....
        /*0074*/ 	.word	0xffffffff


	//   ....[7]....
        /*0078*/ 	.word	0xffffffff


	//   ....[8]....
        /*007c*/ 	.word	0xffffffff


	//   ....[9]....
        /*0080*/ 	.word	0xffffffff


	//   ....[10]....
        /*0084*/ 	.word	0xffffffff


	//   ....[11]....
        /*0088*/ 	.word	0xffffffff


	//   ....[12]....
        /*008c*/ 	.word	0xffffffff


	//   ....[13]....
        /*0090*/ 	.word	0xffffffff


	//   ....[14]....
        /*0094*/ 	.word	0xffffffff


	//   ....[15]....
        /*0098*/ 	.word	0xffffffff


	//   ....[16]....
        /*009c*/ 	.word	0xffffffff


	//   ....[17]....
        /*00a0*/ 	.word	0xffffffff


	//   ....[18]....
        /*00a4*/ 	.word	0xffffffff


	//   ....[19]....
        /*00a8*/ 	.word	0xffffffff


	//   ....[20]....
        /*00ac*/ 	.word	0xffffffff


	//   ....[21]....
        /*00b0*/ 	.word	0xffffffff


	//   ....[22]....
        /*00b4*/ 	.word	0xffffffff


	//   ....[23]....
        /*00b8*/ 	.word	0xffffffff


	//   ....[24]....
        /*00bc*/ 	.word	0xffffffff


	//   ....[25]....
        /*00c0*/ 	.word	0xffffffff


	//   ....[26]....
        /*00c4*/ 	.word	0xffffffff


	//   ....[27]....
        /*00c8*/ 	.word	0xffffffff


	//   ....[28]....
        /*00cc*/ 	.word	0xffffffff


	//   ....[29]....
        /*00d0*/ 	.word	0xffffffff


	//   ....[30]....
        /*00d4*/ 	.word	0xffffffff


	//   ....[31]....
        /*00d8*/ 	.word	0xffffffff


	//   ....[32]....
        /*00dc*/ 	.word	0xffffffff


	//   ....[33]....
        /*00e0*/ 	.word	0xffffffff


	//   ....[34]....
        /*00e4*/ 	.word	0xffffffff


	//   ....[35]....
        /*00e8*/ 	.word	0xffffffff


	//   ....[36]....
        /*00ec*/ 	.word	0xffffffff


	//   ....[37]....
        /*00f0*/ 	.word	0xffffffff


	//   ....[38]....
        /*00f4*/ 	.word	0xffffffff


	//   ....[39]....
        /*00f8*/ 	.word	0xffffffff


	//   ....[40]....
        /*00fc*/ 	.word	0xffffffff


	//   ....[41]....
        /*0100*/ 	.word	0xffffffff


	//   ....[42]....
        /*0104*/ 	.word	0xffffffff


	//   ....[43]....
        /*0108*/ 	.word	0xffffffff


	//   ....[44]....
        /*010c*/ 	.word	0xffffffff


	//----- nvinfo : EIATTR_COOP_GROUP_INSTR_OFFSETS
	.align		4
.L_170:
        /*0110*/ 	.byte	0x04, 0x28
        /*0112*/ 	.short	(.L_172 - .L_171)


	//   ....[0]....
.L_171:
        /*0114*/ 	.word	0x00000a60


	//   ....[1]....
        /*0118*/ 	.word	0x00000a90


	//   ....[2]....
        /*011c*/ 	.word	0x00000aa0


	//   ....[3]....
        /*0120*/ 	.word	0x00000c00


	//   ....[4]....
        /*0124*/ 	.word	0x00000c40


	//   ....[5]....
        /*0128*/ 	.word	0x00000c80


	//   ....[6]....
        /*012c*/ 	.word	0x00000dc0


	//   ....[7]....
        /*0130*/ 	.word	0x00000df0


	//   ....[8]....
        /*0134*/ 	.word	0x00000e20


	//   ....[9]....
        /*0138*/ 	.word	0x00000f50


	//   ....[10]....
        /*013c*/ 	.word	0x00000f80


	//   ....[11]....
        /*0140*/ 	.word	0x00000fb0


	//   ....[12]....
        /*0144*/ 	.word	0x000010e0


	//   ....[13]....
        /*0148*/ 	.word	0x00001110


	//   ....[14]....
        /*014c*/ 	.word	0x00001140


	//   ....[15]....
        /*0150*/ 	.word	0x00001d00


	//   ....[16]....
        /*0154*/ 	.word	0x00001d10


	//   ....[17]....
        /*0158*/ 	.word	0x00001d20


	//   ....[18]....
        /*015c*/ 	.word	0x00001ef0


	//   ....[19]....
        /*0160*/ 	.word	0x00001f30


	//   ....[20]....
        /*0164*/ 	.word	0x00001f60


	//   ....[21]....
        /*0168*/ 	.word	0x00002090


	//   ....[22]....
        /*016c*/ 	.word	0x000020c0


	//   ....[23]....
        /*0170*/ 	.word	0x000020f0


	//   ....[24]....
        /*0174*/ 	.word	0x00002220


	//   ....[25]....
        /*0178*/ 	.word	0x00002250


	//   ....[26]....
        /*017c*/ 	.word	0x00002280


	//   ....[27]....
        /*0180*/ 	.word	0x000023b0


	//   ....[28]....
        /*0184*/ 	.word	0x000023e0


	//   ....[29]....
        /*0188*/ 	.word	0x00002410


	//   ....[30]....
        /*018c*/ 	.word	0x00004a60


	//   ....[31]....
        /*0190*/ 	.word	0x00004a80


	//   ....[32]....
        /*0194*/ 	.word	0x00004a90


	//   ....[33]....
        /*0198*/ 	.word	0x00004c30


	//   ....[34]....
        /*019c*/ 	.word	0x00004c60


	//   ....[35]....
        /*01a0*/ 	.word	0x00004c90


	//   ....[36]....
        /*01a4*/ 	.word	0x00004dc0


	//   ....[37]....
        /*01a8*/ 	.word	0x00004df0


	//   ....[38]....
        /*01ac*/ 	.word	0x00004e20


	//   ....[39]....
        /*01b0*/ 	.word	0x00004f50


	//   ....[40]....
        /*01b4*/ 	.word	0x00004f80


	//   ....[41]....
        /*01b8*/ 	.word	0x00004fb0


	//   ....[42]....
        /*01bc*/ 	.word	0x000050e0


	//   ....[43]....
        /*01c0*/ 	.word	0x00005110


	//   ....[44]....
        /*01c4*/ 	.word	0x00005140


	//----- nvinfo : EIATTR_VRC_CTA_INIT_COUNT
	.align		4
.L_172:
        /*01c8*/ 	.byte	0x02, 0x4a
	.zero		1
	.zero		1


	//----- nvinfo : EIATTR_EXIT_INSTR_OFFSETS
	.align		4
        /*01cc*/ 	.byte	0x04, 0x1c
        /*01ce*/ 	.short	(.L_174 - .L_173)


	//   ....[0]....
.L_173:
        /*01d0*/ 	.word	0x00000030


	//   ....[1]....
        /*01d4*/ 	.word	0x00005c50


	//   ....[2]....
        /*01d8*/ 	.word	0x00005cc0


	//----- nvinfo : EIATTR_MAX_THREADS
	.align		4
.L_174:
        /*01dc*/ 	.byte	0x04, 0x05
        /*01de*/ 	.short	(.L_176 - .L_175)
.L_175:
        /*01e0*/ 	.word	0x00000100
        /*01e4*/ 	.word	0x00000001
        /*01e8*/ 	.word	0x00000001


	//----- nvinfo : EIATTR_CRS_STACK_SIZE
	.align		4
.L_176:
        /*01ec*/ 	.byte	0x04, 0x1e
        /*01ee*/ 	.short	(.L_178 - .L_177)
.L_177:
        /*01f0*/ 	.word	0x00000000


	//----- nvinfo : EIATTR_CBANK_PARAM_SIZE
	.align		4
.L_178:
        /*01f4*/ 	.byte	0x03, 0x19
        /*01f6*/ 	.short	0x0015


	//----- nvinfo : EIATTR_PARAM_CBANK
	.align		4
        /*01f8*/ 	.byte	0x04, 0x0a
        /*01fa*/ 	.short	(.L_180 - .L_179)
	.align		4
.L_179:
        /*01fc*/ 	.word	index@(.nv.constant0._ZN6thrust24THRUST_300001_SM_1000_NS8cuda_cub4core6detail13_kernel_agentINS1_8__reduce11ReduceAgentIPN4cuda3std3__45tupleIJflEEESC_SB_lNS1_9__extrema9arg_max_fIflNS9_4lessIfEEEEEEJSC_SC_iSH_EEEvDpT0_)
        /*0200*/ 	.short	0x0380
        /*0202*/ 	.short	0x0015


	//----- nvinfo : EIATTR_SW_WAR
	.align		4
.L_180:
        /*0204*/ 	.byte	0x04, 0x36
        /*0206*/ 	.short	(.L_182 - .L_181)
.L_181:
        /*0208*/ 	.word	0x00000008
.L_182:


//--------------------- .nv.info._ZN6thrust24THRUST_300001_SM_1000_NS8cuda_cub4core6detail13_kernel_agentINS1_8__reduce10DrainAgentIlEEJN3cub18CUB_300001_SM_10009GridQueueIyEElEEEvDpT0_ --------------------------
	.section	.nv.info._ZN6thrust24THRUST_300001_SM_1000_NS8cuda_cub4core6detail13_kernel_agentINS1_8__reduce10DrainAgentIlEEJN3cub18CUB_300001_SM_10009GridQueueIyEElEEEvDpT0_,"",@"SHT_CUDA_INFO"
	.sectionflags	@""
	.align	4


	//----- nvinfo : EIATTR_CUDA_API_VERSION
	.align		4
        /*0000*/ 	.byte	0x04, 0x37
        /*0002*/ 	.short	(.L_184 - .L_183)
.L_183:
        /*0004*/ 	.word	0x00000082


	//----- nvinfo : EIATTR_KPARAM_INFO
	.align		4
.L_184:
        /*0008*/ 	.byte	0x04, 0x17
        /*000a*/ 	.short	(.L_186 - .L_185)
.L_185:
        /*000c*/ 	.word	0x00000000
        /*0010*/ 	.short	0x0001
        /*0012*/ 	.short	0x0008
        /*0014*/ 	.byte	0x00, 0xf0, 0x21, 0x00


	//----- nvinfo : EIATTR_KPARAM_INFO
	.align		4
.L_186:
        /*0018*/ 	.byte	0x04, 0x17
        /*001a*/ 	.short	(.L_188 - .L_187)
.L_187:
        /*001c*/ 	.word	0x00000000
        /*0020*/ 	.short	0x0000
        /*0022*/ 	.short	0x0000
        /*0024*/ 	.byte	0x00, 0xf0, 0x21, 0x00


	//----- nvinfo : EIATTR_SPARSE_MMA_MASK
	.align		4
.L_188:
        /*0028*/ 	.byte	0x03, 0x50
        /*002a*/ 	.short	0x0000


	//----- nvinfo : EIATTR_MAXREG_COUNT
	.align		4
        /*002c*/ 	.byte	0x03, 0x1b
        /*002e*/ 	.short	0x00ff


	//----- nvinfo : EIATTR_MERCURY_ISA_VERSION
	.align		4
        /*0030*/ 	.byte	0x03, 0x5f
        /*0032*/ 	.short	0x0101


	//----- nvinfo : EIATTR_VRC_CTA_INIT_COUNT
	.align		4
        /*0034*/ 	.byte	0x02, 0x4a
	.zero		1
	.zero		1


	//----- nvinfo : EIATTR_EXIT_INSTR_OFFSETS
	.align		4
        /*0038*/ 	.byte	0x04, 0x1c
        /*003a*/ 	.short	(.L_190 - .L_189)


	//   ....[0]....
.L_189:
        /*003c*/ 	.word	0x00000060


	//----- nvinfo : EIATTR_MAX_THREADS
	.align		4
.L_190:
        /*0040*/ 	.byte	0x04, 0x05
        /*0042*/ 	.short	(.L_192 - .L_191)
.L_191:
        /*0044*/ 	.word	0x00000001
        /*0048*/ 	.word	0x00000001
        /*004c*/ 	.word	0x00000001


	//----- nvinfo : EIATTR_CBANK_PARAM_SIZE
	.align		4
.L_192:
        /*0050*/ 	.byte	0x03, 0x19
        /*0052*/ 	.short	0x0010


	//----- nvinfo : EIATTR_PARAM_CBANK
	.align		4
        /*0054*/ 	.byte	0x04, 0x0a
        /*0056*/ 	.short	(.L_194 - .L_193)
	.align		4
.L_193:
        /*0058*/ 	.word	index@(.nv.constant0._ZN6thrust24THRUST_300001_SM_1000_NS8cuda_cub4core6detail13_kernel_agentINS1_8__reduce10DrainAgentIlEEJN3cub18CUB_300001_SM_10009GridQueueIyEElEEEvDpT0_)
        /*005c*/ 	.short	0x0380
        /*005e*/ 	.short	0x0010


	//----- nvinfo : EIATTR_SW_WAR
	.align		4
.L_194:
        /*0060*/ 	.byte	0x04, 0x36
        /*0062*/ 	.short	(.L_196 - .L_195)
.L_195:
        /*0064*/ 	.word	0x00000008
.L_196:


//--------------------- .nv.info._ZN6thrust24THRUST_300001_SM_1000_NS8cuda_cub4core6detail13_kernel_agentINS1_8__reduce11ReduceAgentINS0_12zip_iteratorIN4cuda3std3__45tupleIJNS0_10device_ptrIfEENS0_17counting_iteratorIlNS0_11use_defaultESF_SF_EEEEEEEPNSB_IJflEEESJ_lNS1_9__extrema9arg_max_fIflNSA_4lessIfEEEEEEJSI_SK_lN3cub18CUB_300001_SM_100013GridEvenShareIlEENSS_9GridQueueIyEESP_EEEvDpT0_ --------------------------
	.section	.nv.info._ZN6thrust24THRUST_300001_SM_1000_NS8cuda_cub4core6detail13_kernel_agentINS1_8__reduce11ReduceAgentINS0_12zip_iteratorIN4cuda3std3__45tupleIJNS0_10device_ptrIfEENS0_17counting_iteratorIlNS0_11use_defaultESF_SF_EEEEEEEPNSB_IJflEEESJ_lNS1_9__extrema9arg_max_fIflNSA_4lessIfEEEEEEJSI_SK_lN3cub18CUB_300001_SM_100013GridEvenShareIlEENSS_9GridQueueIyEESP_EEEvDpT0_,"",@"SHT_CUDA_INFO"
	.sectionflags	@""
	.align	4


	//----- nvinfo : EIATTR_CUDA_API_VERSION
	.align		4
        /*0000*/ 	.byte	0x04, 0x37
        /*0002*/ 	.short	(.L_198 - .L_197)
.L_197:
        /*0004*/ 	.word	0x00000082


	//----- nvinfo : EIATTR_KPARAM_INFO
	.align		4
.L_198:
        /*0008*/ 	.byte	0x04, 0x17
        /*000a*/ 	.short	(.L_200 - .L_199)
.L_199:
        /*000c*/ 	.word	0x00000000
        /*0010*/ 	.short	0x0005
        /*0012*/ 	.short	0x0070
        /*0014*/ 	.byte	0x00, 0xf0, 0x05, 0x00


	//----- nvinfo : EIATTR_KPARAM_INFO
	.align		4
.L_200:
        /*0018*/ 	.byte	0x04, 0x17
        /*001a*/ 	.short	(.L_202 - .L_201)
.L_201:
        /*001c*/ 	.word	0x00000000
        /*0020*/ 	.short	0x0004
        /*0022*/ 	.short	0x0068
        /*0024*/ 	.byte	0x00, 0xf0, 0x21, 0x00


	//----- nvinfo : EIATTR_KPARAM_INFO
	.align		4
.L_202:
        /*0028*/ 	.byte	0x04, 0x17
        /*002a*/ 	.short	(.L_204 - .L_203)
.L_203:
        /*002c*/ 	.word	0x00000000
        /*0030*/ 	.short	0x0003
        /*0032*/ 	.short	0x0020
        /*0034*/ 	.byte	0x00, 0xf0, 0x21, 0x01


	//----- nvinfo : EIATTR_KPARAM_INFO
	.align		4
.L_204:
        /*0038*/ 	.byte	0x04, 0x17
        /*003a*/ 	.short	(.L_206 - .L_205)
.L_205:
        /*003c*/ 	.word	0x00000000
        /*0040*/ 	.short	0x0002
        /*0042*/ 	.short	0x0018
        /*0044*/ 	.byte	0x00, 0xf0, 0x21, 0x00


	//----- nvinfo : EIATTR_KPARAM_INFO
	.align		4
.L_206:
        /*0048*/ 	.byte	0x04, 0x17
        /*004a*/ 	.short	(.L_208 - .L_207)
.L_207:
        /*004c*/ 	.word	0x00000000
        /*0050*/ 	.short	0x0001
        /*0052*/ 	.short	0x0010
        /*0054*/ 	.byte	0x00, 0xf5, 0x21, 0x00


	//----- nvinfo : EIATTR_KPARAM_INFO
	.align		4
.L_208:
        /*0058*/ 	.byte	0x04, 0x17
        /*005a*/ 	.short	(.L_210 - .L_209)
.L_209:
        /*005c*/ 	.word	0x00000000
        /*0060*/ 	.short	0x0000
        /*0062*/ 	.short	0x0000
        /*0064*/ 	.byte	0x00, 0xf0, 0x41, 0x00


	//----- nvinfo : EIATTR_SPARSE_MMA_MASK
	.align		4
.L_210:
        /*0068*/ 	.byte	0x03, 0x50
        /*006a*/ 	.short	0x0000


	//----- nvinfo : EIATTR_MAXREG_COUNT
	.align		4
        /*006c*/ 	.byte	0x03, 0x1b
        /*006e*/ 	.short	0x00ff


	//----- nvinfo : EIATTR_NUM_BARRIERS
	.align		4
        /*0070*/ 	.byte	0x02, 0x4c
        /*0072*/ 	.byte	0x01
	.zero		1


	//----- nvinfo : EIATTR_MERCURY_ISA_VERSION
	.align		4
        /*0074*/ 	.byte	0x03, 0x5f
        /*0076*/ 	.short	0x0101


	//----- nvinfo : EIATTR_COOP_GROUP_MASK_REGIDS
	.align		4
        /*0078*/ 	.byte	0x04, 0x29
        /*007a*/ 	.short	(.L_212 - .L_211)


	//   ....[0]....
.L_211:
        /*007c*/ 	.word	0xffffffff


	//   ....[1]....
        /*0080*/ 	.word	0xffffffff


	//   ....[2]....
        /*0084*/ 	.word	0xffffffff


	//   ....[3]....
        /*0088*/ 	.word	0xffffffff


	//   ....[4]....
        /*008c*/ 	.word	0xffffffff


	//   ....[5]....
        /*0090*/ 	.word	0xffffffff


	//   ....[6]....
        /*0094*/ 	.word	0xffffffff


	//   ....[7]....
        /*0098*/ 	.word	0xffffffff


	//   ....[8]....
        /*009c*/ 	.word	0xffffffff


	//   ....[9]....
        /*00a0*/ 	.word	0xffffffff


	//   ....[10]....
        /*00a4*/ 	.word	0xffffffff


	//   ....[11]....
        /*00a8*/ 	.word	0xffffffff


	//   ....[12]....
        /*00ac*/ 	.word	0xffffffff


	//   ....[13]....
        /*00b0*/ 	.word	0xffffffff


	//   ....[14]....
        /*00b4*/ 	.word	0xffffffff


	//   ....[15]....
        /*00b8*/ 	.word	0xffffffff


	//   ....[16]....
        /*00bc*/ 	.word	0xffffffff


	//   ....[17]....
        /*00c0*/ 	.word	0xffffffff


	//   ....[18]....
        /*00c4*/ 	.word	0xffffffff


	//   ....[19]....
        /*00c8*/ 	.word	0xffffffff


	//   ....[20]....
        /*00cc*/ 	.word	0xffffffff


	//   ....[21]....
        /*00d0*/ 	.word	0xffffffff


	//   ....[22]....
        /*00d4*/ 	.word	0xffffffff


	//   ....[23]....
        /*00d8*/ 	.word	0xffffffff


	//   ....[24]....
        /*00dc*/ 	.word	0xffffffff


	//   ....[25]....
        /*00e0*/ 	.word	0xffffffff


	//   ....[26]....
        /*00e4*/ 	.word	0xffffffff


	//   ....[27]....
        /*00e8*/ 	.word	0xffffffff


	//   ....[28]....
        /*00ec*/ 	.word	0xffffffff


	//   ....[29]....
        /*00f0*/ 	.word	0xffffffff


	//   ....[30]....
        /*00f4*/ 	.word	0xffffffff


	//   ....[31]....
        /*00f8*/ 	.word	0xffffffff


	//   ....[32]....
        /*00fc*/ 	.word	0xffffffff


	//   ....[33]....
        /*0100*/ 	.word	0xffffffff


	//   ....[34]....
        /*0104*/ 	.word	0xffffffff


	//   ....[35]....
        /*0108*/ 	.word	0xffffffff


	//   ....[36]....
        /*010c*/ 	.word	0xffffffff


	//   ....[37]....
        /*0110*/ 	.word	0xffffffff


	//   ....[38]....
        /*0114*/ 	.word	0xffffffff


	//   ....[39]....
        /*0118*/ 	.word	0xffffffff


	//   ....[40]....
        /*011c*/ 	.word	0xffffffff


	//   ....[41]....
        /*0120*/ 	.word	0xffffffff


	//   ....[42]....
        /*0124*/ 	.word	0xffffffff


	//   ....[43]....
        /*0128*/ 	.word	0xffffffff


	//   ....[44]....
        /*012c*/ 	.word	0xffffffff


	//----- nvinfo : EIATTR_COOP_GROUP_INSTR_OFFSETS
	.align		4
.L_212:
        /*0130*/ 	.byte	0x04, 0x28
        /*0132*/ 	.short	(.L_214 - .L_213)


	//   ....[0]....
.L_213:
        /*0134*/ 	.word	0x00000c20


	//   ....[1]....
        /*0138*/ 	.word	0x00000c50


	//   ....[2]....
        /*013c*/ 	.word	0x00000c60


	//   ....[3]....
        /*0140*/ 	.word	0x00000dc0


	//   ....[4]....
        /*0144*/ 	.word	0x00000e00


	//   ....[5]....
        /*0148*/ 	.word	0x00000e40


	//   ....[6]....
        /*014c*/ 	.word	0x00000f80


	//   ....[7]....
        /*0150*/ 	.word	0x00000fb0


	//   ....[8]....
        /*0154*/ 	.word	0x00000fe0


	//   ....[9]....
        /*0158*/ 	.word	0x00001110


	//   ....[10]....
        /*015c*/ 	.word	0x00001140


	//   ....[11]....
        /*0160*/ 	.word	0x00001170


	//   ....[12]....
        /*0164*/ 	.word	0x000012a0


	//   ....[13]....
        /*0168*/ 	.word	0x000012d0


	//   ....[14]....
        /*016c*/ 	.word	0x00001300


	//   ....[15]....
        /*0170*/ 	.word	0x00001eb0


	//   ....[16]....
        /*0174*/ 	.word	0x00001ec0


	//   ....[17]....
        /*0178*/ 	.word	0x00001f40


	//   ....[18]....
        /*017c*/ 	.word	0x000020c0


	//   ....[19]....
        /*0180*/ 	.word	0x000020f0


	//   ....[20]....
        /*0184*/ 	.word	0x00002120


	//   ....[21]....
        /*0188*/ 	.word	0x00002250


	//   ....[22]....
        /*018c*/ 	.word	0x00002280


	//   ....[23]....
        /*0190*/ 	.word	0x000022b0


	//   ....[24]....
        /*0194*/ 	.word	0x000023e0


	//   ....[25]....
        /*0198*/ 	.word	0x00002410


	//   ....[26]....
        /*019c*/ 	.word	0x00002440


	//   ....[27]....
        /*01a0*/ 	.word	0x00002570


	//   ....[28]....
        /*01a4*/ 	.word	0x000025a0


	//   ....[29]....
        /*01a8*/ 	.word	0x000025d0


	//   ....[30]....
        /*01ac*/ 	.word	0x000048a0


	//   ....[31]....
        /*01b0*/ 	.word	0x000048c0


	//   ....[32]....
        /*01b4*/ 	.word	0x000048d0


	//   ....[33]....
        /*01b8*/ 	.word	0x00004a70


	//   ....[34]....
        /*01bc*/ 	.word	0x00004aa0


	//   ....[35]....
        /*01c0*/ 	.word	0x00004ad0


	//   ....[36]....
        /*01c4*/ 	.word	0x00004c00


	//   ....[37]....
        /*01c8*/ 	.word	0x00004c30


	//   ....[38]....
        /*01cc*/ 	.word	0x00004c60


	//   ....[39]....
        /*01d0*/ 	.word	0x00004d90


	//   ....[40]....
        /*01d4*/ 	.word	0x00004dc0


	//   ....[41]....
        /*01d8*/ 	.word	0x00004df0


	//   ....[42]....
        /*01dc*/ 	.word	0x00004f20


	//   ....[43]....
        /*01e0*/ 	.word	0x00004f50


	//   ....[44]....
        /*01e4*/ 	.word	0x00004f80


	//----- nvinfo : EIATTR_VRC_CTA_INIT_COUNT
	.align		4
.L_214:
        /*01e8*/ 	.byte	0x02, 0x4a
	.zero		1
	.zero		1


	//----- nvinfo : EIATTR_EXIT_INSTR_OFFSETS
	.align		4
        /*01ec*/ 	.byte	0x04, 0x1c
        /*01ee*/ 	.short	(.L_216 - .L_215)


	//   ....[0]....
.L_215:
        /*01f0*/ 	.word	0x00005a90


	//   ....[1]....
        /*01f4*/ 	.word	0x00005b00


	//----- nvinfo : EIATTR_MAX_THREADS
	.align		4
.L_216:
        /*01f8*/ 	.byte	0x04, 0x05
        /*01fa*/ 	.short	(.L_218 - .L_217)
.L_217:
        /*01fc*/ 	.word	0x00000100
        /*0200*/ 	.word	0x00000001
        /*0204*/ 	.word	0x00000001


	//----- nvinfo : EIATTR_CRS_STACK_SIZE
	.align		4
.L_218:
        /*0208*/ 	.byte	0x04, 0x1e
        /*020a*/ 	.short	(.L_220 - .L_219)
.L_219:
        /*020c*/ 	.word	0x00000000


	//----- nvinfo : EIATTR_CBANK_PARAM_SIZE
	.align		4
.L_220:
        /*0210*/ 	.byte	0x03, 0x19
        /*0212*/ 	.short	0x0071


	//----- nvinfo : EIATTR_PARAM_CBANK
	.align		4
        /*0214*/ 	.byte	0x04, 0x0a
        /*0216*/ 	.short	(.L_222 - .L_221)
	.align		4
.L_221:
        /*0218*/ 	.word	index@(.nv.constant0._ZN6thrust24THRUST_300001_SM_1000_NS8cuda_cub4core6detail13_kernel_agentINS1_8__reduce11ReduceAgentINS0_12zip_iteratorIN4cuda3std3__45tupleIJNS0_10device_ptrIfEENS0_17counting_iteratorIlNS0_11use_defaultESF_SF_EEEEEEEPNSB_IJflEEESJ_lNS1_9__extrema9arg_max_fIflNSA_4lessIfEEEEEEJSI_SK_lN3cub18CUB_300001_SM_100013GridEvenShareIlEENSS_9GridQueueIyEESP_EEEvDpT0_)
        /*021c*/ 	.short	0x0380
        /*021e*/ 	.short	0x0071


	//----- nvinfo : EIATTR_SW_WAR
	.align		4
.L_222:
        /*0220*/ 	.byte	0x04, 0x36
        /*0222*/ 	.short	(.L_224 - .L_223)
.L_223:
        /*0224*/ 	.word	0x00000008
.L_224:


//--------------------- .nv.info._ZN6thrust24THRUST_300001_SM_1000_NS8cuda_cub4core6detail13_kernel_agentINS1_8__reduce11ReduceAgentINS0_12zip_iteratorIN4cuda3std3__45tupleIJNS0_10device_ptrIfEENS0_17counting_iteratorIlNS0_11use_defaultESF_SF_EEEEEEEPNSB_IJflEEESJ_lNS1_9__extrema9arg_max_fIflNSA_4lessIfEEEEEEJSI_SK_lSP_EEEvDpT0_ --------------------------
	.section	.nv.info._ZN6thrust24THRUST_300001_SM_1000_NS8cuda_cub4core6detail13_kernel_agentINS1_8__reduce11ReduceAgentINS0_12zip_iteratorIN4cuda3std3__45tupleIJNS0_10device_ptrIfEENS0_17counting_iteratorIlNS0_11use_defaultESF_SF_EEEEEEEPNSB_IJflEEESJ_lNS1_9__extrema9arg_max_fIflNSA_4lessIfEEEEEEJSI_SK_lSP_EEEvDpT0_,"",@"SHT_CUDA_INFO"
	.sectionflags	@""
	.align	4


	//----- nvinfo : EIATTR_CUDA_API_VERSION
	.align		4
        /*0000*/ 	.byte	0x04, 0x37
        /*0002*/ 	.short	(.L_226 - .L_225)
.L_225:
        /*0004*/ 	.word	0x00000082


	//----- nvinfo : EIATTR_KPARAM_INFO
	.align		4
.L_226:
        /*0008*/ 	.byte	0x04, 0x17
        /*000a*/ 	.short	(.L_228 - .L_227)
.L_227:
        /*000c*/ 	.word	0x00000000
        /*0010*/ 	.short	0x0003
        /*0012*/ 	.short	0x0020
        /*0014*/ 	.byte	0x00, 0xf0, 0x05, 0x00


	//----- nvinfo : EIATTR_KPARAM_INFO
	.align		4
.L_228:
        /*0018*/ 	.byte	0x04, 0x17
        /*001a*/ 	.short	(.L_230 - .L_229)
.L_229:
        /*001c*/ 	.word	0x00000000
        /*0020*/ 	.short	0x0002
        /*0022*/ 	.short	0x0018
        /*0024*/ 	.byte	0x00, 0xf0, 0x21, 0x00


	//----- nvinfo : EIATTR_KPARAM_INFO
	.align		4
.L_230:
        /*0028*/ 	.byte	0x04, 0x17
        /*002a*/ 	.short	(.L_232 - .L_231)
.L_231:
        /*002c*/ 	.word	0x00000000
        /*0030*/ 	.short	0x0001
        /*0032*/ 	.short	0x0010
        /*0034*/ 	.byte	0x00, 0xf5, 0x21, 0x00


	//----- nvinfo : EIATTR_KPARAM_INFO
	.align		4
.L_232:
        /*0038*/ 	.byte	0x04, 0x17
        /*003a*/ 	.short	(.L_234 - .L_233)
.L_233:
        /*003c*/ 	.word	0x00000000
        /*0040*/ 	.short	0x0000
        /*0042*/ 	.short	0x0000
        /*0044*/ 	.byte	0x00, 0xf0, 0x41, 0x00


	//----- nvinfo : EIATTR_SPARSE_MMA_MASK
	.align		4
.L_234:
        /*0048*/ 	.byte	0x03, 0x50
        /*004a*/ 	.short	0x0000


	//----- nvinfo : EIATTR_MAXREG_COUNT
	.align		4
        /*004c*/ 	.byte	0x03, 0x1b
        /*004e*/ 	.short	0x00ff


	//----- nvinfo : EIATTR_NUM_BARRIERS
	.align		4
        /*0050*/ 	.byte	0x02, 0x4c
        /*0052*/ 	.byte	0x01
	.zero		1


	//----- nvinfo : EIATTR_MERCURY_ISA_VERSION
	.align		4
        /*0054*/ 	.byte	0x03, 0x5f
        /*0056*/ 	.short	0x0101


	//----- nvinfo : EIATTR_COOP_GROUP_MASK_REGIDS
	.align		4
        /*0058*/ 	.byte	0x04, 0x29
        /*005a*/ 	.short	(.L_236 - .L_235)


	//   ....[0]....
.L_235:
        /*005c*/ 	.word	0xffffffff


	//   ....[1]....
        /*0060*/ 	.word	0xffffffff


	//   ....[2]....
        /*0064*/ 	.word	0xffffffff


	//   ....[3]....
        /*0068*/ 	.word	0xffffffff


	//   ....[4]....
        /*006c*/ 	.word	0xffffffff


	//   ....[5]....
        /*0070*/ 	.word	0xffffffff


	//   ....[6]....
        /*0074*/ 	.word	0xffffffff


	//   ....[7]....
        /*0078*/ 	.word	0xffffffff


	//   ....[8]....
        /*007c*/ 	.word	0xffffffff


	//   ....[9]....
        /*0080*/ 	.word	0xffffffff


	//   ....[10]....
        /*0084*/ 	.word	0xffffffff


	//   ....[11]....
        /*0088*/ 	.word	0xffffffff


	//   ....[12]....
        /*008c*/ 	.word	0xffffffff


	//   ....[13]....
        /*0090*/ 	.word	0xffffffff


	//   ....[14]....
        /*0094*/ 	.word	0xffffffff


	//   ....[15]....
        /*0098*/ 	.word	0xffffffff


	//   ....[16]....
        /*009c*/ 	.word	0xffffffff


	//   ....[17]....
        /*00a0*/ 	.word	0xffffffff


	//   ....[18]....
        /*00a4*/ 	.word	0xffffffff


	//   ....[19]....
        /*00a8*/ 	.word	0xffffffff


	//   ....[20]....
        /*00ac*/ 	.word	0xffffffff


	//   ....[21]....
        /*00b0*/ 	.word	0xffffffff


	//   ....[22]....
        /*00b4*/ 	.word	0xffffffff


	//   ....[23]....
        /*00b8*/ 	.word	0xffffffff


	//   ....[24]....
        /*00bc*/ 	.word	0xffffffff


	//   ....[25]....
        /*00c0*/ 	.word	0xffffffff


	//   ....[26]....
        /*00c4*/ 	.word	0xffffffff


	//   ....[27]....
        /*00c8*/ 	.word	0xffffffff


	//   ....[28]....
        /*00cc*/ 	.word	0xffffffff


	//   ....[29]....
        /*00d0*/ 	.word	0xffffffff


	//   ....[30]....
        /*00d4*/ 	.word	0xffffffff


	//   ....[31]....
        /*00d8*/ 	.word	0xffffffff


	//   ....[32]....
        /*00dc*/ 	.word	0xffffffff


	//   ....[33]....
        /*00e0*/ 	.word	0xffffffff


	//   ....[34]....
        /*00e4*/ 	.word	0xffffffff


	//   ....[35]....
        /*00e8*/ 	.word	0xffffffff


	//   ....[36]....
        /*00ec*/ 	.word	0xffffffff


	//   ....[37]....
        /*00f0*/ 	.word	0xffffffff


	//   ....[38]....
        /*00f4*/ 	.word	0xffffffff


	//   ....[39]....
        /*00f8*/ 	.word	0xffffffff


	//   ....[40]....
        /*00fc*/ 	.word	0xffffffff


	//   ....[41]....
        /*0100*/ 	.word	0xffffffff


	//   ....[42]....
        /*0104*/ 	.word	0xffffffff


	//   ....[43]....
        /*0108*/ 	.word	0xffffffff


	//   ....[44]....
        /*010c*/ 	.word	0xffffffff


	//----- nvinfo : EIATTR_COOP_GROUP_INSTR_OFFSETS
	.align		4
.L_236:
        /*0110*/ 	.byte	0x04, 0x28
        /*0112*/ 	.short	(.L_238 - .L_237)


	//   ....[0]....
.L_237:
        /*0114*/ 	.word	0x00000b20


	//   ....[1]....
        /*0118*/ 	.word	0x00000b50


	//   ....[2]....
        /*011c*/ 	.word	0x00000b60


	//   ....[3]....
        /*0120*/ 	.word	0x00000cd0


	//   ....[4]....
        /*0124*/ 	.word	0x00000d10


	//   ....[5]....
        /*0128*/ 	.word	0x00000d40


	//   ....[6]....
        /*012c*/ 	.word	0x00000e80


	//   ....[7]....
        /*0130*/ 	.word	0x00000eb0


	//   ....[8]....
        /*0134*/ 	.word	0x00000ee0


	//   ....[9]....
        /*0138*/ 	.word	0x00001010


	//   ....[10]....
        /*013c*/ 	.word	0x00001040


	//   ....[11]....
        /*0140*/ 	.word	0x00001070


	//   ....[12]....
        /*0144*/ 	.word	0x000011a0


	//   ....[13]....
        /*0148*/ 	.word	0x000011d0


	//   ....[14]....
        /*014c*/ 	.word	0x00001200


	//   ....[15]....
        /*0150*/ 	.word	0x00001dc0


	//   ....[16]....
        /*0154*/ 	.word	0x00001dd0


	//   ....[17]....
        /*0158*/ 	.word	0x00001e50


	//   ....[18]....
        /*015c*/ 	.word	0x00001fc0


	//   ....[19]....
        /*0160*/ 	.word	0x00001ff0


	//   ....[20]....
        /*0164*/ 	.word	0x00002020


	//   ....[21]....
        /*0168*/ 	.word	0x00002150


	//   ....[22]....
        /*016c*/ 	.word	0x00002180


	//   ....[23]....
        /*0170*/ 	.word	0x000021b0


	//   ....[24]....
        /*0174*/ 	.word	0x000022e0


	//   ....[25]....
        /*0178*/ 	.word	0x00002310


	//   ....[26]....
        /*017c*/ 	.word	0x00002340


	//   ....[27]....
        /*0180*/ 	.word	0x00002470


	//   ....[28]....
        /*0184*/ 	.word	0x000024a0


	//   ....[29]....
        /*0188*/ 	.word	0x000024d0


	//   ....[30]....
        /*018c*/ 	.word	0x00004400


	//   ....[31]....
        /*0190*/ 	.word	0x00004420


	//   ....[32]....
        /*0194*/ 	.word	0x00004430


	//   ....[33]....
        /*0198*/ 	.word	0x000045d0


	//   ....[34]....
        /*019c*/ 	.word	0x00004600


	//   ....[35]....
        /*01a0*/ 	.word	0x00004630


	//   ....[36]....
        /*01a4*/ 	.word	0x00004760


	//   ....[37]....
        /*01a8*/ 	.word	0x00004790


	//   ....[38]....
        /*01ac*/ 	.word	0x000047c0


	//   ....[39]....
        /*01b0*/ 	.word	0x000048f0


	//   ....[40]....
        /*01b4*/ 	.word	0x00004920


	//   ....[41]....
        /*01b8*/ 	.word	0x00004950


	//   ....[42]....
        /*01bc*/ 	.word	0x00004a80


	//   ....[43]....
        /*01c0*/ 	.word	0x00004ab0


	//   ....[44]....
        /*01c4*/ 	.word	0x00004ae0


	//----- nvinfo : EIATTR_VRC_CTA_INIT_COUNT
	.align		4
.L_238:
        /*01c8*/ 	.byte	0x02, 0x4a
	.zero		1
	.zero		1


	//----- nvinfo : EIATTR_EXIT_INSTR_OFFSETS
	.align		4
        /*01cc*/ 	.byte	0x04, 0x1c
        /*01ce*/ 	.short	(.L_240 - .L_239)


	//   ....[0]....
.L_239:
        /*01d0*/ 	.word	0x00000040


	//   ....[1]....
        /*01d4*/ 	.word	0x000055f0


	//   ....[2]....
        /*01d8*/ 	.word	0x00005660


	//----- nvinfo : EIATTR_MAX_THREADS
	.align		4
.L_240:
        /*01dc*/ 	.byte	0x04, 0x05
        /*01de*/ 	.short	(.L_242 - .L_241)
.L_241:
        /*01e0*/ 	.word	0x00000100
        /*01e4*/ 	.word	0x00000001
        /*01e8*/ 	.word	0x00000001


	//----- nvinfo : EIATTR_CRS_STACK_SIZE
	.align		4
.L_242:
        /*01ec*/ 	.byte	0x04, 0x1e
        /*01ee*/ 	.short	(.L_244 - .L_243)
.L_243:
        /*01f0*/ 	.word	0x00000000


	//----- nvinfo : EIATTR_CBANK_PARAM_SIZE
	.align		4
.L_244:
        /*01f4*/ 	.byte	0x03, 0x19
        /*01f6*/ 	.short	0x0021


	//----- nvinfo : EIATTR_PARAM_CBANK
	.align		4
        /*01f8*/ 	.byte	0x04, 0x0a
        /*01fa*/ 	.short	(.L_246 - .L_245)
	.align		4
.L_245:
        /*01fc*/ 	.word	index@(.nv.constant0._ZN6thrust24THRUST_300001_SM_1000_NS8cuda_cub4core6detail13_kernel_agentINS1_8__reduce11ReduceAgentINS0_12zip_iteratorIN4cuda3std3__45tupleIJNS0_10device_ptrIfEENS0_17counting_iteratorIlNS0_11use_defaultESF_SF_EEEEEEEPNSB_IJflEEESJ_lNS1_9__extrema9arg_max_fIflNSA_4lessIfEEEEEEJSI_SK_lSP_EEEvDpT0_)
        /*0200*/ 	.short	0x0380
        /*0202*/ 	.short	0x0021


	//----- nvinfo : EIATTR_SW_WAR
	.align		4
.L_246:
        /*0204*/ 	.byte	0x04, 0x36
        /*0206*/ 	.short	(.L_248 - .L_247)
.L_247:
        /*0208*/ 	.word	0x00000008
.L_248:


//--------------------- .nv.info._ZN6thrust24THRUST_300001_SM_1000_NS8cuda_cub4core6detail13_kernel_agentINS1_8__reduce11ReduceAgentIPN4cuda3std3__45tupleIJflEEESC_SB_iNS1_9__extrema9arg_max_fIflNS9_4lessIfEEEEEEJSC_SC_iSH_EEEvDpT0_ --------------------------
	.section	.nv.info._ZN6thrust24THRUST_300001_SM_1000_NS8cuda_cub4core6detail13_kernel_agentINS1_8__reduce11ReduceAgentIPN4cuda3std3__45tupleIJflEEESC_SB_iNS1_9__extrema9arg_max_fIflNS9_4lessIfEEEEEEJSC_SC_iSH_EEEvDpT0_,"",@"SHT_CUDA_INFO"
	.sectionflags	@""
	.align	4


	//----- nvinfo : EIATTR_CUDA_API_VERSION
	.align		4
        /*0000*/ 	.byte	0x04, 0x37
        /*0002*/ 	.short	(.L_250 - .L_249)
.L_249:
        /*0004*/ 	.word	0x00000082


	//----- nvinfo : EIATTR_KPARAM_INFO
	.align		4
.L_250:
        /*0008*/ 	.byte	0x04, 0x17
        /*000a*/ 	.short	(.L_252 - .L_251)
.L_251:
        /*000c*/ 	.word	0x00000000
        /*0010*/ 	.short	0x0003
        /*0012*/ 	.short	0x0014
        /*0014*/ 	.byte	0x00, 0xf0, 0x05, 0x00


	//----- nvinfo : EIATTR_KPARAM_INFO
	.align		4
.L_252:
        /*0018*/ 	.byte	0x04, 0x17
        /*001a*/ 	.short	(.L_254 - .L_253)
.L_253:
        /*001c*/ 	.word	0x00000000
        /*0020*/ 	.short	0x0002
        /*0022*/ 	.short	0x0010
        /*0024*/ 	.byte	0x00, 0xf0, 0x11, 0x00


	//----- nvinfo : EIATTR_KPARAM_INFO
	.align		4
.L_254:
        /*0028*/ 	.byte	0x04, 0x17
        /*002a*/ 	.short	(.L_256 - .L_255)
.L_255:
        /*002c*/ 	.word	0x00000000
        /*0030*/ 	.short	0x0001
        /*0032*/ 	.short	0x0008
        /*0034*/ 	.byte	0x00, 0xf5, 0x21, 0x00


	//----- nvinfo : EIATTR_KPARAM_INFO
	.align		4
.L_256:
        /*0038*/ 	.byte	0x04, 0x17
        /*003a*/ 	.short	(.L_258 - .L_257)
.L_257:
        /*003c*/ 	.word	0x00000000
        /*0040*/ 	.short	0x0000
        /*0042*/ 	.short	0x0000
        /*0044*/ 	.byte	0x00, 0xf5, 0x21, 0x00


	//----- nvinfo : EIATTR_SPARSE_MMA_MASK
	.align		4
.L_258:
        /*0048*/ 	.byte	0x03, 0x50
        /*004a*/ 	.short	0x0000


	//----- nvinfo : EIATTR_MAXREG_COUNT
	.align		4
        /*004c*/ 	.byte	0x03, 0x1b
        /*004e*/ 	.short	0x00ff


	//----- nvinfo : EIATTR_NUM_BARRIERS
	.align		4
        /*0050*/ 	.byte	0x02, 0x4c
        /*0052*/ 	.byte	0x01
	.zero		1


	//----- nvinfo : EIATTR_MERCURY_ISA_VERSION
	.align		4
        /*0054*/ 	.byte	0x03, 0x5f
        /*0056*/ 	.short	0x0101


	//----- nvinfo : EIATTR_COOP_GROUP_MASK_REGIDS
	.align		4
        /*0058*/ 	.byte	0x04, 0x29
        /*005a*/ 	.short	(.L_260 - .L_259)


	//   ....[0]....
.L_259:
        /*005c*/ 	.word	0xffffffff


	//   ....[1]....
        /*0060*/ 	.word	0xffffffff


	//   ....[2]....
        /*0064*/ 	.word	0xffffffff


	//   ....[3]....
        /*0068*/ 	.word	0xffffffff


	//   ....[4]....
        /*006c*/ 	.word	0xffffffff


	//   ....[5]....
        /*0070*/ 	.word	0xffffffff


	//   ....[6]....
        /*0074*/ 	.word	0xffffffff


	//   ....[7]....
        /*0078*/ 	.word	0xffffffff


	//   ....[8]....
        /*007c*/ 	.word	0xffffffff


	//   ....[9]....
        /*0080*/ 	.word	0xffffffff


	//   ....[10]....
        /*0084*/ 	.word	0xffffffff


	//   ....[11]....
        /*0088*/ 	.word	0xffffffff


	//   ....[12]....
        /*008c*/ 	.word	0xffffffff


	//   ....[13]....
        /*0090*/ 	.word	0xffffffff


	//   ....[14]....
        /*0094*/ 	.word	0xffffffff


	//   ....[15]....
        /*0098*/ 	.word	0xffffffff


	//   ....[16]....
        /*009c*/ 	.word	0xffffffff


	//   ....[17]....
        /*00a0*/ 	.word	0xffffffff


	//   ....[18]....
        /*00a4*/ 	.word	0xffffffff


	//   ....[19]....
        /*00a8*/ 	.word	0xffffffff


	//   ....[20]....
        /*00ac*/ 	.word	0xffffffff


	//   ....[21]....
        /*00b0*/ 	.word	0xffffffff


	//   ....[22]....
        /*00b4*/ 	.word	0xffffffff


	//   ....[23]....
        /*00b8*/ 	.word	0xffffffff


	//   ....[24]....
        /*00bc*/ 	.word	0xffffffff


	//   ....[25]....
        /*00c0*/ 	.word	0xffffffff


	//   ....[26]....
        /*00c4*/ 	.word	0xffffffff


	//   ....[27]....
        /*00c8*/ 	.word	0xffffffff


	//   ....[28]....
        /*00cc*/ 	.word	0xffffffff


	//   ....[29]....
        /*00d0*/ 	.word	0xffffffff


	//   ....[30]....
        /*00d4*/ 	.word	0xffffffff


	//   ....[31]....
        /*00d8*/ 	.word	0xffffffff


	//   ....[32]....
        /*00dc*/ 	.word	0xffffffff


	//   ....[33]....
        /*00e0*/ 	.word	0xffffffff


	//   ....[34]....
        /*00e4*/ 	.word	0xffffffff


	//   ....[35]....
        /*00e8*/ 	.word	0xffffffff


	//   ....[36]....
        /*00ec*/ 	.word	0xffffffff


	//   ....[37]....
        /*00f0*/ 	.word	0xffffffff


	//   ....[38]....
        /*00f4*/ 	.word	0xffffffff


	//   ....[39]....
        /*00f8*/ 	.word	0xffffffff


	//   ....[40]....
        /*00fc*/ 	.word	0xffffffff


	//   ....[41]....
        /*0100*/ 	.word	0xffffffff


	//   ....[42]....
        /*0104*/ 	.word	0xffffffff


	//   ....[43]....
        /*0108*/ 	.word	0xffffffff


	//   ....[44]....
        /*010c*/ 	.word	0xffffffff


	//----- nvinfo : EIATTR_COOP_GROUP_INSTR_OFFSETS
	.align		4
.L_260:
        /*0110*/ 	.byte	0x04, 0x28
        /*0112*/ 	.short	(.L_262 - .L_261)


	//   ....[0]....
.L_261:
        /*0114*/ 	.word	0x00000a60


	//   ....[1]....
        /*0118*/ 	.word	0x00000a90


	//   ....[2]....
        /*011c*/ 	.word	0x00000aa0


	//   ....[3]....
        /*0120*/ 	.word	0x00000c00


	//   ....[4]....
        /*0124*/ 	.word	0x00000c40


	//   ....[5]....
        /*0128*/ 	.word	0x00000c80


	//   ....[6]....
        /*012c*/ 	.word	0x00000dc0


	//   ....[7]....
        /*0130*/ 	.word	0x00000df0


	//   ....[8]....
        /*0134*/ 	.word	0x00000e20


	//   ....[9]....
        /*0138*/ 	.word	0x00000f50


	//   ....[10]....
        /*013c*/ 	.word	0x00000f80


	//   ....[11]....
        /*0140*/ 	.word	0x00000fb0


	//   ....[12]....
        /*0144*/ 	.word	0x000010e0


	//   ....[13]....
        /*0148*/ 	.word	0x00001110


	//   ....[14]....
        /*014c*/ 	.word	0x00001140


	//   ....[15]....
        /*0150*/ 	.word	0x00001d00


	//   ....[16]....
        /*0154*/ 	.word	0x00001d10


	//   ....[17]....
        /*0158*/ 	.word	0x00001d20


	//   ....[18]....
        /*015c*/ 	.word	0x00001ef0


	//   ....[19]....
        /*0160*/ 	.word	0x00001f30


	//   ....[20]....
        /*0164*/ 	.word	0x00001f60


	//   ....[21]....
        /*0168*/ 	.word	0x00002090


	//   ....[22]....
        /*016c*/ 	.word	0x000020c0


	//   ....[23]....
        /*0170*/ 	.word	0x000020f0


	//   ....[24]....
        /*0174*/ 	.word	0x00002220


	//   ....[25]....
        /*0178*/ 	.word	0x00002250


	//   ....[26]....
        /*017c*/ 	.word	0x00002280


	//   ....[27]....
        /*0180*/ 	.word	0x000023b0


	//   ....[28]....
        /*0184*/ 	.word	0x000023e0


	//   ....[29]....
        /*0188*/ 	.word	0x00002410


	//   ....[30]....
        /*018c*/ 	.word	0x000042a0


	//   ....[31]....
        /*0190*/ 	.word	0x000042c0


	//   ....[32]....
        /*0194*/ 	.word	0x000042d0


	//   ....[33]....
        /*0198*/ 	.word	0x00004470


	//   ....[34]....
        /*019c*/ 	.word	0x000044a0


	//   ....[35]....
        /*01a0*/ 	.word	0x000044d0


	//   ....[36]....
        /*01a4*/ 	.word	0x00004600


	//   ....[37]....
        /*01a8*/ 	.word	0x00004630


	//   ....[38]....
        /*01ac*/ 	.word	0x00004660


	//   ....[39]....
        /*01b0*/ 	.word	0x00004790


	//   ....[40]....
        /*01b4*/ 	.word	0x000047c0


	//   ....[41]....
        /*01b8*/ 	.word	0x000047f0


	//   ....[42]....
        /*01bc*/ 	.word	0x00004920


	//   ....[43]....
        /*01c0*/ 	.word	0x00004950


	//   ....[44]....
        /*01c4*/ 	.word	0x00004980


	//----- nvinfo : EIATTR_VRC_CTA_INIT_COUNT
	.align		4
.L_262:
        /*01c8*/ 	.byte	0x02, 0x4a
	.zero		1
	.zero		1


	//----- nvinfo : EIATTR_EXIT_INSTR_OFFSETS
	.align		4
        /*01cc*/ 	.byte	0x04, 0x1c
        /*01ce*/ 	.short	(.L_264 - .L_263)


	//   ....[0]....
.L_263:
        /*01d0*/ 	.word	0x00000030


	//   ....[1]....
        /*01d4*/ 	.word	0x00005490


	//   ....[2]....
        /*01d8*/ 	.word	0x00005500


	//----- nvinfo : EIATTR_MAX_THREADS
	.align		4
.L_264:
        /*01dc*/ 	.byte	0x04, 0x05
        /*01de*/ 	.short	(.L_266 - .L_265)
.L_265:
        /*01e0*/ 	.word	0x00000100
        /*01e4*/ 	.word	0x00000001
        /*01e8*/ 	.word	0x00000001


	//----- nvinfo : EIATTR_CRS_STACK_SIZE
	.align		4
.L_266:
        /*01ec*/ 	.byte	0x04, 0x1e
        /*01ee*/ 	.short	(.L_268 - .L_267)
.L_267:
        /*01f0*/ 	.word	0x00000000


	//----- nvinfo : EIATTR_CBANK_PARAM_SIZE
	.align		4
.L_268:
        /*01f4*/ 	.byte	0x03, 0x19
        /*01f6*/ 	.short	0x0015


	//----- nvinfo : EIATTR_PARAM_CBANK
	.align		4
        /*01f8*/ 	.byte	0x04, 0x0a
        /*01fa*/ 	.short	(.L_270 - .L_269)
	.align		4
.L_269:
        /*01fc*/ 	.word	index@(.nv.constant0._ZN6thrust24THRUST_300001_SM_1000_NS8cuda_cub4core6detail13_kernel_agentINS1_8__reduce11ReduceAgentIPN4cuda3std3__45tupleIJflEEESC_SB_iNS1_9__extrema9arg_max_fIflNS9_4lessIfEEEEEEJSC_SC_iSH_EEEvDpT0_)
        /*0200*/ 	.short	0x0380
        /*0202*/ 	.short	0x0015


	//----- nvinfo : EIATTR_SW_WAR
	.align		4
.L_270:
        /*0204*/ 	.byte	0x04, 0x36
        /*0206*/ 	.short	(.L_272 - .L_271)
.L_271:
        /*0208*/ 	.word	0x00000008
.L_272:


//--------------------- .nv.info._ZN6thrust24THRUST_300001_SM_1000_NS8cuda_cub4core6detail13_kernel_agentINS1_8__reduce10DrainAgentIiEEJN3cub18CUB_300001_SM_10009GridQueueIjEEiEEEvDpT0_ --------------------------
	.section	.nv.info._ZN6thrust24THRUST_300001_SM_1000_NS8cuda_cub4core6detail13_kernel_agentINS1_8__reduce10DrainAgentIiEEJN3cub18CUB_300001_SM_10009GridQueueIjEEiEEEvDpT0_,"",@"SHT_CUDA_INFO"
	.sectionflags	@""
	.align	4


	//----- nvinfo : EIATTR_CUDA_API_VERSION
	.align		4
        /*0000*/ 	.byte	0x04, 0x37
        /*0002*/ 	.short	(.L_274 - .L_273)
.L_273:
        /*0004*/ 	.word	0x00000082


	//----- nvinfo : EIATTR_KPARAM_INFO
	.align		4
.L_274:
        /*0008*/ 	.byte	0x04, 0x17
        /*000a*/ 	.short	(.L_276 - .L_275)
.L_275:
        /*000c*/ 	.word	0x00000000
        /*0010*/ 	.short	0x0001
        /*0012*/ 	.short	0x0008
        /*0014*/ 	.byte	0x00, 0xf0, 0x11, 0x00


	//----- nvinfo : EIATTR_KPARAM_INFO
	.align		4
.L_276:
        /*0018*/ 	.byte	0x04, 0x17
        /*001a*/ 	.short	(.L_278 - .L_277)
.L_277:
        /*001c*/ 	.word	0x00000000
        /*0020*/ 	.short	0x0000
        /*0022*/ 	.short	0x0000
        /*0024*/ 	.byte	0x00, 0xf0, 0x21, 0x00


	//----- nvinfo : EIATTR_SPARSE_MMA_MASK
	.align		4
.L_278:
        /*0028*/ 	.byte	0x03, 0x50
        /*002a*/ 	.short	0x0000


	//----- nvinfo : EIATTR_MAXREG_COUNT
	.align		4
        /*002c*/ 	.byte	0x03, 0x1b
        /*002e*/ 	.short	0x00ff


	//----- nvinfo : EIATTR_MERCURY_ISA_VERSION
	.align		4
        /*0030*/ 	.byte	0x03, 0x5f
        /*0032*/ 	.short	0x0101


	//----- nvinfo : EIATTR_VRC_CTA_INIT_COUNT
	.align		4
        /*0034*/ 	.byte	0x02, 0x4a
	.zero		1
	.zero		1


	//----- nvinfo : EIATTR_EXIT_INSTR_OFFSETS
	.align		4
        /*0038*/ 	.byte	0x04, 0x1c
        /*003a*/ 	.short	(.L_280 - .L_279)


	//   ....[0]....
.L_279:
        /*003c*/ 	.word	0x00000060


	//----- nvinfo : EIATTR_MAX_THREADS
	.align		4
.L_280:
        /*0040*/ 	.byte	0x04, 0x05
        /*0042*/ 	.short	(.L_282 - .L_281)
.L_281:
        /*0044*/ 	.word	0x00000001
        /*0048*/ 	.word	0x00000001
        /*004c*/ 	.word	0x00000001


	//----- nvinfo : EIATTR_CBANK_PARAM_SIZE
	.align		4
.L_282:
        /*0050*/ 	.byte	0x03, 0x19
        /*0052*/ 	.short	0x000c


	//----- nvinfo : EIATTR_PARAM_CBANK
	.align		4
        /*0054*/ 	.byte	0x04, 0x0a
        /*0056*/ 	.short	(.L_284 - .L_283)
	.align		4
.L_283:
        /*0058*/ 	.word	index@(.nv.constant0._ZN6thrust24THRUST_300001_SM_1000_NS8cuda_cub4core6detail13_kernel_agentINS1_8__reduce10DrainAgentIiEEJN3cub18CUB_300001_SM_10009GridQueueIjEEiEEEvDpT0_)
        /*005c*/ 	.short	0x0380
        /*005e*/ 	.short	0x000c


	//----- nvinfo : EIATTR_SW_WAR
	.align		4
.L_284:
        /*0060*/ 	.byte	0x04, 0x36
        /*0062*/ 	.short	(.L_286 - .L_285)
.L_285:
        /*0064*/ 	.word	0x00000008
.L_286:


//--------------------- .nv.info._ZN6thrust24THRUST_300001_SM_1000_NS8cuda_cub4core6detail13_kernel_agentINS1_8__reduce11ReduceAgentINS0_12zip_iteratorIN4cuda3std3__45tupleIJNS0_10device_ptrIfEENS0_17counting_iteratorIlNS0_11use_defaultESF_SF_EEEEEEEPNSB_IJflEEESJ_iNS1_9__extrema9arg_max_fIflNSA_4lessIfEEEEEEJSI_SK_iN3cub18CUB_300001_SM_100013GridEvenShareIiEENSS_9GridQueueIjEESP_EEEvDpT0_ --------------------------
	.section	.nv.info._ZN6thrust24THRUST_300001_SM_1000_NS8cuda_cub4core6detail13_kernel_agentINS1_8__reduce11ReduceAgentINS0_12zip_iteratorIN4cuda3std3__45tupleIJNS0_10device_ptrIfEENS0_17counting_iteratorIlNS0_11use_defaultESF_SF_EEEEEEEPNSB_IJflEEESJ_iNS1_9__extrema9arg_max_fIflNSA_4lessIfEEEEEEJSI_SK_iN3cub18CUB_300001_SM_100013GridEvenShareIiEENSS_9GridQueueIjEESP_EEEvDpT0_,"",@"SHT_CUDA_INFO"
	.sectionflags	@""
	.align	4


	//----- nvinfo : EIATTR_CUDA_API_VERSION
	.align		4
        /*0000*/ 	.byte	0x04, 0x37
        /*0002*/ 	.short	(.L_288 - .L_287)
.L_287:
        /*0004*/ 	.word	0x00000082


	//----- nvinfo : EIATTR_KPARAM_INFO
	.align		4
.L_288:
        /*0008*/ 	.byte	0x04, 0x17
        /*000a*/ 	.short	(.L_290 - .L_289)
.L_289:
        /*000c*/ 	.word	0x00000000
        /*0010*/ 	.short	0x0005
        /*0012*/ 	.short	0x0050
        /*0014*/ 	.byte	0x00, 0xf0, 0x05, 0x00


	//----- nvinfo : EIATTR_KPARAM_INFO
	.align		4
.L_290:
        /*0018*/ 	.byte	0x04, 0x17
        /*001a*/ 	.short	(.L_292 - .L_291)
.L_291:
        /*001c*/ 	.word	0x00000000
        /*0020*/ 	.short	0x0004
        /*0022*/ 	.short	0x0048
        /*0024*/ 	.byte	0x00, 0xf0, 0x21, 0x00


	//----- nvinfo : EIATTR_KPARAM_INFO
	.align		4
.L_292:
        /*0028*/ 	.byte	0x04, 0x17
        /*002a*/ 	.short	(.L_294 - .L_293)
.L_293:
        /*002c*/ 	.word	0x00000000
        /*0030*/ 	.short	0x0003
        /*0032*/ 	.short	0x001c
        /*0034*/ 	.byte	0x00, 0xf0, 0xa1, 0x00


	//----- nvinfo : EIATTR_KPARAM_INFO
	.align		4
.L_294:
        /*0038*/ 	.byte	0x04, 0x17
        /*003a*/ 	.short	(.L_296 - .L_295)
.L_295:
        /*003c*/ 	.word	0x00000000
        /*0040*/ 	.short	0x0002
        /*0042*/ 	.short	0x0018
        /*0044*/ 	.byte	0x00, 0xf0, 0x11, 0x00


	//----- nvinfo : EIATTR_KPARAM_INFO
	.align		4
.L_296:
        /*0048*/ 	.byte	0x04, 0x17
        /*004a*/ 	.short	(.L_298 - .L_297)
.L_297:
        /*004c*/ 	.word	0x00000000
        /*0050*/ 	.short	0x0001
        /*0052*/ 	.short	0x0010
        /*0054*/ 	.byte	0x00, 0xf5, 0x21, 0x00


	//----- nvinfo : EIATTR_KPARAM_INFO
	.align		4
.L_298:
        /*0058*/ 	.byte	0x04, 0x17
        /*005a*/ 	.short	(.L_300 - .L_299)
.L_299:
        /*005c*/ 	.word	0x00000000
        /*0060*/ 	.short	0x0000
        /*0062*/ 	.short	0x0000
        /*0064*/ 	.byte	0x00, 0xf0, 0x41, 0x00


	//----- nvinfo : EIATTR_SPARSE_MMA_MASK
	.align		4
.L_300:
        /*0068*/ 	.byte	0x03, 0x50
        /*006a*/ 	.short	0x0000


	//----- nvinfo : EIATTR_MAXREG_COUNT
	.align		4
        /*006c*/ 	.byte	0x03, 0x1b
        /*006e*/ 	.short	0x00ff


	//----- nvinfo : EIATTR_NUM_BARRIERS
	.align		4
        /*0070*/ 	.byte	0x02, 0x4c
        /*0072*/ 	.byte	0x01
	.zero		1


	//----- nvinfo : EIATTR_MERCURY_ISA_VERSION
	.align		4
        /*0074*/ 	.byte	0x03, 0x5f
        /*0076*/ 	.short	0x0101


	//----- nvinfo : EIATTR_COOP_GROUP_MASK_REGIDS
	.align		4
        /*0078*/ 	.byte	0x04, 0x29
        /*007a*/ 	.short	(.L_302 - .L_301)


	//   ....[0]....
.L_301:
        /*007c*/ 	.word	0xffffffff


	//   ....[1]....
        /*0080*/ 	.word	0xffffffff


	//   ....[2]....
        /*0084*/ 	.word	0xffffffff


	//   ....[3]....
        /*0088*/ 	.word	0xffffffff


	//   ....[4]....
        /*008c*/ 	.word	0xffffffff


	//   ....[5]....
        /*0090*/ 	.word	0xffffffff


	//   ....[6]....
        /*0094*/ 	.word	0xffffffff


	//   ....[7]....
        /*0098*/ 	.word	0xffffffff


	//   ....[8]....
        /*009c*/ 	.word	0xffffffff


	//   ....[9]....
        /*00a0*/ 	.word	0xffffffff


	//   ....[10]....
        /*00a4*/ 	.word	0xffffffff


	//   ....[11]....
        /*00a8*/ 	.word	0xffffffff


	//   ....[12]....
        /*00ac*/ 	.word	0xffffffff


	//   ....[13]....
        /*00b0*/ 	.word	0xffffffff


	//   ....[14]....
        /*00b4*/ 	.word	0xffffffff


	//   ....[15]....
        /*00b8*/ 	.word	0xffffffff


	//   ....[16]....
        /*00bc*/ 	.word	0xffffffff


	//   ....[17]....
        /*00c0*/ 	.word	0xffffffff


	//   ....[18]....
        /*00c4*/ 	.word	0xffffffff


	//   ....[19]....
        /*00c8*/ 	.word	0xffffffff


	//   ....[20]....
        /*00cc*/ 	.word	0xffffffff


	//   ....[21]....
        /*00d0*/ 	.word	0xffffffff


	//   ....[22]....
        /*00d4*/ 	.word	0xffffffff


	//   ....[23]....
        /*00d8*/ 	.word	0xffffffff


	//   ....[24]....
        /*00dc*/ 	.word	0xffffffff


	//   ....[25]....
        /*00e0*/ 	.word	0xffffffff


	//   ....[26]....
        /*00e4*/ 	.word	0xffffffff


	//   ....[27]....
        /*00e8*/ 	.word	0xffffffff


	//   ....[28]....
        /*00ec*/ 	.word	0xffffffff


	//   ....[29]....
        /*00f0*/ 	.word	0xffffffff


	//   ....[30]....
        /*00f4*/ 	.word	0xffffffff


	//   ....[31]....
        /*00f8*/ 	.word	0xffffffff


	//   ....[32]....
        /*00fc*/ 	.word	0xffffffff


	//   ....[33]....
        /*0100*/ 	.word	0xffffffff


	//   ....[34]....
        /*0104*/ 	.word	0xffffffff


	//   ....[35]....
        /*0108*/ 	.word	0xffffffff


	//   ....[36]....
        /*010c*/ 	.word	0xffffffff


	//   ....[37]....
        /*0110*/ 	.word	0xffffffff


	//   ....[38]....
        /*0114*/ 	.word	0xffffffff


	//   ....[39]....
        /*0118*/ 	.word	0xffffffff


	//   ....[40]....
        /*011c*/ 	.word	0xffffffff


	//   ....[41]....
        /*0120*/ 	.word	0xffffffff


	//   ....[42]....
        /*0124*/ 	.word	0xffffffff


	//   ....[43]....
        /*0128*/ 	.word	0xffffffff


	//   ....[44]....
        /*012c*/ 	.word	0xffffffff


	//----- nvinfo : EIATTR_COOP_GROUP_INSTR_OFFSETS
	.align		4
.L_302:
        /*0130*/ 	.byte	0x04, 0x28
        /*0132*/ 	.short	(.L_304 - .L_303)


	//   ....[0]....
.L_303:
        /*0134*/ 	.word	0x00000b70


	//   ....[1]....
        /*0138*/ 	.word	0x00000ba0


	//   ....[2]....
        /*013c*/ 	.word	0x00000bb0


	//   ....[3]....
        /*0140*/ 	.word	0x00000d20


	//   ....[4]....
        /*0144*/ 	.word	0x00000d60


	//   ....[5]....
        /*0148*/ 	.word	0x00000d90


	//   ....[6]....
        /*014c*/ 	.word	0x00000ed0


	//   ....[7]....
        /*0150*/ 	.word	0x00000f00


	//   ....[8]....
        /*0154*/ 	.word	0x00000f30


	//   ....[9]....
        /*0158*/ 	.word	0x00001060


	//   ....[10]....
        /*015c*/ 	.word	0x00001090


	//   ....[11]....
        /*0160*/ 	.word	0x000010c0


	//   ....[12]....
        /*0164*/ 	.word	0x000011f0


	//   ....[13]....
        /*0168*/ 	.word	0x00001220


	//   ....[14]....
        /*016c*/ 	.word	0x00001250


	//   ....[15]....
        /*0170*/ 	.word	0x00001e00


	//   ....[16]....
        /*0174*/ 	.word	0x00001e10


	//   ....[17]....
        /*0178*/ 	.word	0x00001e90


	//   ....[18]....
        /*017c*/ 	.word	0x00002010


	//   ....[19]....
        /*0180*/ 	.word	0x00002040


	//   ....[20]....
        /*0184*/ 	.word	0x00002070


	//   ....[21]....
        /*0188*/ 	.word	0x000021a0


	//   ....[22]....
        /*018c*/ 	.word	0x000021d0


	//   ....[23]....
        /*0190*/ 	.word	0x00002200


	//   ....[24]....
        /*0194*/ 	.word	0x00002330


	//   ....[25]....
        /*0198*/ 	.word	0x00002360


	//   ....[26]....
        /*019c*/ 	.word	0x00002390


	//   ....[27]....
        /*01a0*/ 	.word	0x000024c0


	//   ....[28]....
        /*01a4*/ 	.word	0x000024f0


	//   ....[29]....
        /*01a8*/ 	.word	0x00002520


	//   ....[30]....
        /*01ac*/ 	.word	0x000046b0


	//   ....[31]....
        /*01b0*/ 	.word	0x000046d0


	//   ....[32]....
        /*01b4*/ 	.word	0x000046e0


	//   ....[33]....
        /*01b8*/ 	.word	0x00004880


	//   ....[34]....
        /*01bc*/ 	.word	0x000048b0


	//   ....[35]....
        /*01c0*/ 	.word	0x000048e0


	//   ....[36]....
        /*01c4*/ 	.word	0x00004a10


	//   ....[37]....
        /*01c8*/ 	.word	0x00004a40


	//   ....[38]....
        /*01cc*/ 	.word	0x00004a70


	//   ....[39]....
        /*01d0*/ 	.word	0x00004ba0


	//   ....[40]....
        /*01d4*/ 	.word	0x00004bd0


	//   ....[41]....
        /*01d8*/ 	.word	0x00004c00


	//   ....[42]....
        /*01dc*/ 	.word	0x00004d30


	//   ....[43]....
        /*01e0*/ 	.word	0x00004d60


	//   ....[44]....
        /*01e4*/ 	.word	0x00004d90


	//----- nvinfo : EIATTR_VRC_CTA_INIT_COUNT
	.align		4
.L_304:
        /*01e8*/ 	.byte	0x02, 0x4a
	.zero		1
	.zero		1


	//----- nvinfo : EIATTR_EXIT_INSTR_OFFSETS
	.align		4
        /*01ec*/ 	.byte	0x04, 0x1c
        /*01ee*/ 	.short	(.L_306 - .L_305)


	//   ....[0]....
.L_305:
        /*01f0*/ 	.word	0x000058a0


	//   ....[1]....
        /*01f4*/ 	.word	0x00005910


	//----- nvinfo : EIATTR_MAX_THREADS
	.align		4
.L_306:
        /*01f8*/ 	.byte	0x04, 0x05
        /*01fa*/ 	.short	(.L_308 - .L_307)
.L_307:
        /*01fc*/ 	.word	0x00000100
        /*0200*/ 	.word	0x00000001
        /*0204*/ 	.word	0x00000001


	//----- nvinfo : EIATTR_CRS_STACK_SIZE
	.align		4
.L_308:
        /*0208*/ 	.byte	0x04, 0x1e
        /*020a*/ 	.short	(.L_310 - .L_309)
.L_309:
        /*020c*/ 	.word	0x00000000


	//----- nvinfo : EIATTR_CBANK_PARAM_SIZE
	.align		4
.L_310:
        /*0210*/ 	.byte	0x03, 0x19
        /*0212*/ 	.short	0x0051


	//----- nvinfo : EIATTR_PARAM_CBANK
	.align		4
        /*0214*/ 	.byte	0x04, 0x0a
        /*0216*/ 	.short	(.L_312 - .L_311)
	.align		4
.L_311:
        /*0218*/ 	.word	index@(.nv.constant0._ZN6thrust24THRUST_300001_SM_1000_NS8cuda_cub4core6detail13_kernel_agentINS1_8__reduce11ReduceAgentINS0_12zip_iteratorIN4cuda3std3__45tupleIJNS0_10device_ptrIfEENS0_17counting_iteratorIlNS0_11use_defaultESF_SF_EEEEEEEPNSB_IJflEEESJ_iNS1_9__extrema9arg_max_fIflNSA_4lessIfEEEEEEJSI_SK_iN3cub18CUB_300001_SM_100013GridEvenShareIiEENSS_9GridQueueIjEESP_EEEvDpT0_)
        /*021c*/ 	.short	0x0380
        /*021e*/ 	.short	0x0051


	//----- nvinfo : EIATTR_SW_WAR
	.align		4
.L_312:
        /*0220*/ 	.byte	0x04, 0x36
        /*0222*/ 	.short	(.L_314 - .L_313)
.L_313:
        /*0224*/ 	.word	0x00000008
.L_314:


//--------------------- .nv.info._ZN6thrust24THRUST_300001_SM_1000_NS8cuda_cub4core6detail13_kernel_agentINS1_8__reduce11ReduceAgentINS0_12zip_iteratorIN4cuda3std3__45tupleIJNS0_10device_ptrIfEENS0_17counting_iteratorIlNS0_11use_defaultESF_SF_EEEEEEEPNSB_IJflEEESJ_iNS1_9__extrema9arg_max_fIflNSA_4lessIfEEEEEEJSI_SK_iSP_EEEvDpT0_ --------------------------
	.section	.nv.info._ZN6thrust24THRUST_300001_SM_1000_NS8cuda_cub4core6detail13_kernel_agentINS1_8__reduce11ReduceAgentINS0_12zip_iteratorIN4cuda3std3__45tupleIJNS0_10device_ptrIfEENS0_17counting_iteratorIlNS0_11use_defaultESF_SF_EEEEEEEPNSB_IJflEEESJ_iNS1_9__extrema9arg_max_fIflNSA_4lessIfEEEEEEJSI_SK_iSP_EEEvDpT0_,"",@"SHT_CUDA_INFO"
	.sectionflags	@""
	.align	4


	//----- nvinfo : EIATTR_CUDA_API_VERSION
	.align		4
        /*0000*/ 	.byte	0x04, 0x37
        /*0002*/ 	.short	(.L_316 - .L_315)
.L_315:
        /*0004*/ 	.word	0x00000082


	//----- nvinfo : EIATTR_KPARAM_INFO
	.align		4
.L_316:
        /*0008*/ 	.byte	0x04, 0x17
        /*000a*/ 	.short	(.L_318 - .L_317)
.L_317:
        /*000c*/ 	.word	0x00000000
        /*0010*/ 	.short	0x0003
        /*0012*/ 	.short	0x001c
        /*0014*/ 	.byte	0x00, 0xf0, 0x05, 0x00


	//----- nvinfo : EIATTR_KPARAM_INFO
	.align		4
.L_318:
        /*0018*/ 	.byte	0x04, 0x17
        /*001a*/ 	.short	(.L_320 - .L_319)
.L_319:
        /*001c*/ 	.word	0x00000000
        /*0020*/ 	.short	0x0002
        /*0022*/ 	.short	0x0018
        /*0024*/ 	.byte	0x00, 0xf0, 0x11, 0x00


	//----- nvinfo : EIATTR_KPARAM_INFO
	.align		4
.L_320:
        /*0028*/ 	.byte	0x04, 0x17
        /*002a*/ 	.short	(.L_322 - .L_321)
.L_321:
        /*002c*/ 	.word	0x00000000
        /*0030*/ 	.short	0x0001
        /*0032*/ 	.short	0x0010
        /*0034*/ 	.byte	0x00, 0xf5, 0x21, 0x00


	//----- nvinfo : EIATTR_KPARAM_INFO
	.align		4
.L_322:
        /*0038*/ 	.byte	0x04, 0x17
        /*003a*/ 	.short	(.L_324 - .L_323)
.L_323:
        /*003c*/ 	.word	0x00000000
        /*0040*/ 	.short	0x0000
        /*0042*/ 	.short	0x0000
        /*0044*/ 	.byte	0x00, 0xf0, 0x41, 0x00


	//----- nvinfo : EIATTR_SPARSE_MMA_MASK
	.align		4
.L_324:
        /*0048*/ 	.byte	0x03, 0x50
        /*004a*/ 	.short	0x0000


	//----- nvinfo : EIATTR_MAXREG_COUNT
	.align		4
        /*004c*/ 	.byte	0x03, 0x1b
        /*004e*/ 	.short	0x00ff


	//----- nvinfo : EIATTR_NUM_BARRIERS
	.align		4
        /*0050*/ 	.byte	0x02, 0x4c
        /*0052*/ 	.byte	0x01
	.zero		1


	//----- nvinfo : EIATTR_MERCURY_ISA_VERSION
	.align		4
        /*0054*/ 	.byte	0x03, 0x5f
        /*0056*/ 	.short	0x0101


	//----- nvinfo : EIATTR_COOP_GROUP_MASK_REGIDS
	.align		4
        /*0058*/ 	.byte	0x04, 0x29
        /*005a*/ 	.short	(.L_326 - .L_325)


	//   ....[0]....
.L_325:
        /*005c*/ 	.word	0xffffffff


	//   ....[1]....
        /*0060*/ 	.word	0xffffffff


	//   ....[2]....
        /*0064*/ 	.word	0xffffffff


	//   ....[3]....
        /*0068*/ 	.word	0xffffffff


	//   ....[4]....
        /*006c*/ 	.word	0xffffffff


	//   ....[5]....
        /*0070*/ 	.word	0xffffffff


	//   ....[6]....
        /*0074*/ 	.word	0xffffffff


	//   ....[7]....
        /*0078*/ 	.word	0xffffffff


	//   ....[8]....
        /*007c*/ 	.word	0xffffffff


	//   ....[9]....
        /*0080*/ 	.word	0xffffffff


	//   ....[10]....
        /*0084*/ 	.word	0xffffffff


	//   ....[11]....
        /*0088*/ 	.word	0xffffffff


	//   ....[12]....
        /*008c*/ 	.word	0xffffffff


	//   ....[13]....
        /*0090*/ 	.word	0xffffffff


	//   ....[14]....
        /*0094*/ 	.word	0xffffffff


	//   ....[15]....
        /*0098*/ 	.word	0xffffffff


	//   ....[16]....
        /*009c*/ 	.word	0xffffffff


	//   ....[17]....
        /*00a0*/ 	.word	0xffffffff


	//   ....[18]....
        /*00a4*/ 	.word	0xffffffff


	//   ....[19]....
        /*00a8*/ 	.word	0xffffffff


	//   ....[20]....
        /*00ac*/ 	.word	0xffffffff


	//   ....[21]....
        /*00b0*/ 	.word	0xffffffff


	//   ....[22]....
        /*00b4*/ 	.word	0xffffffff


	//   ....[23]....
        /*00b8*/ 	.word	0xffffffff


	//   ....[24]....
        /*00bc*/ 	.word	0xffffffff


	//   ....[25]....
        /*00c0*/ 	.word	0xffffffff


	//   ....[26]....
        /*00c4*/ 	.word	0xffffffff


	//   ....[27]....
        /*00c8*/ 	.word	0xffffffff


	//   ....[28]....
        /*00cc*/ 	.word	0xffffffff


	//   ....[29]....
        /*00d0*/ 	.word	0xffffffff


	//   ....[30]....
        /*00d4*/ 	.word	0xffffffff


	//   ....[31]....
        /*00d8*/ 	.word	0xffffffff


	//   ....[32]....
        /*00dc*/ 	.word	0xffffffff


	//   ....[33]....
        /*00e0*/ 	.word	0xffffffff


	//   ....[34]....
        /*00e4*/ 	.word	0xffffffff


	//   ....[35]....
        /*00e8*/ 	.word	0xffffffff


	//   ....[36]....
        /*00ec*/ 	.word	0xffffffff


	//   ....[37]....
        /*00f0*/ 	.word	0xffffffff


	//   ....[38]....
        /*00f4*/ 	.word	0xffffffff


	//   ....[39]....
        /*00f8*/ 	.word	0xffffffff


	//   ....[40]....
        /*00fc*/ 	.word	0xffffffff


	//   ....[41]....
        /*0100*/ 	.word	0xffffffff


	//   ....[42]....
        /*0104*/ 	.word	0xffffffff


	//   ....[43]....
        /*0108*/ 	.word	0xffffffff


	//   ....[44]....
        /*010c*/ 	.word	0xffffffff


	//----- nvinfo : EIATTR_COOP_GROUP_INSTR_OFFSETS
	.align		4
.L_326:
        /*0110*/ 	.byte	0x04, 0x28
        /*0112*/ 	.short	(.L_328 - .L_327)


	//   ....[0]....
.L_327:
        /*0114*/ 	.word	0x00000b00


	//   ....[1]....
        /*0118*/ 	.word	0x00000b30


	//   ....[2]....
        /*011c*/ 	.word	0x00000b40


	//   ....[3]....
        /*0120*/ 	.word	0x00000cb0


	//   ....[4]....
        /*0124*/ 	.word	0x00000cf0


	//   ....[5]....
        /*0128*/ 	.word	0x00000d20


	//   ....[6]....
        /*012c*/ 	.word	0x00000e60


	//   ....[7]....
        /*0130*/ 	.word	0x00000e90


	//   ....[8]....
        /*0134*/ 	.word	0x00000ec0


	//   ....[9]....
        /*0138*/ 	.word	0x00000ff0


	//   ....[10]....
        /*013c*/ 	.word	0x00001020


	//   ....[11]....
        /*0140*/ 	.word	0x00001050


	//   ....[12]....
        /*0144*/ 	.word	0x00001180


	//   ....[13]....
        /*0148*/ 	.word	0x000011b0


	//   ....[14]....
        /*014c*/ 	.word	0x000011e0


	//   ....[15]....
        /*0150*/ 	.word	0x00001da0


	//   ....[16]....
        /*0154*/ 	.word	0x00001db0


	//   ....[17]....
        /*0158*/ 	.word	0x00001e30


	//   ....[18]....
        /*015c*/ 	.word	0x00001fa0


	//   ....[19]....
        /*0160*/ 	.word	0x00001fd0


	//   ....[20]....
        /*0164*/ 	.word	0x00002000


	//   ....[21]....
        /*0168*/ 	.word	0x00002130


	//   ....[22]....
        /*016c*/ 	.word	0x00002160


	//   ....[23]....
        /*0170*/ 	.word	0x00002190


	//   ....[24]....
        /*0174*/ 	.word	0x000022c0


	//   ....[25]....
        /*0178*/ 	.word	0x000022f0


	//   ....[26]....
        /*017c*/ 	.word	0x00002320


	//   ....[27]....
        /*0180*/ 	.word	0x00002450


	//   ....[28]....
        /*0184*/ 	.word	0x00002480


	//   ....[29]....
        /*0188*/ 	.word	0x000024b0


	//   ....[30]....
        /*018c*/ 	.word	0x000043f0


	//   ....[31]....
        /*0190*/ 	.word	0x00004410


	//   ....[32]....
        /*0194*/ 	.word	0x00004420


	//   ....[33]....
        /*0198*/ 	.word	0x000045c0


	//   ....[34]....
        /*019c*/ 	.word	0x000045f0


	//   ....[35]....
        /*01a0*/ 	.word	0x00004620


	//   ....[36]....
        /*01a4*/ 	.word	0x00004750


	//   ....[37]....
        /*01a8*/ 	.word	0x00004780


	//   ....[38]....
        /*01ac*/ 	.word	0x000047b0


	//   ....[39]....
        /*01b0*/ 	.word	0x000048e0


	//   ....[40]....
        /*01b4*/ 	.word	0x00004910


	//   ....[41]....
        /*01b8*/ 	.word	0x00004940


	//   ....[42]....
        /*01bc*/ 	.word	0x00004a70


	//   ....[43]....
        /*01c0*/ 	.word	0x00004aa0


	//   ....[44]....
        /*01c4*/ 	.word	0x00004ad0


	//----- nvinfo : EIATTR_VRC_CTA_INIT_COUNT
	.align		4
.L_328:
        /*01c8*/ 	.byte	0x02, 0x4a
	.zero		1
	.zero		1


	//----- nvinfo : EIATTR_EXIT_INSTR_OFFSETS
	.align		4
        /*01cc*/ 	.byte	0x04, 0x1c
        /*01ce*/ 	.short	(.L_330 - .L_329)


	//   ....[0]....
.L_329:
        /*01d0*/ 	.word	0x00000030


	//   ....[1]....
        /*01d4*/ 	.word	0x000055e0


	//   ....[2]....
        /*01d8*/ 	.word	0x00005650


	//----- nvinfo : EIATTR_MAX_THREADS
	.align		4
.L_330:
        /*01dc*/ 	.byte	0x04, 0x05
        /*01de*/ 	.short	(.L_332 - .L_331)
.L_331:
        /*01e0*/ 	.word	0x00000100
        /*01e4*/ 	.word	0x00000001
        /*01e8*/ 	.word	0x00000001


	//----- nvinfo : EIATTR_CRS_STACK_SIZE
	.align		4
.L_332:
        /*01ec*/ 	.byte	0x04, 0x1e
        /*01ee*/ 	.short	(.L_334 - .L_333)
.L_333:
        /*01f0*/ 	.word	0x00000000


	//----- nvinfo : EIATTR_CBANK_PARAM_SIZE
	.align		4
.L_334:
        /*01f4*/ 	.byte	0x03, 0x19
        /*01f6*/ 	.short	0x001d


	//----- nvinfo : EIATTR_PARAM_CBANK
	.align		4
        /*01f8*/ 	.byte	0x04, 0x0a
        /*01fa*/ 	.short	(.L_336 - .L_335)
	.align		4
.L_335:
        /*01fc*/ 	.word	index@(.nv.constant0._ZN6thrust24THRUST_300001_SM_1000_NS8cuda_cub4core6detail13_kernel_agentINS1_8__reduce11ReduceAgentINS0_12zip_iteratorIN4cuda3std3__45tupleIJNS0_10device_ptrIfEENS0_17counting_iteratorIlNS0_11use_defaultESF_SF_EEEEEEEPNSB_IJflEEESJ_iNS1_9__extrema9arg_max_fIflNSA_4lessIfEEEEEEJSI_SK_iSP_EEEvDpT0_)
        /*0200*/ 	.short	0x0380
        /*0202*/ 	.short	0x001d


	//----- nvinfo : EIATTR_SW_WAR
	.align		4
.L_336:
        /*0204*/ 	.byte	0x04, 0x36
        /*0206*/ 	.short	(.L_338 - .L_337)
.L_337:
        /*0208*/ 	.word	0x00000008
.L_338:


//--------------------- .nv.info._Z13putMaskKernelPK3rgbPKhPS_ii --------------------------
	.section	.nv.info._Z13putMaskKernelPK3rgbPKhPS_ii,"",@"SHT_CUDA_INFO"
	.sectionflags	@""
	.align	4


	//----- nvinfo : EIATTR_CUDA_API_VERSION
	.align		4
        /*0000*/ 	.byte	0x04, 0x37
        /*0002*/ 	.short	(.L_340 - .L_339)
.L_339:
        /*0004*/ 	.word	0x00000082


	//----- nvinfo : EIATTR_KPARAM_INFO
	.align		4
.L_340:
        /*0008*/ 	.byte	0x04, 0x17
        /*000a*/ 	.short	(.L_342 - .L_341)
.L_341:
        /*000c*/ 	.word	0x00000000
        /*0010*/ 	.short	0x0004
        /*0012*/ 	.short	0x001c
        /*0014*/ 	.byte	0x00, 0xf0, 0x11, 0x00


	//----- nvinfo : EIATTR_KPARAM_INFO
	.align		4
.L_342:
        /*0018*/ 	.byte	0x04, 0x17
        /*001a*/ 	.short	(.L_344 - .L_343)
.L_343:
        /*001c*/ 	.word	0x00000000
        /*0020*/ 	.short	0x0003
        /*0022*/ 	.short	0x0018
        /*0024*/ 	.byte	0x00, 0xf0, 0x11, 0x00


	//----- nvinfo : EIATTR_KPARAM_INFO
	.align		4
.L_344:
        /*0028*/ 	.byte	0x04, 0x17
        /*002a*/ 	.short	(.L_346 - .L_345)
.L_345:
        /*002c*/ 	.word	0x00000000
        /*0030*/ 	.short	0x0002
        /*0032*/ 	.short	0x0010
        /*0034*/ 	.byte	0x00, 0xf5, 0x21, 0x00


	//----- nvinfo : EIATTR_KPARAM_INFO
	.align		4
.L_346:
        /*0038*/ 	.byte	0x04, 0x17
        /*003a*/ 	.short	(.L_348 - .L_347)
.L_347:
        /*003c*/ 	.word	0x00000000
        /*0040*/ 	.short	0x0001
        /*0042*/ 	.short	0x0008
        /*0044*/ 	.byte	0x00, 0xf5, 0x21, 0x00


	//----- nvinfo : EIATTR_KPARAM_INFO
	.align		4
.L_348:
        /*0048*/ 	.byte	0x04, 0x17
        /*004a*/ 	.short	(.L_350 - .L_349)
.L_349:
        /*004c*/ 	.word	0x00000000
        /*0050*/ 	.short	0x0000
        /*0052*/ 	.short	0x0000
        /*0054*/ 	.byte	0x00, 0xf5, 0x21, 0x00


	//----- nvinfo : EIATTR_SPARSE_MMA_MASK
	.align		4
.L_350:
        /*0058*/ 	.byte	0x03, 0x50
        /*005a*/ 	.short	0x0000


	//----- nvinfo : EIATTR_MAXREG_COUNT
	.align		4
        /*005c*/ 	.byte	0x03, 0x1b
        /*005e*/ 	.short	0x00ff


	//----- nvinfo : EIATTR_MERCURY_ISA_VERSION
	.align		4
        /*0060*/ 	.byte	0x03, 0x5f
        /*0062*/ 	.short	0x0101


	//----- nvinfo : EIATTR_VRC_CTA_INIT_COUNT
	.align		4
        /*0064*/ 	.byte	0x02, 0x4a
	.zero		1
	.zero		1


	//----- nvinfo : EIATTR_EXIT_INSTR_OFFSETS
	.align		4
        /*0068*/ 	.byte	0x04, 0x1c
        /*006a*/ 	.short	(.L_352 - .L_351)


	//   ....[0]....
.L_351:
        /*006c*/ 	.word	0x000000d0


	//   ....[1]....
        /*0070*/ 	.word	0x000002b0


	//----- nvinfo : EIATTR_CBANK_PARAM_SIZE
	.align		4
.L_352:
        /*0074*/ 	.byte	0x03, 0x19
        /*0076*/ 	.short	0x0020


	//----- nvinfo : EIATTR_PARAM_CBANK
	.align		4
        /*0078*/ 	.byte	0x04, 0x0a
        /*007a*/ 	.short	(.L_354 - .L_353)
	.align		4
.L_353:
        /*007c*/ 	.word	index@(.nv.constant0._Z13putMaskKernelPK3rgbPKhPS_ii)
        /*0080*/ 	.short	0x0380
        /*0082*/ 	.short	0x0020


	//----- nvinfo : EIATTR_SW_WAR
	.align		4
.L_354:
        /*0084*/ 	.byte	0x04, 0x36
        /*0086*/ 	.short	(.L_356 - .L_355)
.L_355:
        /*0088*/ 	.word	0x00000008
.L_356:


//--------------------- .nv.info._Z28StrongEdgesPropagationKernelPKhPhPbii --------------------------
	.section	.nv.info._Z28StrongEdgesPropagationKernelPKhPhPbii,"",@"SHT_CUDA_INFO"
	.sectionflags	@""
	.align	4


	//----- nvinfo : EIATTR_CUDA_API_VERSION
	.align		4
        /*0000*/ 	.byte	0x04, 0x37
        /*0002*/ 	.short	(.L_358 - .L_357)
.L_357:
        /*0004*/ 	.word	0x00000082


	//----- nvinfo : EIATTR_KPARAM_INFO
	.align		4
.L_358:
        /*0008*/ 	.byte	0x04, 0x17
        /*000a*/ 	.short	(.L_360 - .L_359)
.L_359:
        /*000c*/ 	.word	0x00000000
        /*0010*/ 	.short	0x0004
        /*0012*/ 	.short	0x001c
        /*0014*/ 	.byte	0x00, 0xf0, 0x11, 0x00


	//----- nvinfo : EIATTR_KPARAM_INFO
	.align		4
.L_360:
        /*0018*/ 	.byte	0x04, 0x17
        /*001a*/ 	.short	(.L_362 - .L_361)
.L_361:
        /*001c*/ 	.word	0x00000000
        /*0020*/ 	.short	0x0003
        /*0022*/ 	.short	0x0018
        /*0024*/ 	.byte	0x00, 0xf0, 0x11, 0x00


	//----- nvinfo : EIATTR_KPARAM_INFO
	.align		4
.L_362:
        /*0028*/ 	.byte	0x04, 0x17
        /*002a*/ 	.short	(.L_364 - .L_363)
.L_363:
        /*002c*/ 	.word	0x00000000
        /*0030*/ 	.short	0x0002
        /*0032*/ 	.short	0x0010
        /*0034*/ 	.byte	0x00, 0xf5, 0x21, 0x00


	//----- nvinfo : EIATTR_KPARAM_INFO
	.align		4
.L_364:
        /*0038*/ 	.byte	0x04, 0x17
        /*003a*/ 	.short	(.L_366 - .L_365)
.L_365:
        /*003c*/ 	.word	0x00000000
        /*0040*/ 	.short	0x0001
        /*0042*/ 	.short	0x0008
        /*0044*/ 	.byte	0x00, 0xf5, 0x21, 0x00


	//----- nvinfo : EIATTR_KPARAM_INFO
	.align		4
.L_366:
        /*0048*/ 	.byte	0x04, 0x17
        /*004a*/ 	.short	(.L_368 - .L_367)
.L_367:
        /*004c*/ 	.word	0x00000000
        /*0050*/ 	.short	0x0000
        /*0052*/ 	.short	0x0000
        /*0054*/ 	.byte	0x00, 0xf5, 0x21, 0x00


	//----- nvinfo : EIATTR_SPARSE_MMA_MASK
	.align		4
.L_368:
        /*0058*/ 	.byte	0x03, 0x50
        /*005a*/ 	.short	0x0000


	//----- nvinfo : EIATTR_MAXREG_COUNT
	.align		4
        /*005c*/ 	.byte	0x03, 0x1b
        /*005e*/ 	.short	0x00ff


	//----- nvinfo : EIATTR_MERCURY_ISA_VERSION
	.align		4
        /*0060*/ 	.byte	0x03, 0x5f
        /*0062*/ 	.short	0x0101


	//----- nvinfo : EIATTR_VRC_CTA_INIT_COUNT
	.align		4
        /*0064*/ 	.byte	0x02, 0x4a
	.zero		1
	.zero		1


	//----- nvinfo : EIATTR_EXIT_INSTR_OFFSETS
	.align		4
        /*0068*/ 	.byte	0x04, 0x1c
        /*006a*/ 	.short	(.L_370 - .L_369)


	//   ....[0]....
.L_369:
        /*006c*/ 	.word	0x000000c0


	//   ....[1]....
        /*0070*/ 	.word	0x00000160


	//   ....[2]....
        /*0074*/ 	.word	0x00000a50


	//   ....[3]....
        /*0078*/ 	.word	0x00000a80


	//   ....[4]....
        /*007c*/ 	.word	0x00000ad0


	//----- nvinfo : EIATTR_CRS_STACK_SIZE
	.align		4
.L_370:
        /*0080*/ 	.byte	0x04, 0x1e
        /*0082*/ 	.short	(.L_372 - .L_371)
.L_371:
        /*0084*/ 	.word	0x00000000


	//----- nvinfo : EIATTR_CBANK_PARAM_SIZE
	.align		4
.L_372:
        /*0088*/ 	.byte	0x03, 0x19
        /*008a*/ 	.short	0x0020


	//----- nvinfo : EIATTR_PARAM_CBANK
	.align		4
        /*008c*/ 	.byte	0x04, 0x0a
        /*008e*/ 	.short	(.L_374 - .L_373)
	.align		4
.L_373:
        /*0090*/ 	.word	index@(.nv.constant0._Z28StrongEdgesPropagationKernelPKhPhPbii)
        /*0094*/ 	.short	0x0380
        /*0096*/ 	.short	0x0020


	//----- nvinfo : EIATTR_SW_WAR
	.align		4
.L_374:
        /*0098*/ 	.byte	0x04, 0x36
        /*009a*/ 	.short	(.L_376 - .L_375)
.L_375:
        /*009c*/ 	.word	0x00000008
.L_376:


//--------------------- .nv.info._Z25hysteresisThresholdKernelPKhPhPbiiii --------------------------
	.section	.nv.info._Z25hysteresisThresholdKernelPKhPhPbiiii,"",@"SHT_CUDA_INFO"
	.sectionflags	@""
	.align	4


	//----- nvinfo : EIATTR_CUDA_API_VERSION
	.align		4
        /*0000*/ 	.byte	0x04, 0x37
        /*0002*/ 	.short	(.L_378 - .L_377)
.L_377:
        /*0004*/ 	.word	0x00000082


	//----- nvinfo : EIATTR_KPARAM_INFO
	.align		4
.L_378:
        /*0008*/ 	.byte	0x04, 0x17
        /*000a*/ 	.short	(.L_380 - .L_379)
.L_379:
        /*000c*/ 	.word	0x00000000
        /*0010*/ 	.short	0x0006
        /*0012*/ 	.short	0x0024
        /*0014*/ 	.byte	0x00, 0xf0, 0x11, 0x00


	//----- nvinfo : EIATTR_KPARAM_INFO
	.align		4
.L_380:
        /*0018*/ 	.byte	0x04, 0x17
        /*001a*/ 	.short	(.L_382 - .L_381)
.L_381:
        /*001c*/ 	.word	0x00000000
        /*0020*/ 	.short	0x0005
        /*0022*/ 	.short	0x0020
        /*0024*/ 	.byte	0x00, 0xf0, 0x11, 0x00


	//----- nvinfo : EIATTR_KPARAM_INFO
	.align		4
.L_382:
        /*0028*/ 	.byte	0x04, 0x17
        /*002a*/ 	.short	(.L_384 - .L_383)
.L_383:
        /*002c*/ 	.word	0x00000000
        /*0030*/ 	.short	0x0004
        /*0032*/ 	.short	0x001c
        /*0034*/ 	.byte	0x00, 0xf0, 0x11, 0x00


	//----- nvinfo : EIATTR_KPARAM_INFO
	.align		4
.L_384:
        /*0038*/ 	.byte	0x04, 0x17
        /*003a*/ 	.short	(.L_386 - .L_385)
.L_385:
        /*003c*/ 	.word	0x00000000
        /*0040*/ 	.short	0x0003
        /*0042*/ 	.short	0x0018
        /*0044*/ 	.byte	0x00, 0xf0, 0x11, 0x00


	//----- nvinfo : EIATTR_KPARAM_INFO
	.align		4
.L_386:
        /*0048*/ 	.byte	0x04, 0x17
        /*004a*/ 	.short	(.L_388 - .L_387)
.L_387:
        /*004c*/ 	.word	0x00000000
        /*0050*/ 	.short	0x0002
        /*0052*/ 	.short	0x0010
        /*0054*/ 	.byte	0x00, 0xf5, 0x21, 0x00


	//----- nvinfo : EIATTR_KPARAM_INFO
	.align		4
.L_388:
        /*0058*/ 	.byte	0x04, 0x17
        /*005a*/ 	.short	(.L_390 - .L_389)
.L_389:
        /*005c*/ 	.word	0x00000000
        /*0060*/ 	.short	0x0001
        /*0062*/ 	.short	0x0008
        /*0064*/ 	.byte	0x00, 0xf5, 0x21, 0x00


	//----- nvinfo : EIATTR_KPARAM_INFO
	.align		4
.L_390:
        /*0068*/ 	.byte	0x04, 0x17
        /*006a*/ 	.short	(.L_392 - .L_391)
.L_391:
        /*006c*/ 	.word	0x00000000
        /*0070*/ 	.short	0x0000
        /*0072*/ 	.short	0x0000
        /*0074*/ 	.byte	0x00, 0xf5, 0x21, 0x00


	//----- nvinfo : EIATTR_SPARSE_MMA_MASK
	.align		4
.L_392:
        /*0078*/ 	.byte	0x03, 0x50
        /*007a*/ 	.short	0x0000


	//----- nvinfo : EIATTR_MAXREG_COUNT
	.align		4
        /*007c*/ 	.byte	0x03, 0x1b
        /*007e*/ 	.short	0x00ff


	//----- nvinfo : EIATTR_MERCURY_ISA_VERSION
	.align		4
        /*0080*/ 	.byte	0x03, 0x5f
        /*0082*/ 	.short	0x0101


	//----- nvinfo : EIATTR_VRC_CTA_INIT_COUNT
	.align		4
        /*0084*/ 	.byte	0x02, 0x4a
	.zero		1
	.zero		1


	//----- nvinfo : EIATTR_EXIT_INSTR_OFFSETS
	.align		4
        /*0088*/ 	.byte	0x04, 0x1c
        /*008a*/ 	.short	(.L_394 - .L_393)


	//   ....[0]....
.L_393:
        /*008c*/ 	.word	0x000000d0


	//   ....[1]....
        /*0090*/ 	.word	0x00000230


	//   ....[2]....
        /*0094*/ 	.word	0x000002b0


	//   ....[3]....
        /*0098*/ 	.word	0x00000300


	//----- nvinfo : EIATTR_CRS_STACK_SIZE
	.align		4
.L_394:
        /*009c*/ 	.byte	0x04, 0x1e
        /*009e*/ 	.short	(.L_396 - .L_395)
.L_395:
        /*00a0*/ 	.word	0x00000000


	//----- nvinfo : EIATTR_CBANK_PARAM_SIZE
	.align		4
.L_396:
        /*00a4*/ 	.byte	0x03, 0x19
        /*00a6*/ 	.short	0x0028


	//----- nvinfo : EIATTR_PARAM_CBANK
	.align		4
        /*00a8*/ 	.byte	0x04, 0x0a
        /*00aa*/ 	.short	(.L_398 - .L_397)
	.align		4
.L_397:
        /*00ac*/ 	.word	index@(.nv.constant0._Z25hysteresisThresholdKernelPKhPhPbiiii)
        /*00b0*/ 	.short	0x0380
        /*00b2*/ 	.short	0x0028


	//----- nvinfo : EIATTR_SW_WAR
	.align		4
.L_398:
        /*00b4*/ 	.byte	0x04, 0x36
        /*00b6*/ 	.short	(.L_400 - .L_399)
.L_399:
        /*00b8*/ 	.word	0x00000008
.L_400:


//--------------------- .nv.info._Z12dilateKernelPKhPhiii --------------------------
	.section	.nv.info._Z12dilateKernelPKhPhiii,"",@"SHT_CUDA_INFO"
	.sectionflags	@""
	.align	4


	//----- nvinfo : EIATTR_CUDA_API_VERSION
	.align		4
        /*0000*/ 	.byte	0x04, 0x37
        /*0002*/ 	.short	(.L_402 - .L_401)
.L_401:
        /*0004*/ 	.word	0x00000082


	//----- nvinfo : EIATTR_KPARAM_INFO
	.align		4
.L_402:
        /*0008*/ 	.byte	0x04, 0x17
        /*000a*/ 	.short	(.L_404 - .L_403)
.L_403:
        /*000c*/ 	.word	0x00000000
        /*0010*/ 	.short	0x0004
        /*0012*/ 	.short	0x0018
        /*0014*/ 	.byte	0x00, 0xf0, 0x11, 0x00


	//----- nvinfo : EIATTR_KPARAM_INFO
	.align		4
.L_404:
        /*0018*/ 	.byte	0x04, 0x17
        /*001a*/ 	.short	(.L_406 - .L_405)
.L_405:
        /*001c*/ 	.word	0x00000000
        /*0020*/ 	.short	0x0003
        /*0022*/ 	.short	0x0014
        /*0024*/ 	.byte	0x00, 0xf0, 0x11, 0x00


	//----- nvinfo : EIATTR_KPARAM_INFO
	.align		4
.L_406:
        /*0028*/ 	.byte	0x04, 0x17
        /*002a*/ 	.short	(.L_408 - .L_407)
.L_407:
        /*002c*/ 	.word	0x00000000
        /*0030*/ 	.short	0x0002
        /*0032*/ 	.short	0x0010
        /*0034*/ 	.byte	0x00, 0xf0, 0x11, 0x00


	//----- nvinfo : EIATTR_KPARAM_INFO
	.align		4
.L_408:
        /*0038*/ 	.byte	0x04, 0x17
        /*003a*/ 	.short	(.L_410 - .L_409)
.L_409:
        /*003c*/ 	.word	0x00000000
        /*0040*/ 	.short	0x0001
        /*0042*/ 	.short	0x0008
        /*0044*/ 	.byte	0x00, 0xf5, 0x21, 0x00


	//----- nvinfo : EIATTR_KPARAM_INFO
	.align		4
.L_410:
        /*0048*/ 	.byte	0x04, 0x17
        /*004a*/ 	.short	(.L_412 - .L_411)
.L_411:
        /*004c*/ 	.word	0x00000000
        /*0050*/ 	.short	0x0000
        /*0052*/ 	.short	0x0000
        /*0054*/ 	.byte	0x00, 0xf5, 0x21, 0x00


	//----- nvinfo : EIATTR_SPARSE_MMA_MASK
	.align		4
.L_412:
        /*0058*/ 	.byte	0x03, 0x50
        /*005a*/ 	.short	0x0000


	//----- nvinfo : EIATTR_MAXREG_COUNT
	.align		4
        /*005c*/ 	.byte	0x03, 0x1b
        /*005e*/ 	.short	0x00ff


	//----- nvinfo : EIATTR_MERCURY_ISA_VERSION
	.align		4
        /*0060*/ 	.byte	0x03, 0x5f
        /*0062*/ 	.short	0x0101


	//----- nvinfo : EIATTR_VRC_CTA_INIT_COUNT
	.align		4
        /*0064*/ 	.byte	0x02, 0x4a
	.zero		1
	.zero		1


	//----- nvinfo : EIATTR_EXIT_INSTR_OFFSETS
	.align		4
        /*0068*/ 	.byte	0x04, 0x1c
        /*006a*/ 	.short	(.L_414 - .L_413)


	//   ....[0]....
.L_413:
        /*006c*/ 	.word	0x000000c0


	//   ....[1]....
        /*0070*/ 	.word	0x00000cc0


	//----- nvinfo : EIATTR_CRS_STACK_SIZE
	.align		4
.L_414:
        /*0074*/ 	.byte	0x04, 0x1e
        /*0076*/ 	.short	(.L_416 - .L_415)
.L_415:
        /*0078*/ 	.word	0x00000000


	//----- nvinfo : EIATTR_CBANK_PARAM_SIZE
	.align		4
.L_416:
        /*007c*/ 	.byte	0x03, 0x19
        /*007e*/ 	.short	0x001c


	//----- nvinfo : EIATTR_PARAM_CBANK
	.align		4
        /*0080*/ 	.byte	0x04, 0x0a
        /*0082*/ 	.short	(.L_418 - .L_417)
	.align		4
.L_417:
        /*0084*/ 	.word	index@(.nv.constant0._Z12dilateKernelPKhPhiii)
        /*0088*/ 	.short	0x0380
        /*008a*/ 	.short	0x001c


	//----- nvinfo : EIATTR_SW_WAR
	.align		4
.L_418:
        /*008c*/ 	.byte	0x04, 0x36
        /*008e*/ 	.short	(.L_420 - .L_419)
.L_419:
        /*0090*/ 	.word	0x00000008
.L_420:


//--------------------- .nv.info._Z11erodeKernelPKhPhiii --------------------------
	.section	.nv.info._Z11erodeKernelPKhPhiii,"",@"SHT_CUDA_INFO"
	.sectionflags	@""
	.align	4


	//----- nvinfo : EIATTR_CUDA_API_VERSION
	.align		4
        /*0000*/ 	.byte	0x04, 0x37
        /*0002*/ 	.short	(.L_422 - .L_421)
.L_421:
        /*0004*/ 	.word	0x00000082


	//----- nvinfo : EIATTR_KPARAM_INFO
	.align		4
.L_422:
        /*0008*/ 	.byte	0x04, 0x17
        /*000a*/ 	.short	(.L_424 - .L_423)
.L_423:
        /*000c*/ 	.word	0x00000000
        /*0010*/ 	.short	0x0004
        /*0012*/ 	.short	0x0018
        /*0014*/ 	.byte	0x00, 0xf0, 0x11, 0x00


	//----- nvinfo : EIATTR_KPARAM_INFO
	.align		4
.L_424:
        /*0018*/ 	.byte	0x04, 0x17
        /*001a*/ 	.short	(.L_426 - .L_425)
.L_425:
        /*001c*/ 	.word	0x00000000
        /*0020*/ 	.short	0x0003
        /*0022*/ 	.short	0x0014
        /*0024*/ 	.byte	0x00, 0xf0, 0x11, 0x00


	//----- nvinfo : EIATTR_KPARAM_INFO
	.align		4
.L_426:
        /*0028*/ 	.byte	0x04, 0x17
        /*002a*/ 	.short	(.L_428 - .L_427)
.L_427:
        /*002c*/ 	.word	0x00000000
        /*0030*/ 	.short	0x0002
        /*0032*/ 	.short	0x0010
        /*0034*/ 	.byte	0x00, 0xf0, 0x11, 0x00


	//----- nvinfo : EIATTR_KPARAM_INFO
	.align		4
.L_428:
        /*0038*/ 	.byte	0x04, 0x17
        /*003a*/ 	.short	(.L_430 - .L_429)
.L_429:
        /*003c*/ 	.word	0x00000000
        /*0040*/ 	.short	0x0001
        /*0042*/ 	.short	0x0008
        /*0044*/ 	.byte	0x00, 0xf5, 0x21, 0x00


	//----- nvinfo : EIATTR_KPARAM_INFO
	.align		4
.L_430:
        /*0048*/ 	.byte	0x04, 0x17
        /*004a*/ 	.short	(.L_432 - .L_431)
.L_431:
        /*004c*/ 	.word	0x00000000
        /*0050*/ 	.short	0x0000
        /*0052*/ 	.short	0x0000
        /*0054*/ 	.byte	0x00, 0xf5, 0x21, 0x00


	//----- nvinfo : EIATTR_SPARSE_MMA_MASK
	.align		4
.L_432:
        /*0058*/ 	.byte	0x03, 0x50
        /*005a*/ 	.short	0x0000


	//----- nvinfo : EIATTR_MAXREG_COUNT
	.align		4
        /*005c*/ 	.byte	0x03, 0x1b
        /*005e*/ 	.short	0x00ff


	//----- nvinfo : EIATTR_MERCURY_ISA_VERSION
	.align		4
        /*0060*/ 	.byte	0x03, 0x5f
        /*0062*/ 	.short	0x0101


	//----- nvinfo : EIATTR_VRC_CTA_INIT_COUNT
	.align		4
        /*0064*/ 	.byte	0x02, 0x4a
	.zero		1
	.zero		1


	//----- nvinfo : EIATTR_EXIT_INSTR_OFFSETS
	.align		4
        /*0068*/ 	.byte	0x04, 0x1c
        /*006a*/ 	.short	(.L_434 - .L_433)


	//   ....[0]....
.L_433:
        /*006c*/ 	.word	0x000000c0


	//   ....[1]....
        /*0070*/ 	.word	0x00000cc0


	//----- nvinfo : EIATTR_CRS_STACK_SIZE
	.align		4
.L_434:
        /*0074*/ 	.byte	0x04, 0x1e
        /*0076*/ 	.short	(.L_436 - .L_435)
.L_435:
        /*0078*/ 	.word	0x00000000


	//----- nvinfo : EIATTR_CBANK_PARAM_SIZE
	.align		4
.L_436:
        /*007c*/ 	.byte	0x03, 0x19
        /*007e*/ 	.short	0x001c


	//----- nvinfo : EIATTR_PARAM_CBANK
	.align		4
        /*0080*/ 	.byte	0x04, 0x0a
        /*0082*/ 	.short	(.L_438 - .L_437)
	.align		4
.L_437:
        /*0084*/ 	.word	index@(.nv.constant0._Z11erodeKernelPKhPhiii)
        /*0088*/ 	.short	0x0380
        /*008a*/ 	.short	0x001c


	//----- nvinfo : EIATTR_SW_WAR
	.align		4
.L_438:
        /*008c*/ 	.byte	0x04, 0x36
        /*008e*/ 	.short	(.L_440 - .L_439)
.L_439:
        /*0090*/ 	.word	0x00000008
.L_440:


//--------------------- .nv.info._Z23normalizeResidualKernelPKfPhfii --------------------------
	.section	.nv.info._Z23normalizeResidualKernelPKfPhfii,"",@"SHT_CUDA_INFO"
	.sectionflags	@""
	.align	4


	//----- nvinfo : EIATTR_CUDA_API_VERSION
	.align		4
        /*0000*/ 	.byte	0x04, 0x37
        /*0002*/ 	.short	(.L_442 - .L_441)
.L_441:
        /*0004*/ 	.word	0x00000082


	//----- nvinfo : EIATTR_KPARAM_INFO
	.align		4
.L_442:
        /*0008*/ 	.byte	0x04, 0x17
        /*000a*/ 	.short	(.L_444 - .L_443)
.L_443:
        /*000c*/ 	.word	0x00000000
        /*0010*/ 	.short	0x0004
        /*0012*/ 	.short	0x0018
        /*0014*/ 	.byte	0x00, 0xf0, 0x11, 0x00


	//----- nvinfo : EIATTR_KPARAM_INFO
	.align		4
.L_444:
        /*0018*/ 	.byte	0x04, 0x17
        /*001a*/ 	.short	(.L_446 - .L_445)
.L_445:
        /*001c*/ 	.word	0x00000000
        /*0020*/ 	.short	0x0003
        /*0022*/ 	.short	0x0014
        /*0024*/ 	.byte	0x00, 0xf0, 0x11, 0x00


	//----- nvinfo : EIATTR_KPARAM_INFO
	.align		4
.L_446:
        /*0028*/ 	.byte	0x04, 0x17
        /*002a*/ 	.short	(.L_448 - .L_447)
.L_447:
        /*002c*/ 	.word	0x00000000
        /*0030*/ 	.short	0x0002
        /*0032*/ 	.short	0x0010
        /*0034*/ 	.byte	0x00, 0xf0, 0x11, 0x00


	//----- nvinfo : EIATTR_KPARAM_INFO
	.align		4
.L_448:
        /*0038*/ 	.byte	0x04, 0x17
        /*003a*/ 	.short	(.L_450 - .L_449)
.L_449:
        /*003c*/ 	.word	0x00000000
        /*0040*/ 	.short	0x0001
        /*0042*/ 	.short	0x0008
        /*0044*/ 	.byte	0x00, 0xf5, 0x21, 0x00


	//----- nvinfo : EIATTR_KPARAM_INFO
	.align		4
.L_450:
        /*0048*/ 	.byte	0x04, 0x17
        /*004a*/ 	.short	(.L_452 - .L_451)
.L_451:
        /*004c*/ 	.word	0x00000000
        /*0050*/ 	.short	0x0000
        /*0052*/ 	.short	0x0000
        /*0054*/ 	.byte	0x00, 0xf5, 0x21, 0x00


	//----- nvinfo : EIATTR_SPARSE_MMA_MASK
	.align		4
.L_452:
        /*0058*/ 	.byte	0x03, 0x50
        /*005a*/ 	.short	0x0000


	//----- nvinfo : EIATTR_MAXREG_COUNT
	.align		4
        /*005c*/ 	.byte	0x03, 0x1b
        /*005e*/ 	.short	0x00ff


	//----- nvinfo : EIATTR_MERCURY_ISA_VERSION
	.align		4
        /*0060*/ 	.byte	0x03, 0x5f
        /*0062*/ 	.short	0x0101


	//----- nvinfo : EIATTR_VRC_CTA_INIT_COUNT
	.align		4
        /*0064*/ 	.byte	0x02, 0x4a
	.zero		1
	.zero		1


	//----- nvinfo : EIATTR_EXIT_INSTR_OFFSETS
	.align		4
        /*0068*/ 	.byte	0x04, 0x1c
        /*006a*/ 	.short	(.L_454 - .L_453)


	//   ....[0]....
.L_453:
        /*006c*/ 	.word	0x000000e0


	//   ....[1]....
        /*0070*/ 	.word	0x00000270


	//----- nvinfo : EIATTR_CRS_STACK_SIZE
	.align		4
.L_454:
        /*0074*/ 	.byte	0x04, 0x1e
        /*0076*/ 	.short	(.L_456 - .L_455)
.L_455:
        /*0078*/ 	.word	0x00000000


	//----- nvinfo : EIATTR_CBANK_PARAM_SIZE
	.align		4
.L_456:
        /*007c*/ 	.byte	0x03, 0x19
        /*007e*/ 	.short	0x001c


	//----- nvinfo : EIATTR_PARAM_CBANK
	.align		4
        /*0080*/ 	.byte	0x04, 0x0a
        /*0082*/ 	.short	(.L_458 - .L_457)
	.align		4
.L_457:
        /*0084*/ 	.word	index@(.nv.constant0._Z23normalizeResidualKernelPKfPhfii)
        /*0088*/ 	.short	0x0380
        /*008a*/ 	.short	0x001c


	//----- nvinfo : EIATTR_SW_WAR
	.align		4
.L_458:
        /*008c*/ 	.byte	0x04, 0x36
        /*008e*/ 	.short	(.L_460 - .L_459)
.L_459:
        /*0090*/ 	.word	0x00000008
.L_460:


//--------------------- .nv.info._Z21ComputeResidualKernelPK3labS1_Pfii --------------------------
	.section	.nv.info._Z21ComputeResidualKernelPK3labS1_Pfii,"",@"SHT_CUDA_INFO"
	.sectionflags	@""
	.align	4


	//----- nvinfo : EIATTR_CUDA_API_VERSION
	.align		4
        /*0000*/ 	.byte	0x04, 0x37
        /*0002*/ 	.short	(.L_462 - .L_461)
.L_461:
        /*0004*/ 	.word	0x00000082


	//----- nvinfo : EIATTR_KPARAM_INFO
	.align		4
.L_462:
        /*0008*/ 	.byte	0x04, 0x17
        /*000a*/ 	.short	(.L_464 - .L_463)
.L_463:
        /*000c*/ 	.word	0x00000000
        /*0010*/ 	.short	0x0004
        /*0012*/ 	.short	0x001c
        /*0014*/ 	.byte	0x00, 0xf0, 0x11, 0x00


	//----- nvinfo : EIATTR_KPARAM_INFO
	.align		4
.L_464:
        /*0018*/ 	.byte	0x04, 0x17
        /*001a*/ 	.short	(.L_466 - .L_465)
.L_465:
        /*001c*/ 	.word	0x00000000
        /*0020*/ 	.short	0x0003
        /*0022*/ 	.short	0x0018
        /*0024*/ 	.byte	0x00, 0xf0, 0x11, 0x00


	//----- nvinfo : EIATTR_KPARAM_INFO
	.align		4
.L_466:
        /*0028*/ 	.byte	0x04, 0x17
        /*002a*/ 	.short	(.L_468 - .L_467)
.L_467:
        /*002c*/ 	.word	0x00000000
        /*0030*/ 	.short	0x0002
        /*0032*/ 	.short	0x0010
        /*0034*/ 	.byte	0x00, 0xf5, 0x21, 0x00


	//----- nvinfo : EIATTR_KPARAM_INFO
	.align		4
.L_468:
        /*0038*/ 	.byte	0x04, 0x17
        /*003a*/ 	.short	(.L_470 - .L_469)
.L_469:
        /*003c*/ 	.word	0x00000000
        /*0040*/ 	.short	0x0001
        /*0042*/ 	.short	0x0008
        /*0044*/ 	.byte	0x00, 0xf5, 0x21, 0x00


	//----- nvinfo : EIATTR_KPARAM_INFO
	.align		4
.L_470:
        /*0048*/ 	.byte	0x04, 0x17
        /*004a*/ 	.short	(.L_472 - .L_471)
.L_471:
        /*004c*/ 	.word	0x00000000
        /*0050*/ 	.short	0x0000
        /*0052*/ 	.short	0x0000
        /*0054*/ 	.byte	0x00, 0xf5, 0x21, 0x00


	//----- nvinfo : EIATTR_SPARSE_MMA_MASK
	.align		4
.L_472:
        /*0058*/ 	.byte	0x03, 0x50
        /*005a*/ 	.short	0x0000


	//----- nvinfo : EIATTR_MAXREG_COUNT
	.align		4
        /*005c*/ 	.byte	0x03, 0x1b
        /*005e*/ 	.short	0x00ff


	//----- nvinfo : EIATTR_MERCURY_ISA_VERSION
	.align		4
        /*0060*/ 	.byte	0x03, 0x5f
        /*0062*/ 	.short	0x0101


	//----- nvinfo : EIATTR_VRC_CTA_INIT_COUNT
	.align		4
        /*0064*/ 	.byte	0x02, 0x4a
	.zero		1
	.zero		1


	//----- nvinfo : EIATTR_EXIT_INSTR_OFFSETS
	.align		4
        /*0068*/ 	.byte	0x04, 0x1c
        /*006a*/ 	.short	(.L_474 - .L_473)


	//   ....[0]....
.L_473:
        /*006c*/ 	.word	0x000000d0


	//   ....[1]....
        /*0070*/ 	.word	0x00000300


	//----- nvinfo : EIATTR_CRS_STACK_SIZE
	.align		4
.L_474:
        /*0074*/ 	.byte	0x04, 0x1e
        /*0076*/ 	.short	(.L_476 - .L_475)
.L_475:
        /*0078*/ 	.word	0x00000000


	//----- nvinfo : EIATTR_CBANK_PARAM_SIZE
	.align		4
.L_476:
        /*007c*/ 	.byte	0x03, 0x19
        /*007e*/ 	.short	0x0020


	//----- nvinfo : EIATTR_PARAM_CBANK
	.align		4
        /*0080*/ 	.byte	0x04, 0x0a
        /*0082*/ 	.short	(.L_478 - .L_477)
	.align		4
.L_477:
        /*0084*/ 	.word	index@(.nv.constant0._Z21ComputeResidualKernelPK3labS1_Pfii)
        /*0088*/ 	.short	0x0380
        /*008a*/ 	.short	0x0020


	//----- nvinfo : EIATTR_SW_WAR
	.align		4
.L_478:
        /*008c*/ 	.byte	0x04, 0x36
        /*008e*/ 	.short	(.L_480 - .L_479)
.L_479:
        /*0090*/ 	.word	0x00000008
.L_480:


//--------------------- .nv.info._Z14RgbToLabKernelPK3rgbP3labii --------------------------
	.section	.nv.info._Z14RgbToLabKernelPK3rgbP3labii,"",@"SHT_CUDA_INFO"
	.sectionflags	@""
	.align	4


	//----- nvinfo : EIATTR_CUDA_API_VERSION
	.align		4
        /*0000*/ 	.byte	0x04, 0x37
        /*0002*/ 	.short	(.L_482 - .L_481)
.L_481:
        /*0004*/ 	.word	0x00000082


	//----- nvinfo : EIATTR_KPARAM_INFO
	.align		4
.L_482:
        /*0008*/ 	.byte	0x04, 0x17
        /*000a*/ 	.short	(.L_484 - .L_483)
.L_483:
        /*000c*/ 	.word	0x00000000
        /*0010*/ 	.short	0x0003
        /*0012*/ 	.short	0x0014
        /*0014*/ 	.byte	0x00, 0xf0, 0x11, 0x00


	//----- nvinfo : EIATTR_KPARAM_INFO
	.align		4
.L_484:
        /*0018*/ 	.byte	0x04, 0x17
        /*001a*/ 	.short	(.L_486 - .L_485)
.L_485:
        /*001c*/ 	.word	0x00000000
        /*0020*/ 	.short	0x0002
        /*0022*/ 	.short	0x0010
        /*0024*/ 	.byte	0x00, 0xf0, 0x11, 0x00


	//----- nvinfo : EIATTR_KPARAM_INFO
	.align		4
.L_486:
        /*0028*/ 	.byte	0x04, 0x17
        /*002a*/ 	.short	(.L_488 - .L_487)
.L_487:
        /*002c*/ 	.word	0x00000000
        /*0030*/ 	.short	0x0001
        /*0032*/ 	.short	0x0008
        /*0034*/ 	.byte	0x00, 0xf5, 0x21, 0x00


	//----- nvinfo : EIATTR_KPARAM_INFO
	.align		4
.L_488:
        /*0038*/ 	.byte	0x04, 0x17
        /*003a*/ 	.short	(.L_490 - .L_489)
.L_489:
        /*003c*/ 	.word	0x00000000
        /*0040*/ 	.short	0x0000
        /*0042*/ 	.short	0x0000
        /*0044*/ 	.byte	0x00, 0xf5, 0x21, 0x00


	//----- nvinfo : EIATTR_SPARSE_MMA_MASK
	.align		4
.L_490:
        /*0048*/ 	.byte	0x03, 0x50
        /*004a*/ 	.short	0x0000


	//----- nvinfo : EIATTR_MAXREG_COUNT
	.align		4
        /*004c*/ 	.byte	0x03, 0x1b
        /*004e*/ 	.short	0x00ff


	//----- nvinfo : EIATTR_MERCURY_ISA_VERSION
	.align		4
        /*0050*/ 	.byte	0x03, 0x5f
        /*0052*/ 	.short	0x0101


	//----- nvinfo : EIATTR_VRC_CTA_INIT_COUNT
	.align		4
        /*0054*/ 	.byte	0x02, 0x4a
	.zero		1
	.zero		1


	//----- nvinfo : EIATTR_EXIT_INSTR_OFFSETS
	.align		4
        /*0058*/ 	.byte	0x04, 0x1c
        /*005a*/ 	.short	(.L_492 - .L_491)


	//   ....[0]....
.L_491:
        /*005c*/ 	.word	0x000000d0


	//   ....[1]....
        /*0060*/ 	.word	0x00002a20


	//----- nvinfo : EIATTR_CRS_STACK_SIZE
	.align		4
.L_492:
        /*0064*/ 	.byte	0x04, 0x1e
        /*0066*/ 	.short	(.L_494 - .L_493)
.L_493:
        /*0068*/ 	.word	0x00000000


	//----- nvinfo : EIATTR_CBANK_PARAM_SIZE
	.align		4
.L_494:
        /*006c*/ 	.byte	0x03, 0x19
        /*006e*/ 	.short	0x0018


	//----- nvinfo : EIATTR_PARAM_CBANK
	.align		4
        /*0070*/ 	.byte	0x04, 0x0a
        /*0072*/ 	.short	(.L_496 - .L_495)
	.align		4
.L_495:
        /*0074*/ 	.word	index@(.nv.constant0._Z14RgbToLabKernelPK3rgbP3labii)
        /*0078*/ 	.short	0x0380
        /*007a*/ 	.short	0x0018


	//----- nvinfo : EIATTR_SW_WAR
	.align		4
.L_496:
        /*007c*/ 	.byte	0x04, 0x36
        /*007e*/ 	.short	(.L_498 - .L_497)
.L_497:
        /*0080*/ 	.word	0x00000008
.L_498:


//--------------------- .nv.callgraph             --------------------------
	.section	.nv.callgraph,"",@"SHT_CUDA_CALLGRAPH"
	.align	4
	.sectionentsize	8
	.align		4
        /*0000*/ 	.word	0x00000000
	.align		4
        /*0004*/ 	.word	0xffffffff
	.align		4
        /*0008*/ 	.word	0x00000000
	.align		4
        /*000c*/ 	.word	0xfffffffe
	.align		4
        /*0010*/ 	.word	0x00000000
	.align		4
        /*0014*/ 	.word	0xfffffffd
	.align		4
        /*0018*/ 	.word	0x00000000
	.align		4
        /*001c*/ 	.word	0xfffffffc


//--------------------- .nv.constant4             --------------------------
	.section	.nv.constant4,"a",@progbits
	.align	8
	.align		8
.nv.constant4:
        /*0000*/ 	.dword	_ZN34_INTERNAL_1ed41c42_4_k_cu_c165e5594cuda3std3__45__cpo5beginE
	.align		8
        /*0008*/ 	.dword	_ZN34_INTERNAL_1ed41c42_4_k_cu_c165e5594cuda3std3__45__cpo3endE
	.align		8
        /*0010*/ 	.dword	_ZN34_INTERNAL_1ed41c42_4_k_cu_c165e5594cuda3std3__45__cpo6cbeginE
	.align		8
        /*0018*/ 	.dword	_ZN34_INTERNAL_1ed41c42_4_k_cu_c165e5594cuda3std3__45__cpo4cendE
	.align		8
        /*0020*/ 	.dword	_ZN34_INTERNAL_1ed41c42_4_k_cu_c165e5594cuda3std3__45__cpo6rbeginE
	.align		8
        /*0028*/ 	.dword	_ZN34_INTERNAL_1ed41c42_4_k_cu_c165e5594cuda3std3__45__cpo4rendE
	.align		8
        /*0030*/ 	.dword	_ZN34_INTERNAL_1ed41c42_4_k_cu_c165e5594cuda3std3__45__cpo7crbeginE
	.align		8
        /*0038*/ 	.dword	_ZN34_INTERNAL_1ed41c42_4_k_cu_c165e5594cuda3std3__45__cpo5crendE
	.align		8
        /*0040*/ 	.dword	_ZN34_INTERNAL_1ed41c42_4_k_cu_c165e5594cuda3std3__436_GLOBAL__N__1ed41c42_4_k_cu_c165e5596ignoreE
	.align		8
        /*0048*/ 	.dword	_ZN34_INTERNAL_1ed41c42_4_k_cu_c165e5594cuda3std3__419piecewise_constructE
	.align		8
        /*0050*/ 	.dword	_ZN34_INTERNAL_1ed41c42_4_k_cu_c165e5594cuda3std3__48in_placeE
	.align		8
        /*0058*/ 	.dword	_ZN34_INTERNAL_1ed41c42_4_k_cu_c165e5594cuda3std3__420unreachable_sentinelE
	.align		8
        /*0060*/ 	.dword	_ZN34_INTERNAL_1ed41c42_4_k_cu_c165e5594cuda3std3__47nulloptE
	.align		8
        /*0068*/ 	.dword	_ZN34_INTERNAL_1ed41c42_4_k_cu_c165e5594cuda3std3__48unexpectE
	.align		8
        /*0070*/ 	.dword	_ZN34_INTERNAL_1ed41c42_4_k_cu_c165e5594cuda3std6ranges3__45__cpo4swapE
	.align		8
        /*0078*/ 	.dword	_ZN34_INTERNAL_1ed41c42_4_k_cu_c165e5594cuda3std6ranges3__45__cpo9iter_moveE
	.align		8
        /*0080*/ 	.dword	_ZN34_INTERNAL_1ed41c42_4_k_cu_c165e5594cuda3std6ranges3__45__cpo5beginE
	.align		8
        /*0088*/ 	.dword	_ZN34_INTERNAL_1ed41c42_4_k_cu_c165e5594cuda3std6ranges3__45__cpo3endE
	.align		8
        /*0090*/ 	.dword	_ZN34_INTERNAL_1ed41c42_4_k_cu_c165e5594cuda3std6ranges3__45__cpo6cbeginE
	.align		8
        /*0098*/ 	.dword	_ZN34_INTERNAL_1ed41c42_4_k_cu_c165e5594cuda3std6ranges3__45__cpo4cendE
	.align		8
        /*00a0*/ 	.dword	_ZN34_INTERNAL_1ed41c42_4_k_cu_c165e5594cuda3std6ranges3__45__cpo7advanceE
	.align		8
        /*00a8*/ 	.dword	_ZN34_INTERNAL_1ed41c42_4_k_cu_c165e5594cuda3std6ranges3__45__cpo9iter_swapE
	.align		8
        /*00b0*/ 	.dword	_ZN34_INTERNAL_1ed41c42_4_k_cu_c165e5594cuda3std6ranges3__45__cpo4nextE
	.align		8
        /*00b8*/ 	.dword	_ZN34_INTERNAL_1ed41c42_4_k_cu_c165e5594cuda3std6ranges3__45__cpo4prevE
	.align		8
        /*00c0*/ 	.dword	_ZN34_INTERNAL_1ed41c42_4_k_cu_c165e5594cuda3std6ranges3__45__cpo4dataE
	.align		8
        /*00c8*/ 	.dword	_ZN34_INTERNAL_1ed41c42_4_k_cu_c165e5594cuda3std6ranges3__45__cpo5cdataE
	.align		8
        /*00d0*/ 	.dword	_ZN34_INTERNAL_1ed41c42_4_k_cu_c165e5594cuda3std6ranges3__45__cpo4sizeE
	.align		8
        /*00d8*/ 	.dword	_ZN34_INTERNAL_1ed41c42_4_k_cu_c165e5594cuda3std6ranges3__45__cpo5ssizeE
	.align		8
        /*00e0*/ 	.dword	_ZN34_INTERNAL_1ed41c42_4_k_cu_c165e5594cuda3std6ranges3__45__cpo8distanceE
	.align		8
        /*00e8*/ 	.dword	_ZN34_INTERNAL_1ed41c42_4_k_cu_c165e5596thrust24THRUST_300001_SM_1000_NS8cuda_cub3parE
	.align		8
        /*00f0*/ 	.dword	_ZN34_INTERNAL_1ed41c42_4_k_cu_c165e5596thrust24THRUST_300001_SM_1000_NS8cuda_cub10par_nosyncE
	.align		8
        /*00f8*/ 	.dword	_ZN34_INTERNAL_1ed41c42_4_k_cu_c165e5596thrust24THRUST_300001_SM_1000_NS6system6detail10sequential3seqE
	.align		8
        /*0100*/ 	.dword	_ZN34_INTERNAL_1ed41c42_4_k_cu_c165e5596thrust24THRUST_300001_SM_1000_NS6system3cpp3parE
	.align		8
        /*0108*/ 	.dword	_ZN34_INTERNAL_1ed41c42_4_k_cu_c165e5596thrust24THRUST_300001_SM_1000_NS12placeholders2_1E
	.align		8
        /*0110*/ 	.dword	_ZN34_INTERNAL_1ed41c42_4_k_cu_c165e5596thrust24THRUST_300001_SM_1000_NS12placeholders2_2E
	.align		8
        /*0118*/ 	.dword	_ZN34_INTERNAL_1ed41c42_4_k_cu_c165e5596thrust24THRUST_300001_SM_1000_NS12placeholders2_3E
	.align		8
        /*0120*/ 	.dword	_ZN34_INTERNAL_1ed41c42_4_k_cu_c165e5596thrust24THRUST_300001_SM_1000_NS12placeholders2_4E
	.align		8
        /*0128*/ 	.dword	_ZN34_INTERNAL_1ed41c42_4_k_cu_c165e5596thrust24THRUST_300001_SM_1000_NS12placeholders2_5E
	.align		8
        /*0130*/ 	.dword	_ZN34_INTERNAL_1ed41c42_4_k_cu_c165e5596thrust24THRUST_300001_SM_1000_NS12placeholders2_6E
	.align		8
        /*0138*/ 	.dword	_ZN34_INTERNAL_1ed41c42_4_k_cu_c165e5596thrust24THRUST_300001_SM_1000_NS12placeholders2_7E
	.align		8
        /*0140*/ 	.dword	_ZN34_INTERNAL_1ed41c42_4_k_cu_c165e5596thrust24THRUST_300001_SM_1000_NS12placeholders2_8E
	.align		8
        /*0148*/ 	.dword	_ZN34_INTERNAL_1ed41c42_4_k_cu_c165e5596thrust24THRUST_300001_SM_1000_NS12placeholders2_9E
	.align		8
        /*0150*/ 	.dword	_ZN34_INTERNAL_1ed41c42_4_k_cu_c165e5596thrust24THRUST_300001_SM_1000_NS12placeholders3_10E
	.align		8
        /*0158*/ 	.dword	_ZN34_INTERNAL_1ed41c42_4_k_cu_c165e5596thrust24THRUST_300001_SM_1000_NS3seqE
	.align		8
        /*0160*/ 	.dword	_ZN34_INTERNAL_1ed41c42_4_k_cu_c165e5596thrust24THRUST_300001_SM_1000_NS6deviceE


//--------------------- .text._ZN3cub18CUB_300001_SM_10006detail11EmptyKernelIvEEvv --------------------------
	.section	.text._ZN3cub18CUB_300001_SM_10006detail11EmptyKernelIvEEvv,"ax",@progbits
	.align	128
        .global         _ZN3cub18CUB_300001_SM_10006detail11EmptyKernelIvEEvv
        .type           _ZN3cub18CUB_300001_SM_10006detail11EmptyKernelIvEEvv,@function
        .size           _ZN3cub18CUB_300001_SM_10006detail11EmptyKernelIvEEvv,(.L_x_804 - _ZN3cub18CUB_300001_SM_10006detail11EmptyKernelIvEEvv)
        .other          _ZN3cub18CUB_300001_SM_10006detail11EmptyKernelIvEEvv,@"STO_CUDA_ENTRY STV_DEFAULT"
_ZN3cub18CUB_300001_SM_10006detail11EmptyKernelIvEEvv:
.text._ZN3cub18CUB_300001_SM_10006detail11EmptyKernelIvEEvv:
[----:B------:R-:W-:Y:S01]  /*0000*/  LDC R1, c[0x0][0x37c] ;  /* 0x0000df00ff017b82 */ /* 0x000fe20000000800 */
[----:B------:R-:W-:Y:S05]  /*0010*/  EXIT ;  /* 0x000000000000794d */ /* 0x000fea0003800000 */
.L_x_0:
[----:B------:R-:W-:-:S00]  /*0020*/  BRA `(.L_x_0) ;  /* 0xfffffffc00fc7947 */ /* 0x000fc0000383ffff */
[----:B------:R-:W-:-:S00]  /*0030*/  NOP ;  /* 0x0000000000007918 */ /* 0x000fc00000000000 */
        /* <DEDUP_REMOVED lines=12> */
.L_x_804:


//--------------------- .text._ZN6thrust24THRUST_300001_SM_1000_NS8cuda_cub4core6detail13_kernel_agentINS1_8__reduce11ReduceAgentIPN4cuda3std3__45tupleIJflEEESC_SB_lNS1_9__extrema9arg_max_fIflNS9_4lessIfEEEEEEJSC_SC_iSH_EEEvDpT0_ --------------------------
	.section	.text._ZN6thrust24THRUST_300001_SM_1000_NS8cuda_cub4core6detail13_kernel_agentINS1_8__reduce11ReduceAgentIPN4cuda3std3__45tupleIJflEEESC_SB_lNS1_9__extrema9arg_max_fIflNS9_4lessIfEEEEEEJSC_SC_iSH_EEEvDpT0_,"ax",@progbits
	.align	128
        .global         _ZN6thrust24THRUST_300001_SM_1000_NS8cuda_cub4core6detail13_kernel_agentINS1_8__reduce11ReduceAgentIPN4cuda3std3__45tupleIJflEEESC_SB_lNS1_9__extrema9arg_max_fIflNS9_4lessIfEEEEEEJSC_SC_iSH_EEEvDpT0_
        .type           _ZN6thrust24THRUST_300001_SM_1000_NS8cuda_cub4core6detail13_kernel_agentINS1_8__reduce11ReduceAgentIPN4cuda3std3__45tupleIJflEEESC_SB_lNS1_9__extrema9arg_max_fIflNS9_4lessIfEEEEEEJSC_SC_iSH_EEEvDpT0_,@function
        .size           _ZN6thrust24THRUST_300001_SM_1000_NS8cuda_cub4core6detail13_kernel_agentINS1_8__reduce11ReduceAgentIPN4cuda3std3__45tupleIJflEEESC_SB_lNS1_9__extrema9arg_max_fIflNS9_4lessIfEEEEEEJSC_SC_iSH_EEEvDpT0_,(.L_x_805 - _ZN6thrust24THRUST_300001_SM_1000_NS8cuda_cub4core6detail13_kernel_agentINS1_8__reduce11ReduceAgentIPN4cuda3std3__45tupleIJflEEESC_SB_lNS1_9__extrema9arg_max_fIflNS9_4lessIfEEEEEEJSC_SC_iSH_EEEvDpT0_)
        .other          _ZN6thrust24THRUST_300001_SM_1000_NS8cuda_cub4core6detail13_kernel_agentINS1_8__reduce11ReduceAgentIPN4cuda3std3__45tupleIJflEEESC_SB_lNS1_9__extrema9arg_max_fIflNS9_4lessIfEEEEEEJSC_SC_iSH_EEEvDpT0_,@"STO_CUDA_ENTRY STV_DEFAULT"
_ZN6thrust24THRUST_300001_SM_1000_NS8cuda_cub4core6detail13_kernel_agentINS1_8__reduce11ReduceAgentIPN4cuda3std3__45tupleIJflEEESC_SB_lNS1_9__extrema9arg_max_fIflNS9_4lessIfEEEEEEJSC_SC_iSH_EEEvDpT0_:
.text._ZN6thrust24THRUST_300001_SM_1000_NS8cuda_cub4core6detail13_kernel_agentINS1_8__reduce11ReduceAgentIPN4cuda3std3__45tupleIJflEEESC_SB_lNS1_9__extrema9arg_max_fIflNS9_4lessIfEEEEEEJSC_SC_iSH_EEEvDpT0_:
[----:B------:R-:W-:Y:S01]  /*0000*/  LDC R1, c[0x0][0x37c] ;  /* 0x0000df00ff017b82 */ /* 0x000fe20000000800 */
[----:B------:R-:W0:Y:S02]  /*0010*/  LDCU UR8, c[0x0][0x390] ;  /* 0x00007200ff0877ac */ /* 0x000e240008000800 */
[----:B0-----:R-:W-:-:S13]  /*0020*/  ISETP.NE.AND P0, PT, RZ, UR8, PT ;  /* 0x00000008ff007c0c */ /* 0x001fda000bf05270 */
[----:B------:R-:W-:Y:S05]  /*0030*/  @!P0 EXIT ;  /* 0x000000000000894d */ /* 0x000fea0003800000 */
[----:B------:R-:W-:Y:S01]  /*0040*/  UISETP.GT.AND UP0, UPT, UR8, 0x4ff, UPT ;  /* 0x000004ff0800788c */ /* 0x000fe2000bf04270 */
[----:B------:R-:W-:Y:S01]  /*0050*/  BSSY.RECONVERGENT B0, `(.L_x_1) ;  /* 0x00005bf000007945 */ /* 0x000fe20003800200 */
[----:B------:R-:W0:Y:S07]  /*0060*/  LDCU.64 UR10, c[0x0][0x358] ;  /* 0x00006b00ff0a77ac */ /* 0x000e2e0008000a00 */
[----:B------:R-:W-:Y:S05]  /*0070*/  BRA.U UP0, `(.L_x_2) ;  /* 0x0000003100807547 */ /* 0x000fea000b800000 */
[----:B------:R-:W1:Y:S01]  /*0080*/  S2R R0, SR_TID.X ;  /* 0x0000000000007919 */ /* 0x000e620000002100 */
[----:B------:R-:W2:Y:S01]  /*0090*/  LDCU UR4, c[0x0][0x390] ;  /* 0x00007200ff0477ac */ /* 0x000ea20008000800 */
[----:B------:R-:W-:Y:S01]  /*00a0*/  BSSY.RECONVERGENT B1, `(.L_x_3) ;  /* 0x000000b000017945 */ /* 0x000fe20003800200 */
[----:B------:R-:W-:Y:S01]  /*00b0*/  IMAD.MOV.U32 R4, RZ, RZ, RZ ;  /* 0x000000ffff047224 */ /* 0x000fe200078e00ff */
[----:B------:R-:W-:Y:S02]  /*00c0*/  CS2R R2, SRZ ;  /* 0x0000000000027805 */ /* 0x000fe4000001ff00 */
[----:B-1----:R-:W-:Y:S01]  /*00d0*/  ISETP.GE.AND P0, PT, R0, UR8, PT ;  /* 0x0000000800007c0c */ /* 0x002fe2000bf06270 */
[----:B------:R-:W-:-:S12]  /*00e0*/  IMAD.MOV.U32 R5, RZ, RZ, R0 ;  /* 0x000000ffff057224 */ /* 0x000fd800078e0000 */
[----:B--2---:R-:W-:Y:S05]  /*00f0*/  @P0 BRA `(.L_x_4) ;  /* 0x0000000000140947 */ /* 0x004fea0003800000 */
[----:B------:R-:W1:Y:S02]  /*0100*/  LDC.64 R6, c[0x0][0x380] ;  /* 0x0000e000ff067b82 */ /* 0x000e640000000a00 */
[----:B-1----:R-:W-:-:S05]  /*0110*/  IMAD.WIDE.U32 R6, R0, 0x10, R6 ;  /* 0x0000001000067825 */ /* 0x002fca00078e0006 */
[----:B0-----:R1:W5:Y:S04]  /*0120*/  LDG.E.CONSTANT R4, desc[UR10][R6.64] ;  /* 0x0000000a06047981 */ /* 0x001368000c1e9900 */
[----:B------:R1:W5:Y:S01]  /*0130*/  LDG.E.64.CONSTANT R2, desc[UR10][R6.64+0x8] ;  /* 0x0000080a06027981 */ /* 0x000362000c1e9b00 */
[----:B------:R-:W-:-:S07]  /*0140*/  VIADD R5, R0, 0x100 ;  /* 0x0000010000057836 */ /* 0x000fce0000000000 */
.L_x_4:
[----:B0-----:R-:W-:Y:S05]  /*0150*/  BSYNC.RECONVERGENT B1 ;  /* 0x0000000000017941 */ /* 0x001fea0003800200 */
.L_x_3:
[----:B------:R-:W-:Y:S01]  /*0160*/  ISETP.GE.AND P0, PT, R5, UR8, PT ;  /* 0x0000000805007c0c */ /* 0x000fe2000bf06270 */
[----:B------:R-:W-:-:S12]  /*0170*/  BSSY.RECONVERGENT B1, `(.L_x_5) ;  /* 0x0000088000017945 */ /* 0x000fd80003800200 */
[----:B------:R-:W-:Y:S05]  /*0180*/  @P0 BRA `(.L_x_6) ;  /* 0x0000000800180947 */ /* 0x000fea0003800000 */
[----:B-1----:R-:W-:Y:S01]  /*0190*/  LOP3.LUT R6, RZ, R5, RZ, 0x33, !PT ;  /* 0x00000005ff067212 */ /* 0x002fe200078e33ff */
[----:B------:R-:W-:Y:S04]  /*01a0*/  BSSY.RECONVERGENT B2, `(.L_x_7) ;  /* 0x000002b000027945 */ /* 0x000fe80003800200 */
[----:B------:R-:W-:-:S05]  /*01b0*/  VIADD R12, R6, UR8 ;  /* 0x00000008060c7c36 */ /* 0x000fca0008000000 */
[----:B------:R-:W-:-:S04]  /*01c0*/  LOP3.LUT R6, R12, 0x300, RZ, 0xc0, !PT ;  /* 0x000003000c067812 */ /* 0x000fc800078ec0ff */
[----:B------:R-:W-:-:S13]  /*01d0*/  ISETP.NE.AND P0, PT, R6, 0x300, PT ;  /* 0x000003000600780c */ /* 0x000fda0003f05270 */
[----:B------:R-:W-:Y:S05]  /*01e0*/  @!P0 BRA `(.L_x_8) ;  /* 0x0000000000988947 */ /* 0x000fea0003800000 */
[----:B------:R-:W0:Y:S01]  /*01f0*/  LDC.64 R6, c[0x0][0x380] ;  /* 0x0000e000ff067b82 */ /* 0x000e220000000a00 */
[----:B------:R-:W-:-:S04]  /*0200*/  LEA.HI R8, R12, 0x1, RZ, 0x18 ;  /* 0x000000010c087811 */ /* 0x000fc800078fc0ff */
[----:B------:R-:W-:-:S05]  /*0210*/  LOP3.LUT R8, R8, 0x3, RZ, 0xc0, !PT ;  /* 0x0000000308087812 */ /* 0x000fca00078ec0ff */
[----:B------:R-:W-:Y:S02]  /*0220*/  IMAD.MOV R10, RZ, RZ, -R8 ;  /* 0x000000ffff0a7224 */ /* 0x000fe400078e0a08 */
[----:B0-----:R-:W-:-:S04]  /*0230*/  IMAD.WIDE.U32 R6, R5, 0x10, R6 ;  /* 0x0000001005067825 */ /* 0x001fc800078e0006 */
[----:B------:R-:W-:-:S07]  /*0240*/  IMAD.MOV.U32 R11, RZ, RZ, R6 ;  /* 0x000000ffff0b7224 */ /* 0x000fce00078e0006 */
.L_x_11:
[----:B------:R-:W-:-:S05]  /*0250*/  IMAD.MOV.U32 R6, RZ, RZ, R11 ;  /* 0x000000ffff067224 */ /* 0x000fca00078e000b */
[----:B------:R-:W2:Y:S04]  /*0260*/  LDG.E.CONSTANT R14, desc[UR10][R6.64] ;  /* 0x0000000a060e7981 */ /* 0x000ea8000c1e9900 */
[----:B------:R-:W3:Y:S01]  /*0270*/  LDG.E.64.CONSTANT R8, desc[UR10][R6.64+0x8] ;  /* 0x0000080a06087981 */ /* 0x000ee2000c1e9b00 */
[----:B------:R-:W-:Y:S01]  /*0280*/  VIADD R10, R10, 0x1 ;  /* 0x000000010a0a7836 */ /* 0x000fe20000000000 */
[----:B------:R-:W-:Y:S01]  /*0290*/  BSSY.RECONVERGENT B3, `(.L_x_9) ;  /* 0x0000018000037945 */ /* 0x000fe20003800200 */
[----:B-----5:R-:W-:Y:S01]  /*02a0*/  IMAD.MOV.U32 R17, RZ, RZ, R3 ;  /* 0x000000ffff117224 */ /* 0x020fe200078e0003 */
[----:B------:R-:W-:Y:S01]  /*02b0*/  IADD3 R11, P3, PT, R6, 0x1000, RZ ;  /* 0x00001000060b7810 */ /* 0x000fe20007f7e0ff */
[----:B------:R-:W-:Y:S01]  /*02c0*/  IMAD.MOV.U32 R15, RZ, RZ, R2 ;  /* 0x000000ffff0f7224 */ /* 0x000fe200078e0002 */
[----:B------:R-:W-:Y:S01]  /*02d0*/  ISETP.NE.AND P2, PT, R10, RZ, PT ;  /* 0x000000ff0a00720c */ /* 0x000fe20003f45270 */
[----:B------:R-:W-:Y:S01]  /*02e0*/  IMAD.MOV.U32 R13, RZ, RZ, R4 ;  /* 0x000000ffff0d7224 */ /* 0x000fe200078e0004 */
[----:B--2---:R-:W-:Y:S01]  /*02f0*/  FSETP.GEU.AND P0, PT, R4, R14, PT ;  /* 0x0000000e0400720b */ /* 0x004fe20003f0e000 */
[----:B------:R-:W-:-:S02]  /*0300*/  IMAD.MOV.U32 R4, RZ, RZ, R14 ;  /* 0x000000ffff047224 */ /* 0x000fc400078e000e */
[----:B---3--:R-:W-:Y:S02]  /*0310*/  IMAD.MOV.U32 R2, RZ, RZ, R8 ;  /* 0x000000ffff027224 */ /* 0x008fe400078e0008 */
[----:B------:R-:W-:-:S08]  /*0320*/  IMAD.MOV.U32 R3, RZ, RZ, R9 ;  /* 0x000000ffff037224 */ /* 0x000fd000078e0009 */
[----:B------:R-:W-:Y:S05]  /*0330*/  @!P0 BRA `(.L_x_10) ;  /* 0x0000000000348947 */ /* 0x000fea0003800000 */
[----:B------:R-:W-:Y:S01]  /*0340*/  FSETP.GEU.AND P4, PT, R14, R13, PT ;  /* 0x0000000d0e00720b */ /* 0x000fe20003f8e000 */
[----:B------:R-:W-:Y:S02]  /*0350*/  IMAD.MOV.U32 R4, RZ, RZ, R13 ;  /* 0x000000ffff047224 */ /* 0x000fe400078e000d */
[----:B------:R-:W-:Y:S02]  /*0360*/  IMAD.MOV.U32 R2, RZ, RZ, R15 ;  /* 0x000000ffff027224 */ /* 0x000fe400078e000f */
[----:B------:R-:W-:-:S08]  /*0370*/  IMAD.MOV.U32 R3, RZ, RZ, R17 ;  /* 0x000000ffff037224 */ /* 0x000fd000078e0011 */
[CC--:B------:R-:W-:Y:S02]  /*0380*/  @P4 ISETP.LT.U32.AND P1, PT, R15.reuse, R8.reuse, PT ;  /* 0x000000080f00420c */ /* 0x0c0fe40003f21070 */
[-C--:B------:R-:W-:Y:S02]  /*0390*/  @P4 ISETP.GE.U32.AND P0, PT, R15, R8.reuse, PT ;  /* 0x000000080f00420c */ /* 0x080fe40003f06070 */
[CC--:B------:R-:W-:Y:S02]  /*03a0*/  @P4 ISETP.LT.AND.EX P1, PT, R17.reuse, R9.reuse, PT, P1 ;  /* 0x000000091100420c */ /* 0x0c0fe40003f21310 */
[-C--:B------:R-:W-:Y:S02]  /*03b0*/  @P4 ISETP.GE.AND.EX P0, PT, R17, R9.reuse, PT, P0 ;  /* 0x000000091100420c */ /* 0x080fe40003f06300 */
[----:B------:R-:W-:Y:S02]  /*03c0*/  @P4 SEL R8, R15, R8, P1 ;  /* 0x000000080f084207 */ /* 0x000fe40000800000 */
[----:B------:R-:W-:-:S02]  /*03d0*/  @P4 SEL R9, R17, R9, P1 ;  /* 0x0000000911094207 */ /* 0x000fc40000800000 */
[----:B------:R-:W-:Y:S01]  /*03e0*/  @P4 FSEL R4, R13, R14, !P0 ;  /* 0x0000000e0d044208 */ /* 0x000fe20004000000 */
[----:B------:R-:W-:Y:S02]  /*03f0*/  @P4 IMAD.MOV.U32 R2, RZ, RZ, R8 ;  /* 0x000000ffff024224 */ /* 0x000fe400078e0008 */
[----:B------:R-:W-:-:S07]  /*0400*/  @P4 IMAD.MOV.U32 R3, RZ, RZ, R9 ;  /* 0x000000ffff034224 */ /* 0x000fce00078e0009 */
.L_x_10:
[----:B------:R-:W-:Y:S05]  /*0410*/  BSYNC.RECONVERGENT B3 ;  /* 0x0000000000037941 */ /* 0x000fea0003800200 */
.L_x_9:
[----:B------:R-:W-:Y:S02]  /*0420*/  IMAD.X R7, RZ, RZ, R7, P3 ;  /* 0x000000ffff077224 */ /* 0x000fe400018e0607 */
[----:B------:R-:W-:Y:S01]  /*0430*/  VIADD R5, R5, 0x100 ;  /* 0x0000010005057836 */ /* 0x000fe20000000000 */
[----:B------:R-:W-:Y:S06]  /*0440*/  @P2 BRA `(.L_x_11) ;  /* 0xfffffffc00802947 */ /* 0x000fec000383ffff */
.L_x_8:
[----:B------:R-:W-:Y:S05]  /*0450*/  BSYNC.RECONVERGENT B2 ;  /* 0x0000000000027941 */ /* 0x000fea0003800200 */
.L_x_7:
[----:B------:R-:W0:Y:S01]  /*0460*/  LDC.64 R8, c[0x0][0x380] ;  /* 0x0000e000ff087b82 */ /* 0x000e220000000a00 */
[----:B------:R-:W-:-:S13]  /*0470*/  ISETP.GE.U32.AND P0, PT, R12, 0x300, PT ;  /* 0x000003000c00780c */ /* 0x000fda0003f06070 */
[----:B------:R-:W-:Y:S05]  /*0480*/  @!P0 BRA `(.L_x_6) ;  /* 0x0000000400588947 */ /* 0x000fea0003800000 */
.L_x_20:
[----:B0-----:R-:W-:-:S05]  /*0490*/  IMAD.WIDE R18, R5, 0x10, R8 ;  /* 0x0000001005127825 */ /* 0x001fca00078e0208 */
[----:B------:R-:W2:Y:S04]  /*04a0*/  LDG.E.CONSTANT R21, desc[UR10][R18.64] ;  /* 0x0000000a12157981 */ /* 0x000ea8000c1e9900 */
[----:B------:R-:W3:Y:S04]  /*04b0*/  LDG.E.64.CONSTANT R14, desc[UR10][R18.64+0x8] ;  /* 0x0000080a120e7981 */ /* 0x000ee8000c1e9b00 */
[----:B-----5:R0:W5:Y:S04]  /*04c0*/  LDG.E.CONSTANT R27, desc[UR10][R18.64+0x1000] ;  /* 0x0010000a121b7981 */ /* 0x020168000c1e9900 */
[----:B------:R0:W5:Y:S04]  /*04d0*/  LDG.E.CONSTANT R16, desc[UR10][R18.64+0x2000] ;  /* 0x0020000a12107981 */ /* 0x000168000c1e9900 */
[----:B------:R0:W5:Y:S04]  /*04e0*/  LDG.E.CONSTANT R17, desc[UR10][R18.64+0x3000] ;  /* 0x0030000a12117981 */ /* 0x000168000c1e9900 */
[----:B------:R0:W5:Y:S04]  /*04f0*/  LDG.E.64.CONSTANT R12, desc[UR10][R18.64+0x1008] ;  /* 0x0010080a120c7981 */ /* 0x000168000c1e9b00 */
[----:B------:R0:W5:Y:S04]  /*0500*/  LDG.E.64.CONSTANT R6, desc[UR10][R18.64+0x2008] ;  /* 0x0020080a12067981 */ /* 0x000168000c1e9b00 */
[----:B------:R0:W5:Y:S01]  /*0510*/  LDG.E.64.CONSTANT R10, desc[UR10][R18.64+0x3008] ;  /* 0x0030080a120a7981 */ /* 0x000162000c1e9b00 */
[----:B------:R-:W-:Y:S01]  /*0520*/  BSSY.RECONVERGENT B2, `(.L_x_12) ;  /* 0x0000011000027945 */ /* 0x000fe20003800200 */
[----:B--2---:R-:W-:Y:S01]  /*0530*/  FSETP.GEU.AND P0, PT, R4, R21, PT ;  /* 0x000000150400720b */ /* 0x004fe20003f0e000 */
[----:B------:R-:W-:-:S02]  /*0540*/  IMAD.MOV.U32 R20, RZ, RZ, R21 ;  /* 0x000000ffff147224 */ /* 0x000fc400078e0015 */
[----:B---3--:R-:W-:Y:S02]  /*0550*/  IMAD.MOV.U32 R23, RZ, RZ, R14 ;  /* 0x000000ffff177224 */ /* 0x008fe400078e000e */
[----:B------:R-:W-:-:S08]  /*0560*/  IMAD.MOV.U32 R25, RZ, RZ, R15 ;  /* 0x000000ffff197224 */ /* 0x000fd000078e000f */
[----:B0-----:R-:W-:Y:S05]  /*0570*/  @!P0 BRA `(.L_x_13) ;  /* 0x00000000002c8947 */ /* 0x001fea0003800000 */
[----:B------:R-:W-:Y:S01]  /*0580*/  FSETP.GEU.AND P2, PT, R21, R4, PT ;  /* 0x000000041500720b */ /* 0x000fe20003f4e000 */
[----:B------:R-:W-:Y:S02]  /*0590*/  IMAD.MOV.U32 R23, RZ, RZ, R2 ;  /* 0x000000ffff177224 */ /* 0x000fe400078e0002 */
[----:B------:R-:W-:Y:S02]  /*05a0*/  IMAD.MOV.U32 R25, RZ, RZ, R3 ;  /* 0x000000ffff197224 */ /* 0x000fe400078e0003 */
[----:B------:R-:W-:-:S08]  /*05b0*/  IMAD.MOV.U32 R20, RZ, RZ, R4 ;  /* 0x000000ffff147224 */ /* 0x000fd000078e0004 */
[CC--:B------:R-:W-:Y:S02]  /*05c0*/  @P2 ISETP.GE.U32.AND P0, PT, R2.reuse, R14.reuse, PT ;  /* 0x0000000e0200220c */ /* 0x0c0fe40003f06070 */
[-C--:B------:R-:W-:Y:S02]  /*05d0*/  @P2 ISETP.LT.U32.AND P1, PT, R2, R14.reuse, PT ;  /* 0x0000000e0200220c */ /* 0x080fe40003f21070 */
[CC--:B------:R-:W-:Y:S02]  /*05e0*/  @P2 ISETP.GE.AND.EX P0, PT, R3.reuse, R15.reuse, PT, P0 ;  /* 0x0000000f0300220c */ /* 0x0c0fe40003f06300 */
[----:B------:R-:W-:Y:S02]  /*05f0*/  @P2 ISETP.LT.AND.EX P1, PT, R3, R15, PT, P1 ;  /* 0x0000000f0300220c */ /* 0x000fe40003f21310 */
[----:B------:R-:W-:Y:S02]  /*0600*/  @P2 FSEL R20, R4, R21, !P0 ;  /* 0x0000001504142208 */ /* 0x000fe40004000000 */
[----:B------:R-:W-:-:S02]  /*0610*/  @P2 SEL R23, R2, R14, P1 ;  /* 0x0000000e02172207 */ /* 0x000fc40000800000 */
[----:B------:R-:W-:-:S07]  /*0620*/  @P2 SEL R25, R3, R15, P1 ;  /* 0x0000000f03192207 */ /* 0x000fce0000800000 */
.L_x_13:
[----:B------:R-:W-:Y:S05]  /*0630*/  BSYNC.RECONVERGENT B2 ;  /* 0x0000000000027941 */ /* 0x000fea0003800200 */
.L_x_12:
[----:B-----5:R-:W-:Y:S01]  /*0640*/  FSETP.GEU.AND P0, PT, R20, R27, PT ;  /* 0x0000001b1400720b */ /* 0x020fe20003f0e000 */
[----:B------:R-:W-:Y:S01]  /*0650*/  BSSY.RECONVERGENT B2, `(.L_x_14) ;  /* 0x0000010000027945 */ /* 0x000fe20003800200 */
[----:B------:R-:W-:Y:S02]  /*0660*/  IMAD.MOV.U32 R3, RZ, RZ, R27 ;  /* 0x000000ffff037224 */ /* 0x000fe400078e001b */
[----:B------:R-:W-:Y:S02]  /*0670*/  IMAD.MOV.U32 R19, RZ, RZ, R12 ;  /* 0x000000ffff137224 */ /* 0x000fe400078e000c */
[----:B------:R-:W-:-:S07]  /*0680*/  IMAD.MOV.U32 R21, RZ, RZ, R13 ;  /* 0x000000ffff157224 */ /* 0x000fce00078e000d */
[----:B------:R-:W-:Y:S05]  /*0690*/  @!P0 BRA `(.L_x_15) ;  /* 0x00000000002c8947 */ /* 0x000fea0003800000 */
        /* <DEDUP_REMOVED lines=11> */
.L_x_15:
[----:B------:R-:W-:Y:S05]  /*0750*/  BSYNC.RECONVERGENT B2 ;  /* 0x0000000000027941 */ /* 0x000fea0003800200 */
.L_x_14:
[----:B------:R-:W-:Y:S01]  /*0760*/  FSETP.GEU.AND P0, PT, R3, R16, PT ;  /* 0x000000100300720b */ /* 0x000fe20003f0e000 */
        /* <DEDUP_REMOVED lines=10> */
[----:B------:R-:W-:Y:S02]  /*0810*/  @P2 ISETP.LT.U32.AND P1, PT, R19, R6, PT ;  /* 0x000000061300220c */ /* 0x000fe40003f21070 */
[CC--:B------:R-:W-:Y:S02]  /*0820*/  @P2 ISETP.GE.AND.EX P0, PT, R21.reuse, R7.reuse, PT, P0 ;  /* 0x000000071500220c */ /* 0x0c0fe40003f06300 */
[----:B------:R-:W-:Y:S02]  /*0830*/  @P2 ISETP.LT.AND.EX P1, PT, R21, R7, PT, P1 ;  /* 0x000000071500220c */ /* 0x000fe40003f21310 */
[----:B------:R-:W-:Y:S02]  /*0840*/  @P2 FSEL R12, R3, R16, !P0 ;  /* 0x00000010030c2208 */ /* 0x000fe40004000000 */
[----:B------:R-:W-:-:S02]  /*0850*/  @P2 SEL R13, R19, R6, P1 ;  /* 0x00000006130d2207 */ /* 0x000fc40000800000 */
[----:B------:R-:W-:-:S07]  /*0860*/  @P2 SEL R15, R21, R7, P1 ;  /* 0x00000007150f2207 */ /* 0x000fce0000800000 */
.L_x_17:
[----:B------:R-:W-:Y:S05]  /*0870*/  BSYNC.RECONVERGENT B2 ;  /* 0x0000000000027941 */ /* 0x000fea0003800200 */
.L_x_16:
        /* <DEDUP_REMOVED lines=19> */
.L_x_19:
[----:B------:R-:W-:Y:S05]  /*09b0*/  BSYNC.RECONVERGENT B2 ;  /* 0x0000000000027941 */ /* 0x000fea0003800200 */
.L_x_18:
[----:B------:R-:W-:-:S05]  /*09c0*/  VIADD R5, R5, 0x400 ;  /* 0x0000040005057836 */ /* 0x000fca0000000000 */
[----:B------:R-:W-:-:S13]  /*09d0*/  ISETP.GE.AND P0, PT, R5, UR4, PT ;  /* 0x0000000405007c0c */ /* 0x000fda000bf06270 */
[----:B------:R-:W-:Y:S05]  /*09e0*/  @!P0 BRA `(.L_x_20) ;  /* 0xfffffff800a88947 */ /* 0x000fea000383ffff */
.L_x_6:
[----:B------:R-:W-:Y:S05]  /*09f0*/  BSYNC.RECONVERGENT B1 ;  /* 0x0000000000017941 */ /* 0x000fea0003800200 */
.L_x_5:
[----:B------:R-:W2:Y:S02]  /*0a00*/  LDCU UR6, c[0x0][0x390] ;  /* 0x00007200ff0677ac */ /* 0x000ea40008000800 */
[----:B--2---:R-:W-:-:S09]  /*0a10*/  UISETP.GE.AND UP0, UPT, UR6, 0x100, UPT ;  /* 0x000001000600788c */ /* 0x004fd2000bf06270 */
[----:B------:R-:W-:Y:S05]  /*0a20*/  BRA.U !UP0, `(.L_x_21) ;  /* 0x00000011088c7547 */ /* 0x000fea000b800000 */
[----:B0-----:R-:W0:Y:S01]  /*0a30*/  S2R R8, SR_LANEID ;  /* 0x0000000000087919 */ /* 0x001e220000000000 */
[----:B------:R-:W-:Y:S01]  /*0a40*/  BSSY.RECONVERGENT B1, `(.L_x_22) ;  /* 0x000001b000017945 */ /* 0x000fe20003800200 */
[----:B-1---5:R-:W-:Y:S01]  /*0a50*/  IMAD.MOV.U32 R6, RZ, RZ, R2 ;  /* 0x000000ffff067224 */ /* 0x022fe200078e0002 */
[----:B------:R1:W2:Y:S01]  /*0a60*/  SHFL.DOWN PT, R9, R4, 0x1, 0x1f ;  /* 0x08201f0004097f89 */ /* 0x0002a200000e0000 */
[----:B------:R-:W-:Y:S02]  /*0a70*/  IMAD.MOV.U32 R7, RZ, RZ, R3 ;  /* 0x000000ffff077224 */ /* 0x000fe400078e0003 */
[----:B------:R-:W-:Y:S01]  /*0a80*/  IMAD.MOV.U32 R5, RZ, RZ, R4 ;  /* 0x000000ffff057224 */ /* 0x000fe200078e0004 */
[----:B------:R1:W3:Y:S04]  /*0a90*/  SHFL.DOWN PT, R11, R2, 0x1, 0x1f ;  /* 0x08201f00020b7f89 */ /* 0x0002e800000e0000 */
[----:B------:R1:W4:Y:S01]  /*0aa0*/  SHFL.DOWN PT, R13, R3, 0x1, 0x1f ;  /* 0x08201f00030d7f89 */ /* 0x00032200000e0000 */
[----:B0-----:R-:W-:-:S02]  /*0ab0*/  ISETP.GT.AND P0, PT, R8, 0x1e, PT ;  /* 0x0000001e0800780c */ /* 0x001fc40003f04270 */
[C---:B------:R-:W-:Y:S02]  /*0ac0*/  ISETP.GT.AND P1, PT, R8.reuse, 0x1d, PT ;  /* 0x0000001d0800780c */ /* 0x040fe40003f24270 */
[----:B------:R-:W-:-:S09]  /*0ad0*/  ISETP.GT.AND P3, PT, R8, 0x1b, PT ;  /* 0x0000001b0800780c */ /* 0x000fd20003f64270 */
[----:B-1234-:R-:W-:Y:S05]  /*0ae0*/  @P0 BRA `(.L_x_23) ;  /* 0x0000000000400947 */ /* 0x01efea0003800000 */
[----:B------:R-:W-:Y:S01]  /*0af0*/  FSETP.GEU.AND P0, PT, R4, R9, PT ;  /* 0x000000090400720b */ /* 0x000fe20003f0e000 */
[----:B------:R-:W-:Y:S02]  /*0b00*/  IMAD.MOV.U32 R6, RZ, RZ, R11 ;  /* 0x000000ffff067224 */ /* 0x000fe400078e000b */
[----:B------:R-:W-:Y:S02]  /*0b10*/  IMAD.MOV.U32 R7, RZ, RZ, R13 ;  /* 0x000000ffff077224 */ /* 0x000fe400078e000d */
[----:B------:R-:W-:-:S08]  /*0b20*/  IMAD.MOV.U32 R5, RZ, RZ, R9 ;  /* 0x000000ffff057224 */ /* 0x000fd000078e0009 */
[----:B------:R-:W-:Y:S05]  /*0b30*/  @!P0 BRA `(.L_x_23) ;  /* 0x00000000002c8947 */ /* 0x000fea0003800000 */
[----:B------:R-:W-:Y:S01]  /*0b40*/  FSETP.GT.AND P4, PT, R4, R9, PT ;  /* 0x000000090400720b */ /* 0x000fe20003f84000 */
[----:B------:R-:W-:Y:S02]  /*0b50*/  IMAD.MOV.U32 R6, RZ, RZ, R2 ;  /* 0x000000ffff067224 */ /* 0x000fe400078e0002 */
[----:B------:R-:W-:Y:S02]  /*0b60*/  IMAD.MOV.U32 R7, RZ, RZ, R3 ;  /* 0x000000ffff077224 */ /* 0x000fe400078e0003 */
[----:B------:R-:W-:-:S08]  /*0b70*/  IMAD.MOV.U32 R5, RZ, RZ, R4 ;  /* 0x000000ffff057224 */ /* 0x000fd000078e0004 */
[CC--:B------:R-:W-:Y:S02]  /*0b80*/  @!P4 ISETP.GE.U32.AND P0, PT, R2.reuse, R11.reuse, PT ;  /* 0x0000000b0200c20c */ /* 0x0c0fe40003f06070 */
[----:B------:R-:W-:Y:S02]  /*0b90*/  @!P4 ISETP.LT.U32.AND P2, PT, R2, R11, PT ;  /* 0x0000000b0200c20c */ /* 0x000fe40003f41070 */
[CC--:B------:R-:W-:Y:S02]  /*0ba0*/  @!P4 ISETP.GE.AND.EX P0, PT, R3.reuse, R13.reuse, PT, P0 ;  /* 0x0000000d0300c20c */ /* 0x0c0fe40003f06300 */
[----:B------:R-:W-:Y:S02]  /*0bb0*/  @!P4 ISETP.LT.AND.EX P2, PT, R3, R13, PT, P2 ;  /* 0x0000000d0300c20c */ /* 0x000fe40003f41320 */
[----:B------:R-:W-:Y:S02]  /*0bc0*/  @!P4 FSEL R5, R4, R9, !P0 ;  /* 0x000000090405c208 */ /* 0x000fe40004000000 */
[----:B------:R-:W-:-:S02]  /*0bd0*/  @!P4 SEL R6, R2, R11, P2 ;  /* 0x0000000b0206c207 */ /* 0x000fc40001000000 */
[----:B------:R-:W-:-:S07]  /*0be0*/  @!P4 SEL R7, R3, R13, P2 ;  /* 0x0000000d0307c207 */ /* 0x000fce0001000000 */
.L_x_23:
[----:B------:R-:W-:Y:S05]  /*0bf0*/  BSYNC.RECONVERGENT B1 ;  /* 0x0000000000017941 */ /* 0x000fea0003800200 */
.L_x_22:
[----:B------:R0:W1:Y:S01]  /*0c00*/  SHFL.DOWN PT, R10, R5, 0x2, 0x1f ;  /* 0x08401f00050a7f89 */ /* 0x00006200000e0000 */
[----:B------:R-:W-:Y:S01]  /*0c10*/  BSSY.RECONVERGENT B1, `(.L_x_24) ;  /* 0x000001a000017945 */ /* 0x000fe20003800200 */
[C---:B------:R-:W-:Y:S01]  /*0c20*/  ISETP.GT.AND P5, PT, R8.reuse, 0x17, PT ;  /* 0x000000170800780c */ /* 0x040fe20003fa4270 */
[----:B------:R-:W-:Y:S01]  /*0c30*/  IMAD.MOV.U32 R4, RZ, RZ, R6 ;  /* 0x000000ffff047224 */ /* 0x000fe200078e0006 */
[----:B------:R0:W2:Y:S01]  /*0c40*/  SHFL.DOWN PT, R3, R6, 0x2, 0x1f ;  /* 0x08401f0006037f89 */ /* 0x0000a200000e0000 */
[C---:B------:R-:W-:Y:S01]  /*0c50*/  ISETP.GT.AND P4, PT, R8.reuse, 0xf, PT ;  /* 0x0000000f0800780c */ /* 0x040fe20003f84270 */
[----:B------:R-:W-:Y:S01]  /*0c60*/  IMAD.MOV.U32 R2, RZ, RZ, R5 ;  /* 0x000000ffff027224 */ /* 0x000fe200078e0005 */
[----:B------:R-:W-:Y:S01]  /*0c70*/  ISETP.NE.AND P2, PT, R8, RZ, PT ;  /* 0x000000ff0800720c */ /* 0x000fe20003f45270 */
[----:B------:R0:W3:Y:S01]  /*0c80*/  SHFL.DOWN PT, R12, R7, 0x2, 0x1f ;  /* 0x08401f00070c7f89 */ /* 0x0000e200000e0000 */
[----:B------:R-:W-:Y:S01]  /*0c90*/  IMAD.MOV.U32 R8, RZ, RZ, R7 ;  /* 0x000000ffff087224 */ /* 0x000fe200078e0007 */
[----:B------:R-:W-:Y:S10]  /*0ca0*/  @P1 BRA `(.L_x_25) ;  /* 0x0000000000401947 */ /* 0x000ff40003800000 */
[----:B-1----:R-:W-:Y:S01]  /*0cb0*/  FSETP.GEU.AND P0, PT, R5, R10, PT ;  /* 0x0000000a0500720b */ /* 0x002fe20003f0e000 */
[----:B--2---:R-:W-:Y:S02]  /*0cc0*/  IMAD.MOV.U32 R4, RZ, RZ, R3 ;  /* 0x000000ffff047224 */ /* 0x004fe400078e0003 */
[----:B---3--:R-:W-:Y:S02]  /*0cd0*/  IMAD.MOV.U32 R8, RZ, RZ, R12 ;  /* 0x000000ffff087224 */ /* 0x008fe400078e000c */
[----:B------:R-:W-:-:S08]  /*0ce0*/  IMAD.MOV.U32 R2, RZ, RZ, R10 ;  /* 0x000000ffff027224 */ /* 0x000fd000078e000a */
[----:B------:R-:W-:Y:S05]  /*0cf0*/  @!P0 BRA `(.L_x_25) ;  /* 0x00000000002c8947 */ /* 0x000fea0003800000 */
[----:B------:R-:W-:Y:S01]  /*0d00*/  FSETP.GT.AND P6, PT, R5, R10, PT ;  /* 0x0000000a0500720b */ /* 0x000fe20003fc4000 */
[----:B------:R-:W-:Y:S02]  /*0d10*/  IMAD.MOV.U32 R4, RZ, RZ, R6 ;  /* 0x000000ffff047224 */ /* 0x000fe400078e0006 */
[----:B------:R-:W-:Y:S02]  /*0d20*/  IMAD.MOV.U32 R8, RZ, RZ, R7 ;  /* 0x000000ffff087224 */ /* 0x000fe400078e0007 */
[----:B------:R-:W-:-:S08]  /*0d30*/  IMAD.MOV.U32 R2, RZ, RZ, R5 ;  /* 0x000000ffff027224 */ /* 0x000fd000078e0005 */
[CC--:B------:R-:W-:Y:S02]  /*0d40*/  @!P6 ISETP.GE.U32.AND P1, PT, R6.reuse, R3.reuse, PT ;  /* 0x000000030600e20c */ /* 0x0c0fe40003f26070 */
[CC--:B------:R-:W-:Y:S02]  /*0d50*/  @!P6 ISETP.LT.U32.AND P0, PT, R6.reuse, R3.reuse, PT ;  /* 0x000000030600e20c */ /* 0x0c0fe40003f01070 */
[CC--:B------:R-:W-:Y:S02]  /*0d60*/  @!P6 ISETP.GE.AND.EX P1, PT, R7.reuse, R12.reuse, PT, P1 ;  /* 0x0000000c0700e20c */ /* 0x0c0fe40003f26310 */
[----:B------:R-:W-:Y:S02]  /*0d70*/  @!P6 ISETP.LT.AND.EX P0, PT, R7, R12, PT, P0 ;  /* 0x0000000c0700e20c */ /* 0x000fe40003f01300 */
[----:B------:R-:W-:Y:S02]  /*0d80*/  @!P6 FSEL R2, R5, R10, !P1 ;  /* 0x0000000a0502e208 */ /* 0x000fe40004800000 */
[----:B------:R-:W-:-:S02]  /*0d90*/  @!P6 SEL R4, R6, R3, P0 ;  /* 0x000000030604e207 */ /* 0x000fc40000000000 */
[----:B------:R-:W-:-:S07]  /*0da0*/  @!P6 SEL R8, R7, R12, P0 ;  /* 0x0000000c0708e207 */ /* 0x000fce0000000000 */
.L_x_25:
[----:B------:R-:W-:Y:S05]  /*0db0*/  BSYNC.RECONVERGENT B1 ;  /* 0x0000000000017941 */ /* 0x000fea0003800200 */
.L_x_24:
[----:B0-----:R0:W4:Y:S01]  /*0dc0*/  SHFL.DOWN PT, R5, R2, 0x4, 0x1f ;  /* 0x08801f0002057f89 */ /* 0x00112200000e0000 */
[----:B------:R-:W-:Y:S01]  /*0dd0*/  BSSY.RECONVERGENT B1, `(.L_x_26) ;  /* 0x0000017000017945 */ /* 0x000fe20003800200 */
[----:B------:R-:W-:Y:S02]  /*0de0*/  IMAD.MOV.U32 R6, RZ, RZ, R4 ;  /* 0x000000ffff067224 */ /* 0x000fe400078e0004 */
[----:B------:R0:W0:Y:S01]  /*0df0*/  SHFL.DOWN PT, R9, R4, 0x4, 0x1f ;  /* 0x08801f0004097f89 */ /* 0x00002200000e0000 */
[----:B------:R-:W-:Y:S02]  /*0e00*/  IMAD.MOV.U32 R7, RZ, RZ, R8 ;  /* 0x000000ffff077224 */ /* 0x000fe400078e0008 */
[----:B--2---:R-:W-:Y:S01]  /*0e10*/  IMAD.MOV.U32 R3, RZ, RZ, R2 ;  /* 0x000000ffff037224 */ /* 0x004fe200078e0002 */
[----:B------:R2:W0:Y:S01]  /*0e20*/  SHFL.DOWN PT, R11, R8, 0x4, 0x1f ;  /* 0x08801f00080b7f89 */ /* 0x00042200000e0000 */
[----:B------:R-:W-:Y:S05]  /*0e30*/  @P3 BRA `(.L_x_27) ;  /* 0x0000000000403947 */ /* 0x000fea0003800000 */
[----:B----4-:R-:W-:Y:S01]  /*0e40*/  FSETP.GEU.AND P0, PT, R2, R5, PT ;  /* 0x000000050200720b */ /* 0x010fe20003f0e000 */
[----:B0-----:R-:W-:Y:S02]  /*0e50*/  IMAD.MOV.U32 R6, RZ, RZ, R9 ;  /* 0x000000ffff067224 */ /* 0x001fe400078e0009 */
        /* <DEDUP_REMOVED lines=14> */
.L_x_27:
[----:B------:R-:W-:Y:S05]  /*0f40*/  BSYNC.RECONVERGENT B1 ;  /* 0x0000000000017941 */ /* 0x000fea0003800200 */
.L_x_26:
[----:B--2---:R2:W2:Y:S01]  /*0f50*/  SHFL.DOWN PT, R8, R3, 0x8, 0x1f ;  /* 0x09001f0003087f89 */ /* 0x0044a200000e0000 */
[----:B------:R-:W-:Y:S01]  /*0f60*/  BSSY.RECONVERGENT B1, `(.L_x_28) ;  /* 0x0000017000017945 */ /* 0x000fe20003800200 */
[----:B0-----:R-:W-:Y:S02]  /*0f70*/  IMAD.MOV.U32 R4, RZ, RZ, R6 ;  /* 0x000000ffff047224 */ /* 0x001fe400078e0006 */
[----:B------:R0:W0:Y:S01]  /*0f80*/  SHFL.DOWN PT, R9, R6, 0x8, 0x1f ;  /* 0x09001f0006097f89 */ /* 0x00002200000e0000 */
[----:B----4-:R-:W-:Y:S02]  /*0f90*/  IMAD.MOV.U32 R5, RZ, RZ, R7 ;  /* 0x000000ffff057224 */ /* 0x010fe400078e0007 */
[----:B------:R-:W-:Y:S01]  /*0fa0*/  IMAD.MOV.U32 R2, RZ, RZ, R3 ;  /* 0x000000ffff027224 */ /* 0x000fe200078e0003 */
[----:B-1----:R1:W4:Y:S01]  /*0fb0*/  SHFL.DOWN PT, R10, R7, 0x8, 0x1f ;  /* 0x09001f00070a7f89 */ /* 0x00232200000e0000 */
[----:B------:R-:W-:Y:S05]  /*0fc0*/  @P5 BRA `(.L_x_29) ;  /* 0x0000000000405947 */ /* 0x000fea0003800000 */
[----:B--2---:R-:W-:Y:S01]  /*0fd0*/  FSETP.GEU.AND P0, PT, R3, R8, PT ;  /* 0x000000080300720b */ /* 0x004fe20003f0e000 */
[----:B0-----:R-:W-:Y:S02]  /*0fe0*/  IMAD.MOV.U32 R4, RZ, RZ, R9 ;  /* 0x000000ffff047224 */ /* 0x001fe400078e0009 */
[----:B----4-:R-:W-:Y:S02]  /*0ff0*/  IMAD.MOV.U32 R5, RZ, RZ, R10 ;  /* 0x000000ffff057224 */ /* 0x010fe400078e000a */
        /* <DEDUP_REMOVED lines=13> */
.L_x_29:
[----:B------:R-:W-:Y:S05]  /*10d0*/  BSYNC.RECONVERGENT B1 ;  /* 0x0000000000017941 */ /* 0x000fea0003800200 */
.L_x_28:
[----:B--2---:R2:W2:Y:S01]  /*10e0*/  SHFL.DOWN PT, R3, R2, 0x10, 0x1f ;  /* 0x0a001f0002037f89 */ /* 0x0044a200000e0000 */
[----:B------:R-:W-:Y:S01]  /*10f0*/  BSSY.RECONVERGENT B1, `(.L_x_30) ;  /* 0x0000017000017945 */ /* 0x000fe20003800200 */
[----:B-1----:R-:W-:Y:S02]  /*1100*/  IMAD.MOV.U32 R7, RZ, RZ, R4 ;  /* 0x000000ffff077224 */ /* 0x002fe400078e0004 */
[----:B0-----:R0:W1:Y:S01]  /*1110*/  SHFL.DOWN PT, R9, R4, 0x10, 0x1f ;  /* 0x0a001f0004097f89 */ /* 0x00106200000e0000 */
[----:B------:R-:W-:Y:S02]  /*1120*/  IMAD.MOV.U32 R6, RZ, RZ, R5 ;  /* 0x000000ffff067224 */ /* 0x000fe400078e0005 */
[----:B------:R-:W-:Y:S01]  /*1130*/  IMAD.MOV.U32 R8, RZ, RZ, R2 ;  /* 0x000000ffff087224 */ /* 0x000fe200078e0002 */
[----:B----4-:R0:W4:Y:S01]  /*1140*/  SHFL.DOWN PT, R10, R5, 0x10, 0x1f ;  /* 0x0a001f00050a7f89 */ /* 0x01012200000e0000 */
[----:B------:R-:W-:Y:S05]  /*1150*/  @P4 BRA `(.L_x_31) ;  /* 0x0000000000404947 */ /* 0x000fea0003800000 */
[----:B--2---:R-:W-:Y:S01]  /*1160*/  FSETP.GEU.AND P0, PT, R2, R3, PT ;  /* 0x000000030200720b */ /* 0x004fe20003f0e000 */
[----:B-1----:R-:W-:Y:S02]  /*1170*/  IMAD.MOV.U32 R7, RZ, RZ, R9 ;  /* 0x000000ffff077224 */ /* 0x002fe400078e0009 */
        /* <DEDUP_REMOVED lines=14> */
.L_x_31:
[----:B------:R-:W-:Y:S05]  /*1260*/  BSYNC.RECONVERGENT B1 ;  /* 0x0000000000017941 */ /* 0x000fea0003800200 */
.L_x_30:
[----:B------:R-:W-:Y:S04]  /*1270*/  BSSY.RECONVERGENT B1, `(.L_x_32) ;  /* 0x000000c000017945 */ /* 0x000fe80003800200 */
[----:B------:R-:W-:Y:S05]  /*1280*/  @P2 BRA `(.L_x_33) ;  /* 0x0000000000282947 */ /* 0x000fea0003800000 */
[----:B0-----:R-:W0:Y:S01]  /*1290*/  S2R R4, SR_CgaCtaId ;  /* 0x0000000000047919 */ /* 0x001e220000008800 */
[----:B--2---:R-:W-:Y:S02]  /*12a0*/  MOV R3, 0x400 ;  /* 0x0000040000037802 */ /* 0x004fe40000000f00 */
[----:B------:R-:W-:-:S04]  /*12b0*/  SHF.R.U32.HI R2, RZ, 0x1, R0 ;  /* 0x00000001ff027819 */ /* 0x000fc80000011600 */
[----:B------:R-:W-:Y:S02]  /*12c0*/  LOP3.LUT R2, R2, 0x1f0, RZ, 0xc0, !PT ;  /* 0x000001f002027812 */ /* 0x000fe400078ec0ff */
[----:B0-----:R-:W-:-:S05]  /*12d0*/  LEA R3, R4, R3, 0x18 ;  /* 0x0000000304037211 */ /* 0x001fca00078ec0ff */
[----:B------:R-:W-:Y:S02]  /*12e0*/  IMAD.IADD R5, R2, 0x1, R3 ;  /* 0x0000000102057824 */ /* 0x000fe400078e0203 */
[----:B------:R-:W-:Y:S02]  /*12f0*/  IMAD.MOV.U32 R2, RZ, RZ, R7 ;  /* 0x000000ffff027224 */ /* 0x000fe400078e0007 */
[----:B------:R-:W-:Y:S01]  /*1300*/  IMAD.MOV.U32 R3, RZ, RZ, R6 ;  /* 0x000000ffff037224 */ /* 0x000fe200078e0006 */
[----:B------:R0:W-:Y:S04]  /*1310*/  STS [R5+0x8], R8 ;  /* 0x0000080805007388 */ /* 0x0001e80000000800 */
[----:B------:R0:W-:Y:S02]  /*1320*/  STS.64 [R5+0x10], R2 ;  /* 0x0000100205007388 */ /* 0x0001e40000000a00 */
.L_x_33:
[----:B------:R-:W-:Y:S05]  /*1330*/  BSYNC.RECONVERGENT B1 ;  /* 0x0000000000017941 */ /* 0x000fea0003800200 */
.L_x_32:
[----:B------:R-:W-:Y:S01]  /*1340*/  BAR.SYNC.DEFER_BLOCKING 0x0 ;  /* 0x0000000000007b1d */ /* 0x000fe20000010000 */
[----:B------:R-:W-:-:S13]  /*1350*/  ISETP.NE.AND P1, PT, R0, RZ, PT ;  /* 0x000000ff0000720c */ /* 0x000fda0003f25270 */
[----:B------:R-:W-:Y:S05]  /*1360*/  @P1 BRA `(.L_x_34) ;  /* 0x0000004800341947 */ /* 0x000fea0003800000 */
[----:B0-2---:R-:W0:Y:S01]  /*1370*/  S2R R3, SR_CgaCtaId ;  /* 0x0000000000037919 */ /* 0x005e220000008800 */
[----:B------:R-:W-:Y:S01]  /*1380*/  MOV R0, 0x400 ;  /* 0x0000040000007802 */ /* 0x000fe20000000f00 */
[----:B------:R-:W-:Y:S03]  /*1390*/  BSSY.RECONVERGENT B1, `(.L_x_35) ;  /* 0x0000016000017945 */ /* 0x000fe60003800200 */
[----:B0-----:R-:W-:-:S05]  /*13a0*/  LEA R24, R3, R0, 0x18 ;  /* 0x0000000003187211 */ /* 0x001fca00078ec0ff */
[----:B------:R-:W0:Y:S04]  /*13b0*/  LDS R5, [R24+0x18] ;  /* 0x0000180018057984 */ /* 0x000e280000000800 */
[----:B------:R2:W1:Y:S04]  /*13c0*/  LDS.64 R2, [R24+0x20] ;  /* 0x0000200018027984 */ /* 0x0004680000000a00 */
[----:B------:R2:W1:Y:S04]  /*13d0*/  LDS R21, [R24+0x28] ;  /* 0x0000280018157984 */ /* 0x0004680000000800 */
[----:B------:R2:W1:Y:S01]  /*13e0*/  LDS R18, [R24+0x38] ;  /* 0x0000380018127984 */ /* 0x0004620000000800 */
[----:B0-----:R-:W-:Y:S01]  /*13f0*/  FSETP.GEU.AND P0, PT, R8, R5, PT ;  /* 0x000000050800720b */ /* 0x001fe20003f0e000 */
[----:B------:R-:W-:-:S12]  /*1400*/  IMAD.MOV.U32 R20, RZ, RZ, R5 ;  /* 0x000000ffff147224 */ /* 0x000fd800078e0005 */
[----:B-12---:R-:W-:Y:S05]  /*1410*/  @!P0 BRA `(.L_x_36) ;  /* 0x0000000000348947 */ /* 0x006fea0003800000 */
[----:B------:R-:W-:Y:S01]  /*1420*/  FSETP.GEU.AND P3, PT, R5, R8, PT ;  /* 0x000000080500720b */ /* 0x000fe20003f6e000 */
[----:B------:R-:W-:-:S12]  /*1430*/  IMAD.MOV.U32 R20, RZ, RZ, R8 ;  /* 0x000000ffff147224 */ /* 0x000fd800078e0008 */
[CC--:B------:R-:W-:Y:S02]  /*1440*/  @P3 ISETP.GE.U32.AND P0, PT, R7.reuse, R2.reuse, PT ;  /* 0x000000020700320c */ /* 0x0c0fe40003f06070 */
[CC--:B------:R-:W-:Y:S02]  /*1450*/  @P3 ISETP.LT.U32.AND P2, PT, R7.reuse, R2.reuse, PT ;  /* 0x000000020700320c */ /* 0x0c0fe40003f41070 */
[CC--:B------:R-:W-:Y:S02]  /*1460*/  @P3 ISETP.GE.AND.EX P0, PT, R6.reuse, R3.reuse, PT, P0 ;  /* 0x000000030600320c */ /* 0x0c0fe40003f06300 */
[----:B------:R-:W-:Y:S02]  /*1470*/  @P3 ISETP.LT.AND.EX P2, PT, R6, R3, PT, P2 ;  /* 0x000000030600320c */ /* 0x000fe40003f41320 */
[----:B------:R-:W-:Y:S02]  /*1480*/  @P3 FSEL R20, R8, R5, !P0 ;  /* 0x0000000508143208 */ /* 0x000fe40004000000 */
[----:B------:R-:W-:Y:S01]  /*1490*/  @P3 SEL R0, R7, R2, P2 ;  /* 0x0000000207003207 */ /* 0x000fe20001000000 */
[----:B------:R-:W-:Y:S01]  /*14a0*/  IMAD.MOV.U32 R2, RZ, RZ, R7 ;  /* 0x000000ffff027224 */ /* 0x000fe200078e0007 */
[----:B------:R-:W-:Y:S01]  /*14b0*/  @P3 SEL R5, R6, R3, P2 ;  /* 0x0000000306053207 */ /* 0x000fe20001000000 */
[----:B------:R-:W-:-:S02]  /*14c0*/  IMAD.MOV.U32 R3, RZ, RZ, R6 ;  /* 0x000000ffff037224 */ /* 0x000fc400078e0006 */
[----:B------:R-:W-:Y:S02]  /*14d0*/  @P3 IMAD.MOV.U32 R2, RZ, RZ, R0 ;  /* 0x000000ffff023224 */ /* 0x000fe400078e0000 */
[----:B------:R-:W-:-:S07]  /*14e0*/  @P3 IMAD.MOV.U32 R3, RZ, RZ, R5 ;  /* 0x000000ffff033224 */ /* 0x000fce00078e0005 */
.L_x_36:
[----:B------:R-:W-:Y:S05]  /*14f0*/  BSYNC.RECONVERGENT B1 ;  /* 0x0000000000017941 */ /* 0x000fea0003800200 */
.L_x_35:
[----:B------:R-:W0:Y:S01]  /*1500*/  LDS.64 R14, [R24+0x30] ;  /* 0x00003000180e7984 */ /* 0x000e220000000a00 */
[----:B------:R-:W-:Y:S01]  /*1510*/  FSETP.GEU.AND P0, PT, R20, R21, PT ;  /* 0x000000151400720b */ /* 0x000fe20003f0e000 */
[----:B------:R-:W-:Y:S01]  /*1520*/  BSSY.RECONVERGENT B1, `(.L_x_37) ;  /* 0x0000019000017945 */ /* 0x000fe20003800200 */
[----:B------:R-:W-:Y:S01]  /*1530*/  IMAD.MOV.U32 R23, RZ, RZ, R21 ;  /* 0x000000ffff177224 */ /* 0x000fe200078e0015 */
[----:B------:R1:W2:Y:S04]  /*1540*/  LDS R19, [R24+0x48] ;  /* 0x0000480018137984 */ /* 0x0002a80000000800 */
[----:B------:R1:W1:Y:S04]  /*1550*/  LDS R17, [R24+0x58] ;  /* 0x0000580018117984 */ /* 0x0002680000000800 */
[----:B------:R0:W1:Y:S04]  /*1560*/  LDS R16, [R24+0x68] ;  /* 0x0000680018107984 */ /* 0x0000680000000800 */
[----:B------:R0:W1:Y:S04]  /*1570*/  LDS R0, [R24+0x78] ;  /* 0x0000780018007984 */ /* 0x0000680000000800 */
[----:B---3--:R3:W1:Y:S04]  /*1580*/  LDS.64 R12, [R24+0x40] ;  /* 0x00004000180c7984 */ /* 0x0086680000000a00 */
[----:B----4-:R3:W4:Y:S04]  /*1590*/  LDS.64 R10, [R24+0x50] ;  /* 0x00005000180a7984 */ /* 0x0107280000000a00 */
[----:B------:R3:W1:Y:S04]  /*15a0*/  LDS.64 R8, [R24+0x60] ;  /* 0x0000600018087984 */ /* 0x0006680000000a00 */
[----:B------:R3:W1:Y:S04]  /*15b0*/  LDS.64 R6, [R24+0x70] ;  /* 0x0000700018067984 */ /* 0x0006680000000a00 */
[----:B------:R3:W1:Y:S01]  /*15c0*/  LDS.64 R4, [R24+0x80] ;  /* 0x0000800018047984 */ /* 0x0006620000000a00 */
[----:B0-----:R-:W-:-:S02]  /*15d0*/  IMAD.MOV.U32 R25, RZ, RZ, R14 ;  /* 0x000000ffff197224 */ /* 0x001fc400078e000e */
[----:B------:R-:W-:Y:S01]  /*15e0*/  IMAD.MOV.U32 R22, RZ, RZ, R15 ;  /* 0x000000ffff167224 */ /* 0x000fe200078e000f */
[----:B------:R-:W-:Y:S06]  /*15f0*/  @!P0 BRA `(.L_x_38) ;  /* 0x00000000002c8947 */ /* 0x000fec0003800000 */
        /* <DEDUP_REMOVED lines=11> */
.L_x_38:
[----:B------:R-:W-:Y:S05]  /*16b0*/  BSYNC.RECONVERGENT B1 ;  /* 0x0000000000017941 */ /* 0x000fea0003800200 */
.L_x_37:
[----:B------:R-:W-:Y:S01]  /*16c0*/  FSETP.GEU.AND P0, PT, R23, R18, PT ;  /* 0x000000121700720b */ /* 0x000fe20003f0e000 */
[----:B------:R-:W-:Y:S01]  /*16d0*/  BSSY.RECONVERGENT B1, `(.L_x_39) ;  /* 0x0000010000017945 */ /* 0x000fe20003800200 */
[----:B------:R-:W-:Y:S02]  /*16e0*/  IMAD.MOV.U32 R2, RZ, RZ, R18 ;  /* 0x000000ffff027224 */ /* 0x000fe400078e0012 */
[----:B-1----:R-:W-:Y:S02]  /*16f0*/  IMAD.MOV.U32 R3, RZ, RZ, R12 ;  /* 0x000000ffff037224 */ /* 0x002fe400078e000c */
        /* <DEDUP_REMOVED lines=13> */
.L_x_40:
[----:B------:R-:W-:Y:S05]  /*17d0*/  BSYNC.RECONVERGENT B1 ;  /* 0x0000000000017941 */ /* 0x000fea0003800200 */
.L_x_39:
[----:B--2---:R-:W-:Y:S01]  /*17e0*/  FSETP.GEU.AND P0, PT, R2, R19, PT ;  /* 0x000000130200720b */ /* 0x004fe20003f0e000 */
[----:B------:R-:W-:Y:S01]  /*17f0*/  BSSY.RECONVERGENT B1, `(.L_x_41) ;  /* 0x0000010000017945 */ /* 0x000fe20003800200 */
[----:B------:R-:W-:Y:S02]  /*1800*/  IMAD.MOV.U32 R12, RZ, RZ, R19 ;  /* 0x000000ffff0c7224 */ /* 0x000fe400078e0013 */
[----:B----4-:R-:W-:Y:S02]  /*1810*/  IMAD.MOV.U32 R15, RZ, RZ, R10 ;  /* 0x000000ffff0f7224 */ /* 0x010fe400078e000a */
[----:B------:R-:W-:-:S07]  /*1820*/  IMAD.MOV.U32 R14, RZ, RZ, R11 ;  /* 0x000000ffff0e7224 */ /* 0x000fce00078e000b */
[----:B------:R-:W-:Y:S05]  /*1830*/  @!P0 BRA `(.L_x_42) ;  /* 0x00000000002c8947 */ /* 0x000fea0003800000 */
[----:B------:R-:W-:Y:S01]  /*1840*/  FSETP.GEU.AND P3, PT, R19, R2, PT ;  /* 0x000000021300720b */ /* 0x000fe20003f6e000 */
[----:B------:R-:W-:Y:S02]  /*1850*/  IMAD.MOV.U32 R15, RZ, RZ, R3 ;  /* 0x000000ffff0f7224 */ /* 0x000fe400078e0003 */
[----:B------:R-:W-:Y:S02]  /*1860*/  IMAD.MOV.U32 R14, RZ, RZ, R20 ;  /* 0x000000ffff0e7224 */ /* 0x000fe400078e0014 */
[----:B------:R-:W-:-:S08]  /*1870*/  IMAD.MOV.U32 R12, RZ, RZ, R2 ;  /* 0x000000ffff0c7224 */ /* 0x000fd000078e0002 */
[CC--:B------:R-:W-:Y:S02]  /*1880*/  @P3 ISETP.GE.U32.AND P0, PT, R3.reuse, R10.reuse, PT ;  /* 0x0000000a0300320c */ /* 0x0c0fe40003f06070 */
[CC--:B------:R-:W-:Y:S02]  /*1890*/  @P3 ISETP.LT.U32.AND P2, PT, R3.reuse, R10.reuse, PT ;  /* 0x0000000a0300320c */ /* 0x0c0fe40003f41070 */
[CC--:B------:R-:W-:Y:S02]  /*18a0*/  @P3 ISETP.GE.AND.EX P0, PT, R20.reuse, R11.reuse, PT, P0 ;  /* 0x0000000b1400320c */ /* 0x0c0fe40003f06300 */
[----:B------:R-:W-:Y:S02]  /*18b0*/  @P3 ISETP.LT.AND.EX P2, PT, R20, R11, PT, P2 ;  /* 0x0000000b1400320c */ /* 0x000fe40003f41320 */
[----:B------:R-:W-:Y:S02]  /*18c0*/  @P3 FSEL R12, R2, R19, !P0 ;  /* 0x00000013020c3208 */ /* 0x000fe40004000000 */
[----:B------:R-:W-:-:S02]  /*18d0*/  @P3 SEL R15, R3, R10, P2 ;  /* 0x0000000a030f3207 */ /* 0x000fc40001000000 */
[----:B------:R-:W-:-:S07]  /*18e0*/  @P3 SEL R14, R20, R11, P2 ;  /* 0x0000000b140e3207 */ /* 0x000fce0001000000 */
.L_x_42:
[----:B------:R-:W-:Y:S05]  /*18f0*/  BSYNC.RECONVERGENT B1 ;  /* 0x0000000000017941 */ /* 0x000fea0003800200 */
.L_x_41:
        /* <DEDUP_REMOVED lines=17> */
.L_x_44:
[----:B------:R-:W-:Y:S05]  /*1a10*/  BSYNC.RECONVERGENT B1 ;  /* 0x0000000000017941 */ /* 0x000fea0003800200 */
.L_x_43:
        /* <DEDUP_REMOVED lines=17> */
.L_x_46:
[----:B------:R-:W-:Y:S05]  /*1b30*/  BSYNC.RECONVERGENT B1 ;  /* 0x0000000000017941 */ /* 0x000fea0003800200 */
.L_x_45:
[----:B------:R-:W-:Y:S01]  /*1b40*/  FSETP.GEU.AND P0, PT, R9, R0, PT ;  /* 0x000000000900720b */ /* 0x000fe20003f0e000 */
[----:B------:R-:W-:Y:S02]  /*1b50*/  IMAD.MOV.U32 R8, RZ, RZ, R0 ;  /* 0x000000ffff087224 */ /* 0x000fe400078e0000 */
[----:B------:R-:W-:Y:S02]  /*1b60*/  IMAD.MOV.U32 R7, RZ, RZ, R4 ;  /* 0x000000ffff077224 */ /* 0x000fe400078e0004 */
[----:B------:R-:W-:-:S08]  /*1b70*/  IMAD.MOV.U32 R6, RZ, RZ, R5 ;  /* 0x000000ffff067224 */ /* 0x000fd000078e0005 */
[----:B------:R-:W-:Y:S05]  /*1b80*/  @!P0 BRA `(.L_x_34) ;  /* 0x00000040002c8947 */ /* 0x000fea0003800000 */
[----:B------:R-:W-:Y:S01]  /*1b90*/  FSETP.GEU.AND P0, PT, R0, R9, PT ;  /* 0x000000090000720b */ /* 0x000fe20003f0e000 */
[----:B------:R-:W-:Y:S02]  /*1ba0*/  IMAD.MOV.U32 R8, RZ, RZ, R9 ;  /* 0x000000ffff087224 */ /* 0x000fe400078e0009 */
[----:B------:R-:W-:Y:S02]  /*1bb0*/  IMAD.MOV.U32 R7, RZ, RZ, R11 ;  /* 0x000000ffff077224 */ /* 0x000fe400078e000b */
[----:B------:R-:W-:-:S08]  /*1bc0*/  IMAD.MOV.U32 R6, RZ, RZ, R2 ;  /* 0x000000ffff067224 */ /* 0x000fd000078e0002 */
[----:B------:R-:W-:Y:S05]  /*1bd0*/  @!P0 BRA `(.L_x_34) ;  /* 0x0000004000188947 */ /* 0x000fea0003800000 */
[CC--:B------:R-:W-:Y:S02]  /*1be0*/  ISETP.GE.U32.AND P0, PT, R11.reuse, R4.reuse, PT ;  /* 0x000000040b00720c */ /* 0x0c0fe40003f06070 */
[----:B------:R-:W-:Y:S02]  /*1bf0*/  ISETP.LT.U32.AND P2, PT, R11, R4, PT ;  /* 0x000000040b00720c */ /* 0x000fe40003f41070 */
[CC--:B------:R-:W-:Y:S02]  /*1c00*/  ISETP.GE.AND.EX P0, PT, R2.reuse, R5.reuse, PT, P0 ;  /* 0x000000050200720c */ /* 0x0c0fe40003f06300 */
[----:B------:R-:W-:Y:S02]  /*1c10*/  ISETP.LT.AND.EX P2, PT, R2, R5, PT, P2 ;  /* 0x000000050200720c */ /* 0x000fe40003f41320 */
[----:B------:R-:W-:Y:S02]  /*1c20*/  FSEL R8, R9, R0, !P0 ;  /* 0x0000000009087208 */ /* 0x000fe40004000000 */
[----:B------:R-:W-:-:S02]  /*1c30*/  SEL R7, R11, R4, P2 ;  /* 0x000000040b077207 */ /* 0x000fc40001000000 */
[----:B------:R-:W-:Y:S01]  /*1c40*/  SEL R6, R2, R5, P2 ;  /* 0x0000000502067207 */ /* 0x000fe20001000000 */
[----:B------:R-:W-:Y:S06]  /*1c50*/  BRA `(.L_x_34) ;  /* 0x0000003c00f87947 */ /* 0x000fec0003800000 */
.L_x_21:
[----:B------:R-:W2:Y:S01]  /*1c60*/  S2R R12, SR_LANEID ;  /* 0x00000000000c7919 */ /* 0x000ea20000000000 */
[----:B------:R-:W-:Y:S01]  /*1c70*/  LOP3.LUT R5, R0, 0x3e0, RZ, 0xc0, !PT ;  /* 0x000003e000057812 */ /* 0x000fe200078ec0ff */
[----:B------:R-:W-:Y:S01]  /*1c80*/  BSSY.RECONVERGENT B1, `(.L_x_47) ;  /* 0x0000026000017945 */ /* 0x000fe20003800200 */
[----:B-----5:R-:W-:Y:S02]  /*1c90*/  IMAD.MOV.U32 R14, RZ, RZ, R2 ;  /* 0x000000ffff0e7224 */ /* 0x020fe400078e0002 */
[----:B------:R-:W-:Y:S02]  /*1ca0*/  IMAD.MOV.U32 R16, RZ, RZ, R3 ;  /* 0x000000ffff107224 */ /* 0x000fe400078e0003 */
[----:B-1----:R-:W-:Y:S01]  /*1cb0*/  VIADD R6, R5, 0x20 ;  /* 0x0000002005067836 */ /* 0x002fe20000000000 */
[----:B------:R-:W-:-:S04]  /*1cc0*/  LOP3.LUT R5, RZ, R5, RZ, 0x33, !PT ;  /* 0x00000005ff057212 */ /* 0x000fc800078e33ff */
[----:B------:R-:W-:Y:S01]  /*1cd0*/  ISETP.GT.AND P0, PT, R6, UR6, PT ;  /* 0x0000000606007c0c */ /* 0x000fe2000bf04270 */
[----:B------:R-:W-:-:S05]  /*1ce0*/  VIADD R5, R5, UR6 ;  /* 0x0000000605057c36 */ /* 0x000fca0008000000 */
[----:B------:R-:W-:-:S05]  /*1cf0*/  SEL R5, R5, 0x1f, P0 ;  /* 0x0000001f05057807 */ /* 0x000fca0000000000 */
[----:B------:R1:W3:Y:S04]  /*1d00*/  SHFL.DOWN PT, R7, R4, 0x1, R5 ;  /* 0x0820000004077989 */ /* 0x0002e800000e0005 */
[----:B0-----:R1:W0:Y:S04]  /*1d10*/  SHFL.DOWN PT, R9, R2, 0x1, R5 ;  /* 0x0820000002097989 */ /* 0x00122800000e0005 */
[----:B------:R1:W4:Y:S01]  /*1d20*/  SHFL.DOWN PT, R11, R3, 0x1, R5 ;  /* 0x08200000030b7989 */ /* 0x00032200000e0005 */
[C---:B--2---:R-:W-:Y:S01]  /*1d30*/  ISETP.GE.AND P0, PT, R12.reuse, R5, PT ;  /* 0x000000050c00720c */ /* 0x044fe20003f06270 */
[C---:B------:R-:W-:Y:S01]  /*1d40*/  VIADD R6, R12.reuse, 0x2 ;  /* 0x000000020c067836 */ /* 0x040fe20000000000 */
[C---:B------:R-:W-:Y:S01]  /*1d50*/  ISETP.NE.AND P3, PT, R12.reuse, RZ, PT ;  /* 0x000000ff0c00720c */ /* 0x040fe20003f65270 */
[----:B------:R-:W-:-:S02]  /*1d60*/  VIADD R8, R12, 0x4 ;  /* 0x000000040c087836 */ /* 0x000fc40000000000 */
[----:B------:R-:W-:Y:S01]  /*1d70*/  VIADD R10, R12, 0x8 ;  /* 0x000000080c0a7836 */ /* 0x000fe20000000000 */
[-C--:B------:R-:W-:Y:S01]  /*1d80*/  ISETP.GT.AND P6, PT, R6, R5.reuse, PT ;  /* 0x000000050600720c */ /* 0x080fe20003fc4270 */
[----:B------:R-:W-:Y:S01]  /*1d90*/  IMAD.MOV.U32 R6, RZ, RZ, R4 ;  /* 0x000000ffff067224 */ /* 0x000fe200078e0004 */
[-C--:B------:R-:W-:Y:S01]  /*1da0*/  ISETP.GT.AND P4, PT, R8, R5.reuse, PT ;  /* 0x000000050800720c */ /* 0x080fe20003f84270 */
[----:B------:R-:W-:Y:S01]  /*1db0*/  VIADD R8, R12, 0x10 ;  /* 0x000000100c087836 */ /* 0x000fe20000000000 */
[----:B------:R-:W-:-:S03]  /*1dc0*/  ISETP.GT.AND P2, PT, R10, R5, PT ;  /* 0x000000050a00720c */ /* 0x000fc60003f44270 */
[----:B-1----:R-:W-:Y:S10]  /*1dd0*/  @P0 BRA `(.L_x_48) ;  /* 0x0000000000400947 */ /* 0x002ff40003800000 */
[----:B---3--:R-:W-:Y:S01]  /*1de0*/  FSETP.GEU.AND P0, PT, R4, R7, PT ;  /* 0x000000070400720b */ /* 0x008fe20003f0e000 */
        /* <DEDUP_REMOVED lines=15> */
.L_x_48:
[----:B------:R-:W-:Y:S05]  /*1ee0*/  BSYNC.RECONVERGENT B1 ;  /* 0x0000000000017941 */ /* 0x000fea0003800200 */
.L_x_47:
[----:B------:R1:W2:Y:S01]  /*1ef0*/  SHFL.DOWN PT, R3, R6, 0x2, R5 ;  /* 0x0840000006037989 */ /* 0x0002a200000e0005 */
[----:B------:R-:W-:Y:S01]  /*1f00*/  BSSY.RECONVERGENT B1, `(.L_x_49) ;  /* 0x0000018000017945 */ /* 0x000fe20003800200 */
[----:B------:R-:W-:Y:S01]  /*1f10*/  ISETP.GT.AND P5, PT, R8, R5, PT ;  /* 0x000000050800720c */ /* 0x000fe20003fa4270 */
[----:B------:R-:W-:Y:S01]  /*1f20*/  IMAD.MOV.U32 R10, RZ, RZ, R14 ;  /* 0x000000ffff0a7224 */ /* 0x000fe200078e000e */
[----:B---3--:R1:W3:Y:S01]  /*1f30*/  SHFL.DOWN PT, R7, R14, 0x2, R5 ;  /* 0x084000000e077989 */ /* 0x0082e200000e0005 */
[----:B------:R-:W-:Y:S02]  /*1f40*/  IMAD.MOV.U32 R12, RZ, RZ, R16 ;  /* 0x000000ffff0c7224 */ /* 0x000fe400078e0010 */
[----:B------:R-:W-:Y:S01]  /*1f50*/  IMAD.MOV.U32 R2, RZ, RZ, R6 ;  /* 0x000000ffff027224 */ /* 0x000fe200078e0006 */
[----:B0-----:R1:W0:Y:S01]  /*1f60*/  SHFL.DOWN PT, R9, R16, 0x2, R5 ;  /* 0x0840000010097989 */ /* 0x00122200000e0005 */
[----:B------:R-:W-:Y:S06]  /*1f70*/  @P6 BRA `(.L_x_50) ;  /* 0x0000000000406947 */ /* 0x000fec0003800000 */
[----:B--2---:R-:W-:Y:S01]  /*1f80*/  FSETP.GEU.AND P0, PT, R6, R3, PT ;  /* 0x000000030600720b */ /* 0x004fe20003f0e000 */
[----:B---3--:R-:W-:Y:S02]  /*1f90*/  IMAD.MOV.U32 R10, RZ, RZ, R7 ;  /* 0x000000ffff0a7224 */ /* 0x008fe400078e0007 */
[----:B0-----:R-:W-:Y:S02]  /*1fa0*/  IMAD.MOV.U32 R12, RZ, RZ, R9 ;  /* 0x000000ffff0c7224 */ /* 0x001fe400078e0009 */
        /* <DEDUP_REMOVED lines=13> */
.L_x_50:
[----:B------:R-:W-:Y:S05]  /*2080*/  BSYNC.RECONVERGENT B1 ;  /* 0x0000000000017941 */ /* 0x000fea0003800200 */
.L_x_49:
[----:B--2---:R2:W2:Y:S01]  /*2090*/  SHFL.DOWN PT, R3, R2, 0x4, R5 ;  /* 0x0880000002037989 */ /* 0x0044a200000e0005 */
[----:B------:R-:W-:Y:S01]  /*20a0*/  BSSY.RECONVERGENT B1, `(.L_x_51) ;  /* 0x0000017000017945 */ /* 0x000fe20003800200 */
[----:B------:R-:W-:Y:S02]  /*20b0*/  IMAD.MOV.U32 R4, RZ, RZ, R2 ;  /* 0x000000ffff047224 */ /* 0x000fe400078e0002 */
[----:B---3--:R3:W2:Y:S01]  /*20c0*/  SHFL.DOWN PT, R7, R10, 0x4, R5 ;  /* 0x088000000a077989 */ /* 0x0086a200000e0005 */
[----:B-1----:R-:W-:Y:S02]  /*20d0*/  IMAD.MOV.U32 R6, RZ, RZ, R10 ;  /* 0x000000ffff067224 */ /* 0x002fe400078e000a */
[----:B------:R-:W-:Y:S01]  /*20e0*/  IMAD.MOV.U32 R8, RZ, RZ, R12 ;  /* 0x000000ffff087224 */ /* 0x000fe200078e000c */
[----:B0-----:R3:W0:Y:S01]  /*20f0*/  SHFL.DOWN PT, R9, R12, 0x4, R5 ;  /* 0x088000000c097989 */ /* 0x00162200000e0005 */
[----:B------:R-:W-:Y:S05]  /*2100*/  @P4 BRA `(.L_x_52) ;  /* 0x0000000000404947 */ /* 0x000fea0003800000 */
[----:B--2---:R-:W-:Y:S01]  /*2110*/  FSETP.GEU.AND P0, PT, R2, R3, PT ;  /* 0x000000030200720b */ /* 0x004fe20003f0e000 */
[----:B------:R-:W-:Y:S02]  /*2120*/  IMAD.MOV.U32 R4, RZ, RZ, R3 ;  /* 0x000000ffff047224 */ /* 0x000fe400078e0003 */
[----:B------:R-:W-:Y:S02]  /*2130*/  IMAD.MOV.U32 R6, RZ, RZ, R7 ;  /* 0x000000ffff067224 */ /* 0x000fe400078e0007 */
[----:B0-----:R-:W-:-:S08]  /*2140*/  IMAD.MOV.U32 R8, RZ, RZ, R9 ;  /* 0x000000ffff087224 */ /* 0x001fd000078e0009 */
        /* <DEDUP_REMOVED lines=12> */
.L_x_52:
[----:B------:R-:W-:Y:S05]  /*2210*/  BSYNC.RECONVERGENT B1 ;  /* 0x0000000000017941 */ /* 0x000fea0003800200 */
.L_x_51:
[----:B--2---:R1:W2:Y:S01]  /*2220*/  SHFL.DOWN PT, R3, R4, 0x8, R5 ;  /* 0x0900000004037989 */ /* 0x0042a200000e0005 */
[----:B------:R-:W-:Y:S01]  /*2230*/  BSSY.RECONVERGENT B1, `(.L_x_53) ;  /* 0x0000017000017945 */ /* 0x000fe20003800200 */
[----:B------:R-:W-:Y:S02]  /*2240*/  IMAD.MOV.U32 R2, RZ, RZ, R4 ;  /* 0x000000ffff027224 */ /* 0x000fe400078e0004 */
[----:B------:R1:W1:Y:S01]  /*2250*/  SHFL.DOWN PT, R7, R6, 0x8, R5 ;  /* 0x0900000006077989 */ /* 0x00026200000e0005 */
[----:B---3--:R-:W-:Y:S02]  /*2260*/  IMAD.MOV.U32 R10, RZ, RZ, R6 ;  /* 0x000000ffff0a7224 */ /* 0x008fe400078e0006 */
[----:B------:R-:W-:Y:S01]  /*2270*/  IMAD.MOV.U32 R12, RZ, RZ, R8 ;  /* 0x000000ffff0c7224 */ /* 0x000fe200078e0008 */
[----:B0-----:R0:W3:Y:S01]  /*2280*/  SHFL.DOWN PT, R9, R8, 0x8, R5 ;  /* 0x0900000008097989 */ /* 0x0010e200000e0005 */
[----:B------:R-:W-:Y:S05]  /*2290*/  @P2 BRA `(.L_x_54) ;  /* 0x0000000000402947 */ /* 0x000fea0003800000 */
[----:B--2---:R-:W-:Y:S01]  /*22a0*/  FSETP.GEU.AND P0, PT, R4, R3, PT ;  /* 0x000000030400720b */ /* 0x004fe20003f0e000 */
[----:B------:R-:W-:Y:S02]  /*22b0*/  IMAD.MOV.U32 R2, RZ, RZ, R3 ;  /* 0x000000ffff027224 */ /* 0x000fe400078e0003 */
[----:B-1----:R-:W-:Y:S02]  /*22c0*/  IMAD.MOV.U32 R10, RZ, RZ, R7 ;  /* 0x000000ffff0a7224 */ /* 0x002fe400078e0007 */
[----:B---3--:R-:W-:-:S08]  /*22d0*/  IMAD.MOV.U32 R12, RZ, RZ, R9 ;  /* 0x000000ffff0c7224 */ /* 0x008fd000078e0009 */
        /* <DEDUP_REMOVED lines=12> */
.L_x_54:
[----:B------:R-:W-:Y:S05]  /*23a0*/  BSYNC.RECONVERGENT B1 ;  /* 0x0000000000017941 */ /* 0x000fea0003800200 */
.L_x_53:
[----:B--2---:R2:W2:Y:S01]  /*23b0*/  SHFL.DOWN PT, R3, R2, 0x10, R5 ;  /* 0x0a00000002037989 */ /* 0x0044a200000e0005 */
[----:B------:R-:W-:Y:S01]  /*23c0*/  BSSY.RECONVERGENT B1, `(.L_x_55) ;  /* 0x0000017000017945 */ /* 0x000fe20003800200 */
[----:B0-----:R-:W-:Y:S02]  /*23d0*/  IMAD.MOV.U32 R8, RZ, RZ, R2 ;  /* 0x000000ffff087224 */ /* 0x001fe400078e0002 */
[----:B---3--:R0:W3:Y:S01]  /*23e0*/  SHFL.DOWN PT, R9, R10, 0x10, R5 ;  /* 0x0a0000000a097989 */ /* 0x0080e200000e0005 */
[----:B-1----:R-:W-:Y:S02]  /*23f0*/  IMAD.MOV.U32 R7, RZ, RZ, R10 ;  /* 0x000000ffff077224 */ /* 0x002fe400078e000a */
[----:B------:R-:W-:Y:S01]  /*2400*/  IMAD.MOV.U32 R6, RZ, RZ, R12 ;  /* 0x000000ffff067224 */ /* 0x000fe200078e000c */
[----:B----4-:R0:W1:Y:S01]  /*2410*/  SHFL.DOWN PT, R11, R12, 0x10, R5 ;  /* 0x0a0000000c0b7989 */ /* 0x01006200000e0005 */
[----:B------:R-:W-:Y:S05]  /*2420*/  @P5 BRA `(.L_x_56) ;  /* 0x0000000000405947 */ /* 0x000fea0003800000 */
[----:B--2---:R-:W-:Y:S01]  /*2430*/  FSETP.GEU.AND P0, PT, R2, R3, PT ;  /* 0x000000030200720b */ /* 0x004fe20003f0e000 */
[----:B------:R-:W-:Y:S02]  /*2440*/  IMAD.MOV.U32 R8, RZ, RZ, R3 ;  /* 0x000000ffff087224 */ /* 0x000fe400078e0003 */
[----:B---3--:R-:W-:Y:S02]  /*2450*/  IMAD.MOV.U32 R7, RZ, RZ, R9 ;  /* 0x000000ffff077224 */ /* 0x008fe400078e0009 */
[----:B-1----:R-:W-:-:S08]  /*2460*/  IMAD.MOV.U32 R6, RZ, RZ, R11 ;  /* 0x000000ffff067224 */ /* 0x002fd000078e000b */
        /* <DEDUP_REMOVED lines=12> */
.L_x_56:
[----:B------:R-:W-:Y:S05]  /*2530*/  BSYNC.RECONVERGENT B1 ;  /* 0x0000000000017941 */ /* 0x000fea0003800200 */
.L_x_55:
[----:B------:R-:W-:Y:S04]  /*2540*/  BSSY.RECONVERGENT B1, `(.L_x_57) ;  /* 0x000000c000017945 */ /* 0x000fe80003800200 */
[----:B------:R-:W-:Y:S05]  /*2550*/  @P3 BRA `(.L_x_58) ;  /* 0x0000000000283947 */ /* 0x000fea0003800000 */
[----:B------:R-:W4:Y:S01]  /*2560*/  S2R R4, SR_CgaCtaId ;  /* 0x0000000000047919 */ /* 0x000f220000008800 */
[----:B--2---:R-:W-:Y:S02]  /*2570*/  MOV R3, 0x400 ;  /* 0x0000040000037802 */ /* 0x004fe40000000f00 */
[----:B------:R-:W-:-:S04]  /*2580*/  SHF.R.U32.HI R2, RZ, 0x1, R0 ;  /* 0x00000001ff027819 */ /* 0x000fc80000011600 */
[----:B------:R-:W-:Y:S02]  /*2590*/  LOP3.LUT R2, R2, 0x1f0, RZ, 0xc0, !PT ;  /* 0x000001f002027812 */ /* 0x000fe400078ec0ff */
[----:B----4-:R-:W-:-:S05]  /*25a0*/  LEA R3, R4, R3, 0x18 ;  /* 0x0000000304037211 */ /* 0x010fca00078ec0ff */
[----:B0-----:R-:W-:Y:S02]  /*25b0*/  IMAD.IADD R5, R2, 0x1, R3 ;  /* 0x0000000102057824 */ /* 0x001fe400078e0203 */
[----:B------:R-:W-:Y:S02]  /*25c0*/  IMAD.MOV.U32 R2, RZ, RZ, R7 ;  /* 0x000000ffff027224 */ /* 0x000fe400078e0007 */
[----:B------:R-:W-:Y:S01]  /*25d0*/  IMAD.MOV.U32 R3, RZ, RZ, R6 ;  /* 0x000000ffff037224 */ /* 0x000fe200078e0006 */
[----:B------:R4:W-:Y:S04]  /*25e0*/  STS [R5+0x8], R8 ;  /* 0x0000080805007388 */ /* 0x0009e80000000800 */
[----:B------:R4:W-:Y:S02]  /*25f0*/  STS.64 [R5+0x10], R2 ;  /* 0x0000100205007388 */ /* 0x0009e40000000a00 */
.L_x_58:
[----:B------:R-:W-:Y:S05]  /*2600*/  BSYNC.RECONVERGENT B1 ;  /* 0x0000000000017941 */ /* 0x000fea0003800200 */
.L_x_57:
[----:B------:R-:W-:Y:S01]  /*2610*/  BAR.SYNC.DEFER_BLOCKING 0x0 ;  /* 0x0000000000007b1d */ /* 0x000fe20000010000 */
[----:B------:R-:W-:-:S13]  /*2620*/  ISETP.NE.AND P1, PT, R0, RZ, PT ;  /* 0x000000ff0000720c */ /* 0x000fda0003f25270 */
[----:B------:R-:W-:Y:S05]  /*2630*/  @P1 BRA `(.L_x_34) ;  /* 0x0000003400801947 */ /* 0x000fea0003800000 */
[----:B------:R-:W-:Y:S01]  /*2640*/  UISETP.GE.AND UP0, UPT, UR6, 0x21, UPT ;  /* 0x000000210600788c */ /* 0x000fe2000bf06270 */
[----:B------:R-:W-:Y:S02]  /*2650*/  IMAD.MOV.U32 R0, RZ, RZ, R8 ;  /* 0x000000ffff007224 */ /* 0x000fe400078e0008 */
[----:B---3--:R-:W-:Y:S02]  /*2660*/  IMAD.MOV.U32 R9, RZ, RZ, R7 ;  /* 0x000000ffff097224 */ /* 0x008fe400078e0007 */
[----:B0-----:R-:W-:-:S04]  /*2670*/  IMAD.MOV.U32 R10, RZ, RZ, R6 ;  /* 0x000000ffff0a7224 */ /* 0x001fc800078e0006 */
[----:B------:R-:W-:Y:S05]  /*2680*/  BRA.U !UP0, `(.L_x_59) ;  /* 0x00000001085c7547 */ /* 0x000fea000b800000 */
[----:B------:R-:W0:Y:S01]  /*2690*/  S2UR UR5, SR_CgaCtaId ;  /* 0x00000000000579c3 */ /* 0x000e220000008800 */
[----:B------:R-:W-:Y:S01]  /*26a0*/  UMOV UR4, 0x400 ;  /* 0x0000040000047882 */ /* 0x000fe20000000000 */
[----:B------:R-:W-:Y:S01]  /*26b0*/  BSSY.RECONVERGENT B1, `(.L_x_59) ;  /* 0x0000014000017945 */ /* 0x000fe20003800200 */
[----:B0-----:R-:W-:-:S09]  /*26c0*/  ULEA UR4, UR5, UR4, 0x18 ;  /* 0x0000000405047291 */ /* 0x001fd2000f8ec0ff */
[----:B--2-4-:R-:W0:Y:S04]  /*26d0*/  LDS R3, [UR4+0x18] ;  /* 0x00001804ff037984 */ /* 0x014e280008000800 */
[----:B------:R-:W2:Y:S01]  /*26e0*/  LDS.64 R4, [UR4+0x20] ;  /* 0x00002004ff047984 */ /* 0x000ea20008000a00 */
[----:B0-----:R-:W-:Y:S01]  /*26f0*/  FSETP.GEU.AND P0, PT, R8, R3, PT ;  /* 0x000000030800720b */ /* 0x001fe20003f0e000 */
[----:B------:R-:W-:Y:S02]  /*2700*/  IMAD.MOV.U32 R0, RZ, RZ, R3 ;  /* 0x000000ffff007224 */ /* 0x000fe400078e0003 */
[----:B--2---:R-:W-:Y:S02]  /*2710*/  IMAD.MOV.U32 R9, RZ, RZ, R4 ;  /* 0x000000ffff097224 */ /* 0x004fe400078e0004 */
[----:B------:R-:W-:-:S08]  /*2720*/  IMAD.MOV.U32 R10, RZ, RZ, R5 ;  /* 0x000000ffff0a7224 */ /* 0x000fd000078e0005 */
        /* <DEDUP_REMOVED lines=12> */
.L_x_60:
[----:B------:R-:W-:Y:S05]  /*27f0*/  BSYNC.RECONVERGENT B1 ;  /* 0x0000000000017941 */ /* 0x000fea0003800200 */
.L_x_59:
[----:B------:R-:W-:Y:S01]  /*2800*/  UISETP.GE.AND UP0, UPT, UR6, 0x41, UPT ;  /* 0x000000410600788c */ /* 0x000fe2000bf06270 */
[----:B--2-4-:R-:W-:Y:S02]  /*2810*/  IMAD.MOV.U32 R2, RZ, RZ, R0 ;  /* 0x000000ffff027224 */ /* 0x014fe400078e0000 */
[----:B------:R-:W-:Y:S02]  /*2820*/  IMAD.MOV.U32 R5, RZ, RZ, R9 ;  /* 0x000000ffff057224 */ /* 0x000fe400078e0009 */
[----:B------:R-:W-:-:S04]  /*2830*/  IMAD.MOV.U32 R4, RZ, RZ, R10 ;  /* 0x000000ffff047224 */ /* 0x000fc800078e000a */
[----:B------:R-:W-:Y:S05]  /*2840*/  BRA.U !UP0, `(.L_x_61) ;  /* 0x00000001085c7547 */ /* 0x000fea000b800000 */
[----:B------:R-:W0:Y:S01]  /*2850*/  S2UR UR5, SR_CgaCtaId ;  /* 0x00000000000579c3 */ /* 0x000e220000008800 */
[----:B------:R-:W-:Y:S01]  /*2860*/  UMOV UR4, 0x400 ;  /* 0x0000040000047882 */ /* 0x000fe20000000000 */
[----:B------:R-:W-:Y:S01]  /*2870*/  BSSY.RECONVERGENT B1, `(.L_x_61) ;  /* 0x0000014000017945 */ /* 0x000fe20003800200 */
[----:B0-----:R-:W-:-:S09]  /*2880*/  ULEA UR4, UR5, UR4, 0x18 ;  /* 0x0000000405047291 */ /* 0x001fd2000f8ec0ff */
[----:B------:R-:W0:Y:S04]  /*2890*/  LDS R3, [UR4+0x28] ;  /* 0x00002804ff037984 */ /* 0x000e280008000800 */
        /* <DEDUP_REMOVED lines=17> */
.L_x_62:
[----:B------:R-:W-:Y:S05]  /*29b0*/  BSYNC.RECONVERGENT B1 ;  /* 0x0000000000017941 */ /* 0x000fea0003800200 */
.L_x_61:
[----:B------:R-:W-:Y:S01]  /*29c0*/  UISETP.GE.AND UP0, UPT, UR6, 0x61, UPT ;  /* 0x000000610600788c */ /* 0x000fe2000bf06270 */
[----:B------:R-:W-:Y:S02]  /*29d0*/  IMAD.MOV.U32 R0, RZ, RZ, R2 ;  /* 0x000000ffff007224 */ /* 0x000fe400078e0002 */
        /* <DEDUP_REMOVED lines=25> */
.L_x_64:
[----:B------:R-:W-:Y:S05]  /*2b70*/  BSYNC.RECONVERGENT B1 ;  /* 0x0000000000017941 */ /* 0x000fea0003800200 */
.L_x_63:
        /* <DEDUP_REMOVED lines=27> */
.L_x_66:
[----:B------:R-:W-:Y:S05]  /*2d30*/  BSYNC.RECONVERGENT B1 ;  /* 0x0000000000017941 */ /* 0x000fea0003800200 */
.L_x_65:
        /* <DEDUP_REMOVED lines=27> */
.L_x_68:
[----:B------:R-:W-:Y:S05]  /*2ef0*/  BSYNC.RECONVERGENT B1 ;  /* 0x0000000000017941 */ /* 0x000fea0003800200 */
.L_x_67:
        /* <DEDUP_REMOVED lines=27> */
.L_x_70:
[----:B------:R-:W-:Y:S05]  /*30b0*/  BSYNC.RECONVERGENT B1 ;  /* 0x0000000000017941 */ /* 0x000fea0003800200 */
.L_x_69:
[----:B------:R-:W-:Y:S01]  /*30c0*/  UISETP.GE.AND UP0, UPT, UR6, 0xe1, UPT ;  /* 0x000000e10600788c */ /* 0x000fe2000bf06270 */
[----:B------:R-:W-:Y:S02]  /*30d0*/  IMAD.MOV.U32 R8, RZ, RZ, R2 ;  /* 0x000000ffff087224 */ /* 0x000fe400078e0002 */
[----:B------:R-:W-:Y:S02]  /*30e0*/  IMAD.MOV.U32 R7, RZ, RZ, R5 ;  /* 0x000000ffff077224 */ /* 0x000fe400078e0005 */
[----:B------:R-:W-:-:S04]  /*30f0*/  IMAD.MOV.U32 R6, RZ, RZ, R4 ;  /* 0x000000ffff067224 */ /* 0x000fc800078e0004 */
[----:B------:R-:W-:Y:S05]  /*3100*/  BRA.U !UP0, `(.L_x_34) ;  /* 0x0000002908cc7547 */ /* 0x000fea000b800000 */
[----:B------:R-:W0:Y:S01]  /*3110*/  S2UR UR5, SR_CgaCtaId ;  /* 0x00000000000579c3 */ /* 0x000e220000008800 */
[----:B------:R-:W-:Y:S02]  /*3120*/  UMOV UR4, 0x400 ;  /* 0x0000040000047882 */ /* 0x000fe40000000000 */
[----:B0-----:R-:W-:-:S09]  /*3130*/  ULEA UR4, UR5, UR4, 0x18 ;  /* 0x0000000405047291 */ /* 0x001fd2000f8ec0ff */
[----:B------:R-:W0:Y:S04]  /*3140*/  LDS R3, [UR4+0x78] ;  /* 0x00007804ff037984 */ /* 0x000e280008000800 */
[----:B-1----:R-:W1:Y:S01]  /*3150*/  LDS.64 R10, [UR4+0x80] ;  /* 0x00008004ff0a7984 */ /* 0x002e620008000a00 */
[----:B0-----:R-:W-:Y:S01]  /*3160*/  FSETP.GEU.AND P0, PT, R2, R3, PT ;  /* 0x000000030200720b */ /* 0x001fe20003f0e000 */
[----:B------:R-:W-:Y:S02]  /*3170*/  IMAD.MOV.U32 R8, RZ, RZ, R3 ;  /* 0x000000ffff087224 */ /* 0x000fe400078e0003 */
[----:B-1----:R-:W-:Y:S02]  /*3180*/  IMAD.MOV.U32 R7, RZ, RZ, R10 ;  /* 0x000000ffff077224 */ /* 0x002fe400078e000a */
        /* <DEDUP_REMOVED lines=8> */
[CC--:B------:R-:W-:Y:S02]  /*3210*/  ISETP.LT.U32.AND P2, PT, R5.reuse, R10.reuse, PT ;  /* 0x0000000a0500720c */ /* 0x0c0fe40003f41070 */
[CC--:B------:R-:W-:Y:S02]  /*3220*/  ISETP.GE.AND.EX P0, PT, R4.reuse, R11.reuse, PT, P0 ;  /* 0x0000000b0400720c */ /* 0x0c0fe40003f06300 */
[----:B------:R-:W-:Y:S02]  /*3230*/  ISETP.LT.AND.EX P2, PT, R4, R11, PT, P2 ;  /* 0x0000000b0400720c */ /* 0x000fe40003f41320 */
[----:B------:R-:W-:Y:S02]  /*3240*/  FSEL R8, R2, R3, !P0 ;  /* 0x0000000302087208 */ /* 0x000fe40004000000 */
[----:B------:R-:W-:-:S02]  /*3250*/  SEL R7, R5, R10, P2 ;  /* 0x0000000a05077207 */ /* 0x000fc40001000000 */
[----:B------:R-:W-:Y:S01]  /*3260*/  SEL R6, R4, R11, P2 ;  /* 0x0000000b04067207 */ /* 0x000fe20001000000 */
[----:B------:R-:W-:Y:S06]  /*3270*/  BRA `(.L_x_34) ;  /* 0x0000002800707947 */ /* 0x000fec0003800000 */
.L_x_2:
[----:B------:R-:W1:Y:S01]  /*3280*/  S2R R0, SR_TID.X ;  /* 0x0000000000007919 */ /* 0x000e620000002100 */
[----:B------:R-:W1:Y:S02]  /*3290*/  LDC.64 R2, c[0x0][0x380] ;  /* 0x0000e000ff027b82 */ /* 0x000e640000000a00 */
[----:B-1----:R-:W-:-:S05]  /*32a0*/  IMAD.WIDE.U32 R2, R0, 0x10, R2 ;  /* 0x0000001000027825 */ /* 0x002fca00078e0002 */
[----:B0-----:R-:W2:Y:S04]  /*32b0*/  LDG.E.CONSTANT R11, desc[UR10][R2.64] ;  /* 0x0000000a020b7981 */ /* 0x001ea8000c1e9900 */
[----:B------:R-:W2:Y:S04]  /*32c0*/  LDG.E.CONSTANT R6, desc[UR10][R2.64+0x1000] ;  /* 0x0010000a02067981 */ /* 0x000ea8000c1e9900 */
[----:B------:R-:W3:Y:S04]  /*32d0*/  LDG.E.64.CONSTANT R4, desc[UR10][R2.64+0x8] ;  /* 0x0000080a02047981 */ /* 0x000ee8000c1e9b00 */
[----:B------:R-:W3:Y:S04]  /*32e0*/  LDG.E.64.CONSTANT R16, desc[UR10][R2.64+0x1008] ;  /* 0x0010080a02107981 */ /* 0x000ee8000c1e9b00 */
[----:B------:R-:W4:Y:S04]  /*32f0*/  LDG.E.CONSTANT R7, desc[UR10][R2.64+0x2000] ;  /* 0x0020000a02077981 */ /* 0x000f28000c1e9900 */
[----:B------:R-:W5:Y:S04]  /*3300*/  LDG.E.64.CONSTANT R14, desc[UR10][R2.64+0x2008] ;  /* 0x0020080a020e7981 */ /* 0x000f68000c1e9b00 */
[----:B------:R-:W5:Y:S04]  /*3310*/  LDG.E.CONSTANT R10, desc[UR10][R2.64+0x3000] ;  /* 0x0030000a020a7981 */ /* 0x000f68000c1e9900 */
[----:B------:R-:W5:Y:S04]  /*3320*/  LDG.E.64.CONSTANT R12, desc[UR10][R2.64+0x3008] ;  /* 0x0030080a020c7981 */ /* 0x000f68000c1e9b00 */
[----:B------:R-:W5:Y:S04]  /*3330*/  LDG.E.CONSTANT R26, desc[UR10][R2.64+0x4000] ;  /* 0x0040000a021a7981 */ /* 0x000f68000c1e9900 */
[----:B------:R0:W5:Y:S01]  /*3340*/  LDG.E.64.CONSTANT R8, desc[UR10][R2.64+0x4008] ;  /* 0x0040080a02087981 */ /* 0x000162000c1e9b00 */
[----:B------:R-:W-:Y:S01]  /*3350*/  UISETP.GE.U32.AND UP0, UPT, UR8, 0xa00, UPT ;  /* 0x00000a000800788c */ /* 0x000fe2000bf06070 */
[----:B0-----:R-:W-:-:S02]  /*3360*/  IMAD.MOV.U32 R3, RZ, RZ, 0x500 ;  /* 0x00000500ff037424 */ /* 0x001fc400078e00ff */
[----:B------:R-:W-:Y:S01]  /*3370*/  IMAD.MOV.U32 R2, RZ, RZ, RZ ;  /* 0x000000ffff027224 */ /* 0x000fe200078e00ff */
[----:B--2---:R-:W-:-:S13]  /*3380*/  FSETP.GEU.AND P1, PT, R11, R6, PT ;  /* 0x000000060b00720b */ /* 0x004fda0003f2e000 */
[----:B---3--:R-:W-:-:S04]  /*3390*/  @P1 ISETP.GE.U32.AND P0, PT, R4, R16, PT ;  /* 0x000000100400120c */ /* 0x008fc80003f06070 */
[----:B------:R-:W-:-:S04]  /*33a0*/  @P1 ISETP.GE.AND.EX P0, PT, R5, R17, PT, P0 ;  /* 0x000000110500120c */ /* 0x000fc80003f06300 */
[----:B------:R-:W-:-:S04]  /*33b0*/  @P1 FSETP.LT.OR P0, PT, R6, R11, !P0 ;  /* 0x0000000b0600120b */ /* 0x000fc80004701400 */
[----:B------:R-:W-:Y:S02]  /*33c0*/  @P1 FSEL R6, R11, R6, P0 ;  /* 0x000000060b061208 */ /* 0x000fe40000000000 */
[----:B------:R-:W-:Y:S02]  /*33d0*/  @P1 SEL R16, R4, R16, P0 ;  /* 0x0000001004101207 */ /* 0x000fe40000000000 */
[----:B----4-:R-:W-:Y:S02]  /*33e0*/  FSETP.GEU.AND P2, PT, R6, R7, PT ;  /* 0x000000070600720b */ /* 0x010fe40003f4e000 */
[----:B------:R-:W-:-:S11]  /*33f0*/  @P1 SEL R17, R5, R17, P0 ;  /* 0x0000001105111207 */ /* 0x000fd60000000000 */
[----:B-----5:R-:W-:-:S04]  /*3400*/  @P2 ISETP.GE.U32.AND P0, PT, R16, R14, PT ;  /* 0x0000000e1000220c */ /* 0x020fc80003f06070 */
[----:B------:R-:W-:-:S04]  /*3410*/  @P2 ISETP.GE.AND.EX P0, PT, R17, R15, PT, P0 ;  /* 0x0000000f1100220c */ /* 0x000fc80003f06300 */
[----:B------:R-:W-:-:S04]  /*3420*/  @P2 FSETP.LT.OR P0, PT, R7, R6, !P0 ;  /* 0x000000060700220b */ /* 0x000fc80004701400 */
[----:B------:R-:W-:Y:S02]  /*3430*/  @P2 FSEL R7, R6, R7, P0 ;  /* 0x0000000706072208 */ /* 0x000fe40000000000 */
[----:B------:R-:W-:Y:S02]  /*3440*/  @P2 SEL R14, R16, R14, P0 ;  /* 0x0000000e100e2207 */ /* 0x000fe40000000000 */
[----:B------:R-:W-:Y:S02]  /*3450*/  FSETP.GEU.AND P1, PT, R7, R10, PT ;  /* 0x0000000a0700720b */ /* 0x000fe40003f2e000 */
[----:B------:R-:W-:-:S11]  /*3460*/  @P2 SEL R15, R17, R15, P0 ;  /* 0x0000000f110f2207 */ /* 0x000fd60000000000 */
[----:B------:R-:W-:-:S04]  /*3470*/  @P1 ISETP.GE.U32.AND P0, PT, R14, R12, PT ;  /* 0x0000000c0e00120c */ /* 0x000fc80003f06070 */
        /* <DEDUP_REMOVED lines=11> */
[----:B------:R-:W-:Y:S01]  /*3530*/  @P2 SEL R9, R13, R9, P0 ;  /* 0x000000090d092207 */ /* 0x000fe20000000000 */
[----:B------:R-:W-:Y:S06]  /*3540*/  BRA.U !UP0, `(.L_x_71) ;  /* 0x0000000908dc7547 */ /* 0x000fec000b800000 */
[----:B------:R-:W-:Y:S01]  /*3550*/  UIADD3 UR9, UP0, UPT, UR8, -0xa00, URZ ;  /* 0xfffff60008097890 */ /* 0x000fe2000ff1e0ff */
[----:B------:R-:W-:Y:S02]  /*3560*/  IMAD.MOV.U32 R3, RZ, RZ, 0x500 ;  /* 0x00000500ff037424 */ /* 0x000fe400078e00ff */
[----:B------:R-:W-:Y:S01]  /*3570*/  IMAD.MOV.U32 R2, RZ, RZ, RZ ;  /* 0x000000ffff027224 */ /* 0x000fe200078e00ff */
[----:B------:R-:W-:Y:S02]  /*3580*/  ULEA.HI.X.SX32 UR8, UR8, 0xffffffff, 0x1, UP0 ;  /* 0xffffffff08087891 */ /* 0x000fe400080f0eff */
[----:B------:R-:W-:Y:S02]  /*3590*/  UIMAD.WIDE.U32 UR12, UR9, -0x33333333, URZ ;  /* 0xcccccccd090c78a5 */ /* 0x000fe4000f8e00ff */
[----:B------:R-:W-:Y:S02]  /*35a0*/  UIMAD.WIDE.U32 UR4, UR8, -0x33333333, URZ ;  /* 0xcccccccd080478a5 */ /* 0x000fe4000f8e00ff */
[----:B------:R-:W-:-:S02]  /*35b0*/  UISETP.GE.U32.AND UP1, UPT, UR9, 0x500, UPT ;  /* 0x000005000900788c */ /* 0x000fc4000bf26070 */
[----:B------:R-:W-:Y:S02]  /*35c0*/  UIMAD.WIDE.U32 UR4, UP0, UR9, -0x33333334, UR4 ;  /* 0xcccccccc090478a5 */ /* 0x000fe4000f800004 */
[----:B------:R-:W-:Y:S02]  /*35d0*/  UISETP.GE.U32.AND.EX UP1, UPT, UR8, URZ, UPT, UP1 ;  /* 0x000000ff0800728c */ /* 0x000fe4000bf26110 */
[----:B------:R-:W-:Y:S02]  /*35e0*/  UIADD3.X UR7, UPT, UPT, URZ, URZ, URZ, UP0, !UPT ;  /* 0x000000ffff077290 */ /* 0x000fe400087fe4ff */
[----:B------:R-:W-:Y:S01]  /*35f0*/  UIADD3 URZ, UP0, UPT, UR13, UR4, URZ ;  /* 0x000000040dff7290 */ /* 0x000fe2000ff1e0ff */
[----:B------:R-:W-:-:S03]  /*3600*/  UMOV UR6, UR5 ;  /* 0x0000000500067c82 */ /* 0x000fc60008000000 */
[----:B------:R-:W-:-:S04]  /*3610*/  UIMAD.WIDE.U32.X UR4, UR8, -0x33333334, UR6, UP0 ;  /* 0xcccccccc080478a5 */ /* 0x000fc800080e0406 */
[----:B------:R-:W-:-:S04]  /*3620*/  USHF.R.U64 UR6, UR4, 0xa, UR5 ;  /* 0x0000000a04067899 */ /* 0x000fc80008001205 */
[----:B------:R-:W-:-:S04]  /*3630*/  ULOP3.LUT UR7, UR6, 0x1, URZ, 0xc0, !UPT ;  /* 0x0000000106077892 */ /* 0x000fc8000f8ec0ff */
[----:B------:R-:W-:-:S04]  /*3640*/  UISETP.NE.U32.AND UP0, UPT, UR7, 0x1, UPT ;  /* 0x000000010700788c */ /* 0x000fc8000bf05070 */
[----:B------:R-:W-:Y:S01]  /*3650*/  UISETP.NE.U32.AND.EX UP0, UPT, URZ, URZ, UPT, UP0 ;  /* 0x000000ffff00728c */ /* 0x000fe2000bf05100 */
[----:B------:R-:W-:Y:S10]  /*3660*/  BRA.U !UP1, `(.L_x_72) ;  /* 0x0000000509b87547 */ /* 0x000ff4000b800000 */
[----:B------:R-:W0:Y:S01]  /*3670*/  LDCU.64 UR8, c[0x0][0x380] ;  /* 0x00007000ff0877ac */ /* 0x000e220008000a00 */
[----:B------:R-:W-:Y:S02]  /*3680*/  IMAD.MOV.U32 R3, RZ, RZ, 0x500 ;  /* 0x00000500ff037424 */ /* 0x000fe400078e00ff */
[----:B------:R-:W-:Y:S01]  /*3690*/  IMAD.MOV.U32 R2, RZ, RZ, RZ ;  /* 0x000000ffff027224 */ /* 0x000fe200078e00ff */
[----:B------:R-:W-:-:S04]  /*36a0*/  UIADD3 UR4, UP1, UPT, UR6, 0x1, URZ ;  /* 0x0000000106047890 */ /* 0x000fc8000ff3e0ff */
[----:B------:R-:W-:Y:S02]  /*36b0*/  ULEA.HI.X UR5, UR5, URZ, URZ, 0x16, UP1 ;  /* 0x000000ff05057291 */ /* 0x000fe400088fb4ff */
[----:B------:R-:W-:Y:S02]  /*36c0*/  ULOP3.LUT UR4, UR4, 0xfffffffe, URZ, 0xc0, !UPT ;  /* 0xfffffffe04047892 */ /* 0x000fe4000f8ec0ff */
[----:B------:R-:W-:Y:S01]  /*36d0*/  ULOP3.LUT UR5, UR5, 0x7fffff, URZ, 0xc0, !UPT ;  /* 0x007fffff05057892 */ /* 0x000fe2000f8ec0ff */
[----:B0-----:R-:W-:-:S04]  /*36e0*/  LEA R28, P0, R0, UR8, 0x4 ;  /* 0x00000008001c7c11 */ /* 0x001fc8000f8020ff */
[----:B------:R-:W-:Y:S02]  /*36f0*/  IADD3 R28, P1, PT, R28, 0xe008, RZ ;  /* 0x0000e0081c1c7810 */ /* 0x000fe40007f3e0ff */
[----:B------:R-:W-:-:S05]  /*3700*/  LEA.HI.X R29, R0, UR9, RZ, 0x4, P0 ;  /* 0x00000009001d7c11 */ /* 0x000fca00080f24ff */
[----:B------:R-:W-:-:S07]  /*3710*/  IMAD.X R29, RZ, RZ, R29, P1 ;  /* 0x000000ffff1d7224 */ /* 0x000fce00008e061d */
.L_x_73:
[----:B------:R-:W2:Y:S04]  /*3720*/  LDG.E.CONSTANT R25, desc[UR10][R28.64+-0x9008] ;  /* 0xff6ff80a1c197981 */ /* 0x000ea8000c1e9900 */
[----:B------:R-:W3:Y:S04]  /*3730*/  LDG.E.64.CONSTANT R22, desc[UR10][R28.64+-0x9000] ;  /* 0xff70000a1c167981 */ /* 0x000ee8000c1e9b00 */
[----:B------:R-:W4:Y:S04]  /*3740*/  LDG.E.CONSTANT R27, desc[UR10][R28.64+-0x8008] ;  /* 0xff7ff80a1c1b7981 */ /* 0x000f28000c1e9900 */
[----:B------:R-:W5:Y:S04]  /*3750*/  LDG.E.64.CONSTANT R10, desc[UR10][R28.64+-0x8000] ;  /* 0xff80000a1c0a7981 */ /* 0x000f68000c1e9b00 */
[----:B------:R-:W5:Y:S04]  /*3760*/  LDG.E.CONSTANT R4, desc[UR10][R28.64+-0x7008] ;  /* 0xff8ff80a1c047981 */ /* 0x000f68000c1e9900 */
        /* <DEDUP_REMOVED lines=8> */
[----:B------:R-:W5:Y:S01]  /*37f0*/  LDG.E.64.CONSTANT R20, desc[UR10][R28.64+-0x3000] ;  /* 0xffd0000a1c147981 */ /* 0x000f62000c1e9b00 */
[----:B--2---:R-:W-:-:S13]  /*3800*/  FSETP.GEU.AND P1, PT, R26, R25, PT ;  /* 0x000000191a00720b */ /* 0x004fda0003f2e000 */
[----:B---3--:R-:W-:-:S04]  /*3810*/  @P1 ISETP.GE.U32.AND P0, PT, R8, R22, PT ;  /* 0x000000160800120c */ /* 0x008fc80003f06070 */
[----:B------:R-:W-:-:S04]  /*3820*/  @P1 ISETP.GE.AND.EX P0, PT, R9, R23, PT, P0 ;  /* 0x000000170900120c */ /* 0x000fc80003f06300 */
[----:B------:R-:W-:-:S04]  /*3830*/  @P1 FSETP.LT.OR P0, PT, R25, R26, !P0 ;  /* 0x0000001a1900120b */ /* 0x000fc80004701400 */
[----:B------:R-:W-:Y:S02]  /*3840*/  @P1 FSEL R25, R26, R25, P0 ;  /* 0x000000191a191208 */ /* 0x000fe40000000000 */
[----:B------:R-:W-:Y:S01]  /*3850*/  @P1 SEL R22, R8, R22, P0 ;  /* 0x0000001608161207 */ /* 0x000fe20000000000 */
[----:B------:R-:W2:Y:S01]  /*3860*/  LDG.E.CONSTANT R26, desc[UR10][R28.64+-0x8] ;  /* 0xfffff80a1c1a7981 */ /* 0x000ea2000c1e9900 */
[----:B----4-:R-:W-:Y:S02]  /*3870*/  FSETP.GEU.AND P2, PT, R25, R27, PT ;  /* 0x0000001b1900720b */ /* 0x010fe40003f4e000 */
[----:B------:R-:W-:Y:S02]  /*3880*/  @P1 SEL R23, R9, R23, P0 ;  /* 0x0000001709171207 */ /* 0x000fe40000000000 */
[----:B------:R0:W3:Y:S09]  /*3890*/  LDG.E.64.CONSTANT R8, desc[UR10][R28.64] ;  /* 0x0000000a1c087981 */ /* 0x0000f2000c1e9b00 */
[----:B-----5:R-:W-:-:S04]  /*38a0*/  @P2 ISETP.GE.U32.AND P0, PT, R22, R10, PT ;  /* 0x0000000a1600220c */ /* 0x020fc80003f06070 */
[----:B------:R-:W-:-:S04]  /*38b0*/  @P2 ISETP.GE.AND.EX P0, PT, R23, R11, PT, P0 ;  /* 0x0000000b1700220c */ /* 0x000fc80003f06300 */
[----:B------:R-:W-:-:S04]  /*38c0*/  @P2 FSETP.LT.OR P0, PT, R27, R25, !P0 ;  /* 0x000000191b00220b */ /* 0x000fc80004701400 */
[----:B------:R-:W-:Y:S02]  /*38d0*/  @P2 FSEL R27, R25, R27, P0 ;  /* 0x0000001b191b2208 */ /* 0x000fe40000000000 */
[----:B------:R-:W4:Y:S02]  /*38e0*/  LDG.E.CONSTANT R25, desc[UR10][R28.64+-0x2008] ;  /* 0xffdff80a1c197981 */ /* 0x000f24000c1e9900 */
[----:B------:R-:W-:Y:S02]  /*38f0*/  FSETP.GEU.AND P1, PT, R27, R4, PT ;  /* 0x000000041b00720b */ /* 0x000fe40003f2e000 */
[----:B------:R-:W-:Y:S02]  /*3900*/  @P2 SEL R10, R22, R10, P0 ;  /* 0x0000000a160a2207 */ /* 0x000fe40000000000 */
[----:B------:R-:W-:Y:S02]  /*3910*/  @P2 SEL R11, R23, R11, P0 ;  /* 0x0000000b170b2207 */ /* 0x000fe40000000000 */
[----:B------:R-:W5:Y:S07]  /*3920*/  LDG.E.64.CONSTANT R22, desc[UR10][R28.64+-0x2000] ;  /* 0xffe0000a1c167981 */ /* 0x000f6e000c1e9b00 */
[----:B------:R-:W-:-:S04]  /*3930*/  @P1 ISETP.GE.U32.AND P0, PT, R10, R12, PT ;  /* 0x0000000c0a00120c */ /* 0x000fc80003f06070 */
[----:B------:R-:W-:-:S04]  /*3940*/  @P1 ISETP.GE.AND.EX P0, PT, R11, R13, PT, P0 ;  /* 0x0000000d0b00120c */ /* 0x000fc80003f06300 */
[----:B------:R-:W-:-:S04]  /*3950*/  @P1 FSETP.LT.OR P0, PT, R4, R27, !P0 ;  /* 0x0000001b0400120b */ /* 0x000fc80004701400 */
[----:B------:R-:W-:Y:S02]  /*3960*/  @P1 FSEL R4, R27, R4, P0 ;  /* 0x000000041b041208 */ /* 0x000fe40000000000 */
[----:B------:R-:W2:Y:S01]  /*3970*/  LDG.E.CONSTANT R27, desc[UR10][R28.64+-0x1008] ;  /* 0xffeff80a1c1b7981 */ /* 0x000ea2000c1e9900 */
[----:B------:R-:W-:Y:S02]  /*3980*/  @P1 SEL R12, R10, R12, P0 ;  /* 0x0000000c0a0c1207 */ /* 0x000fe40000000000 */
[----:B------:R-:W-:Y:S02]  /*3990*/  @P1 SEL R13, R11, R13, P0 ;  /* 0x0000000d0b0d1207 */ /* 0x000fe40000000000 */
[----:B------:R-:W3:Y:S01]  /*39a0*/  LDG.E.64.CONSTANT R10, desc[UR10][R28.64+-0x1000] ;  /* 0xfff0000a1c0a7981 */ /* 0x000ee2000c1e9b00 */
[----:B------:R-:W-:-:S13]  /*39b0*/  FSETP.GEU.AND P2, PT, R4, R5, PT ;  /* 0x000000050400720b */ /* 0x000fda0003f4e000 */
[----:B------:R-:W-:-:S04]  /*39c0*/  @P2 ISETP.GE.U32.AND P0, PT, R12, R14, PT ;  /* 0x0000000e0c00220c */ /* 0x000fc80003f06070 */
[----:B------:R-:W-:-:S04]  /*39d0*/  @P2 ISETP.GE.AND.EX P0, PT, R13, R15, PT, P0 ;  /* 0x0000000f0d00220c */ /* 0x000fc80003f06300 */
[----:B------:R-:W-:-:S04]  /*39e0*/  @P2 FSETP.LT.OR P0, PT, R5, R4, !P0 ;  /* 0x000000040500220b */ /* 0x000fc80004701400 */
[----:B------:R-:W-:-:S04]  /*39f0*/  @P2 FSEL R5, R4, R5, P0 ;  /* 0x0000000504052208 */ /* 0x000fc80000000000 */
[----:B------:R-:W-:Y:S02]  /*3a00*/  FSETP.GEU.AND P1, PT, R5, R6, PT ;  /* 0x000000060500720b */ /* 0x000fe40003f2e000 */
[----:B------:R-:W-:Y:S02]  /*3a10*/  @P2 SEL R14, R12, R14, P0 ;  /* 0x0000000e0c0e2207 */ /* 0x000fe40000000000 */
[----:B------:R-:W-:-:S09]  /*3a20*/  @P2 SEL R15, R13, R15, P0 ;  /* 0x0000000f0d0f2207 */ /* 0x000fd20000000000 */
        /* <DEDUP_REMOVED lines=17> */
[----:B------:R-:W-:Y:S02]  /*3b40*/  @P1 FSEL R24, R7, R24, P0 ;  /* 0x0000001807181208 */ /* 0x000fe40000000000 */
[----:B------:R-:W-:Y:S02]  /*3b50*/  @P1 SEL R20, R18, R20, P0 ;  /* 0x0000001412141207 */ /* 0x000fe40000000000 */
[----:B------:R-:W-:Y:S01]  /*3b60*/  @P1 SEL R21, R19, R21, P0 ;  /* 0x0000001513151207 */ /* 0x000fe20000000000 */
[----:B------:R-:W-:-:S04]  /*3b70*/  UIADD3 UR4, UP1, UPT, UR4, -0x2, URZ ;  /* 0xfffffffe04047890 */ /* 0x000fc8000ff3e0ff */
[----:B------:R-:W-:Y:S02]  /*3b80*/  UIADD3.X UR5, UPT, UPT, UR5, -0x1, URZ, UP1, !UPT ;  /* 0xffffffff05057890 */ /* 0x000fe40008ffe4ff */
[----:B------:R-:W-:-:S04]  /*3b90*/  UISETP.NE.U32.AND UP1, UPT, UR4, URZ, UPT ;  /* 0x000000ff0400728c */ /* 0x000fc8000bf25070 */
[----:B------:R-:W-:Y:S01]  /*3ba0*/  UISETP.NE.AND.EX UP1, UPT, UR5, URZ, UPT, UP1 ;  /* 0x000000ff0500728c */ /* 0x000fe2000bf25310 */
[----:B----4-:R-:W-:-:S13]  /*3bb0*/  FSETP.GEU.AND P2, PT, R24, R25, PT ;  /* 0x000000191800720b */ /* 0x010fda0003f4e000 */
[----:B-----5:R-:W-:-:S04]  /*3bc0*/  @P2 ISETP.GE.U32.AND P0, PT, R20, R22, PT ;  /* 0x000000161400220c */ /* 0x020fc80003f06070 */
[----:B------:R-:W-:-:S04]  /*3bd0*/  @P2 ISETP.GE.AND.EX P0, PT, R21, R23, PT, P0 ;  /* 0x000000171500220c */ /* 0x000fc80003f06300 */
[----:B------:R-:W-:-:S04]  /*3be0*/  @P2 FSETP.LT.OR P0, PT, R25, R24, !P0 ;  /* 0x000000181900220b */ /* 0x000fc80004701400 */
[----:B------:R-:W-:-:S04]  /*3bf0*/  @P2 FSEL R25, R24, R25, P0 ;  /* 0x0000001918192208 */ /* 0x000fc80000000000 */
[----:B--2---:R-:W-:Y:S02]  /*3c00*/  FSETP.GEU.AND P3, PT, R25, R27, PT ;  /* 0x0000001b1900720b */ /* 0x004fe40003f6e000 */
[----:B------:R-:W-:Y:S02]  /*3c10*/  @P2 SEL R22, R20, R22, P0 ;  /* 0x0000001614162207 */ /* 0x000fe40000000000 */
[----:B------:R-:W-:-:S09]  /*3c20*/  @P2 SEL R23, R21, R23, P0 ;  /* 0x0000001715172207 */ /* 0x000fd20000000000 */
[----:B---3--:R-:W-:-:S04]  /*3c30*/  @P3 ISETP.GE.U32.AND P0, PT, R22, R10, PT ;  /* 0x0000000a1600320c */ /* 0x008fc80003f06070 */
[----:B------:R-:W-:-:S04]  /*3c40*/  @P3 ISETP.GE.AND.EX P0, PT, R23, R11, PT, P0 ;  /* 0x0000000b1700320c */ /* 0x000fc80003f06300 */
[----:B------:R-:W-:-:S04]  /*3c50*/  @P3 FSETP.LT.OR P0, PT, R27, R25, !P0 ;  /* 0x000000191b00320b */ /* 0x000fc80004701400 */
[----:B------:R-:W-:-:S04]  /*3c60*/  @P3 FSEL R27, R25, R27, P0 ;  /* 0x0000001b191b3208 */ /* 0x000fc80000000000 */
[----:B------:R-:W-:Y:S02]  /*3c70*/  FSETP.GEU.AND P1, PT, R27, R26, PT ;  /* 0x0000001a1b00720b */ /* 0x000fe40003f2e000 */
[----:B------:R-:W-:Y:S02]  /*3c80*/  @P3 SEL R10, R22, R10, P0 ;  /* 0x0000000a160a3207 */ /* 0x000fe40000000000 */
[----:B------:R-:W-:Y:S02]  /*3c90*/  @P3 SEL R11, R23, R11, P0 ;  /* 0x0000000b170b3207 */ /* 0x000fe40000000000 */
[----:B0-----:R-:W-:-:S07]  /*3ca0*/  IADD3 R28, P3, PT, R28, 0xa000, RZ ;  /* 0x0000a0001c1c7810 */ /* 0x001fce0007f7e0ff */
[----:B------:R-:W-:-:S04]  /*3cb0*/  @P1 ISETP.GE.U32.AND P0, PT, R10, R8, PT ;  /* 0x000000080a00120c */ /* 0x000fc80003f06070 */
[----:B------:R-:W-:Y:S02]  /*3cc0*/  @P1 ISETP.GE.AND.EX P0, PT, R11, R9, PT, P0 ;  /* 0x000000090b00120c */ /* 0x000fe40003f06300 */
[----:B------:R-:W-:Y:S02]  /*3cd0*/  IADD3 R3, P2, PT, R3, 0xa00, RZ ;  /* 0x00000a0003037810 */ /* 0x000fe40007f5e0ff */
[----:B------:R-:W-:Y:S01]  /*3ce0*/  @P1 FSETP.LT.OR P0, PT, R26, R27, !P0 ;  /* 0x0000001b1a00120b */ /* 0x000fe20004701400 */
[----:B------:R-:W-:Y:S02]  /*3cf0*/  IMAD.X R29, RZ, RZ, R29, P3 ;  /* 0x000000ffff1d7224 */ /* 0x000fe400018e061d */
[----:B------:R-:W-:Y:S01]  /*3d00*/  IMAD.X R2, RZ, RZ, R2, P2 ;  /* 0x000000ffff027224 */ /* 0x000fe200010e0602 */
[----:B------:R-:W-:Y:S02]  /*3d10*/  @P1 FSEL R26, R27, R26, P0 ;  /* 0x0000001a1b1a1208 */ /* 0x000fe40000000000 */
[----:B------:R-:W-:-:S02]  /*3d20*/  @P1 SEL R8, R10, R8, P0 ;  /* 0x000000080a081207 */ /* 0x000fc40000000000 */
[----:B------:R-:W-:Y:S01]  /*3d30*/  @P1 SEL R9, R11, R9, P0 ;  /* 0x000000090b091207 */ /* 0x000fe20000000000 */
[----:B------:R-:W-:Y:S06]  /*3d40*/  BRA.U UP1, `(.L_x_73) ;  /* 0xfffffff901747547 */ /* 0x000fec000b83ffff */
.L_x_72:
[----:B------:R-:W-:Y:S05]  /*3d50*/  BRA.U !UP0, `(.L_x_71) ;  /* 0x0000000108d87547 */ /* 0x000fea000b800000 */
[----:B------:R-:W0:Y:S02]  /*3d60*/  LDC.64 R4, c[0x0][0x380] ;  /* 0x0000e000ff047b82 */ /* 0x000e240000000a00 */
[----:B0-----:R-:W-:-:S03]  /*3d70*/  IMAD.WIDE.U32 R4, R0, 0x10, R4 ;  /* 0x0000001000047825 */ /* 0x001fc600078e0004 */
[----:B------:R-:W-:-:S04]  /*3d80*/  LEA R14, P0, R3, R4, 0x4 ;  /* 0x00000004030e7211 */ /* 0x000fc800078020ff */
[----:B------:R-:W-:-:S05]  /*3d90*/  LEA.HI.X R15, R3, R5, R2, 0x4, P0 ;  /* 0x00000005030f7211 */ /* 0x000fca00000f2402 */
        /* <DEDUP_REMOVED lines=38> */
[----:B------:R-:W-:Y:S02]  /*4000*/  @P2 SEL R13, R5, R13, P0 ;  /* 0x0000000d050d2207 */ /* 0x000fe40000000000 */
[----:B------:R-:W-:-:S05]  /*4010*/  IADD3 R3, P2, PT, R3, 0x500, RZ ;  /* 0x0000050003037810 */ /* 0x000fca0007f5e0ff */
[----:B------:R-:W-:-:S04]  /*4020*/  IMAD.X R2, RZ, RZ, R2, P2 ;  /* 0x000000ffff027224 */ /* 0x000fc800010e0602 */
[----:B------:R-:W-:-:S04]  /*4030*/  @P1 ISETP.GE.U32.AND P0, PT, R12, R16, PT ;  /* 0x000000100c00120c */ /* 0x000fc80003f06070 */
[----:B------:R-:W-:-:S04]  /*4040*/  @P1 ISETP.GE.AND.EX P0, PT, R13, R17, PT, P0 ;  /* 0x000000110d00120c */ /* 0x000fc80003f06300 */
[----:B------:R-:W-:-:S04]  /*4050*/  @P1 FSETP.LT.OR P0, PT, R23, R20, !P0 ;  /* 0x000000141700120b */ /* 0x000fc80004701400 */
[----:B------:R-:W-:Y:S02]  /*4060*/  @P1 SEL R16, R12, R16, P0 ;  /* 0x000000100c101207 */ /* 0x000fe40000000000 */
[----:B------:R-:W-:Y:S02]  /*4070*/  @P1 SEL R17, R13, R17, P0 ;  /* 0x000000110d111207 */ /* 0x000fe40000000000 */
[----:B------:R-:W-:Y:S01]  /*4080*/  @P1 FSEL R23, R20, R23, P0 ;  /* 0x0000001714171208 */ /* 0x000fe20000000000 */
[----:B------:R-:W-:Y:S02]  /*4090*/  IMAD.MOV.U32 R8, RZ, RZ, R16 ;  /* 0x000000ffff087224 */ /* 0x000fe400078e0010 */
[----:B------:R-:W-:Y:S02]  /*40a0*/  IMAD.MOV.U32 R9, RZ, RZ, R17 ;  /* 0x000000ffff097224 */ /* 0x000fe400078e0011 */
[----:B------:R-:W-:-:S07]  /*40b0*/  IMAD.MOV.U32 R26, RZ, RZ, R23 ;  /* 0x000000ffff1a7224 */ /* 0x000fce00078e0017 */
.L_x_71:
[----:B------:R-:W0:Y:S02]  /*40c0*/  LDCU UR4, c[0x0][0x390] ;  /* 0x00007200ff0477ac */ /* 0x000e240008000800 */
[----:B0-----:R-:W-:Y:S02]  /*40d0*/  USHF.R.S32.HI UR5, URZ, 0x1f, UR4 ;  /* 0x0000001fff057899 */ /* 0x001fe40008011404 */
[----:B------:R-:W-:-:S04]  /*40e0*/  ISETP.GE.U32.AND P0, PT, R3, UR4, PT ;  /* 0x0000000403007c0c */ /* 0x000fc8000bf06070 */
[----:B------:R-:W-:-:S13]  /*40f0*/  ISETP.GE.AND.EX P0, PT, R2, UR5, PT, P0 ;  /* 0x0000000502007c0c */ /* 0x000fda000bf06300 */
[----:B------:R-:W-:Y:S05]  /*4100*/  @P0 BRA `(.L_x_74) ;  /* 0x0000000800480947 */ /* 0x000fea0003800000 */
[----:B------:R-:W-:Y:S01]  /*4110*/  IADD3 R5, PT, PT, -R3, UR4, RZ ;  /* 0x0000000403057c10 */ /* 0x000fe2000fffe1ff */
[----:B------:R-:W-:Y:S03]  /*4120*/  BSSY.RECONVERGENT B1, `(.L_x_74) ;  /* 0x0000090000017945 */ /* 0x000fe60003800200 */
[----:B------:R-:W-:-:S13]  /*4130*/  ISETP.GE.AND P0, PT, R0, R5, PT ;  /* 0x000000050000720c */ /* 0x000fda0003f06270 */
[----:B------:R-:W-:Y:S05]  /*4140*/  @P0 BRA `(.L_x_75) ;  /* 0x0000000800340947 */ /* 0x000fea0003800000 */
[----:B------:R-:W-:Y:S01]  /*4150*/  LOP3.LUT R4, RZ, R0, RZ, 0x33, !PT ;  /* 0x00000000ff047212 */ /* 0x000fe200078e33ff */
[----:B------:R-:W-:Y:S03]  /*4160*/  BSSY.RECONVERGENT B2, `(.L_x_76) ;  /* 0x000002d000027945 */ /* 0x000fe60003800200 */
[----:B------:R-:W-:-:S04]  /*4170*/  IADD3 R14, PT, PT, -R3, UR4, R4 ;  /* 0x00000004030e7c10 */ /* 0x000fc8000fffe104 */
[----:B------:R-:W-:-:S04]  /*4180*/  LOP3.LUT R4, R14, 0x300, RZ, 0xc0, !PT ;  /* 0x000003000e047812 */ /* 0x000fc800078ec0ff */
[----:B------:R-:W-:Y:S01]  /*4190*/  ISETP.NE.AND P0, PT, R4, 0x300, PT ;  /* 0x000003000400780c */ /* 0x000fe20003f05270 */
[----:B------:R-:W-:-:S12]  /*41a0*/  IMAD.MOV.U32 R4, RZ, RZ, R0 ;  /* 0x000000ffff047224 */ /* 0x000fd800078e0000 */
[----:B------:R-:W-:Y:S05]  /*41b0*/  @!P0 BRA `(.L_x_77) ;  /* 0x00000000009c8947 */ /* 0x000fea0003800000 */
[----:B------:R-:W0:Y:S01]  /*41c0*/  LDCU.64 UR6, c[0x0][0x380] ;  /* 0x00007000ff0677ac */ /* 0x000e220008000a00 */
[----:B------:R-:W-:Y:S02]  /*41d0*/  IADD3 R11, P0, PT, R0, R3, RZ ;  /* 0x00000003000b7210 */ /* 0x000fe40007f1e0ff */
[----:B------:R-:W-:-:S03]  /*41e0*/  LEA.HI R4, R14, 0x1, RZ, 0x18 ;  /* 0x000000010e047811 */ /* 0x000fc600078fc0ff */
[----:B------:R-:W-:Y:S01]  /*41f0*/  IMAD.X R10, RZ, RZ, R2, P0 ;  /* 0x000000ffff0a7224 */ /* 0x000fe200000e0602 */
[----:B------:R-:W-:Y:S01]  /*4200*/  LOP3.LUT R6, R4, 0x3, RZ, 0xc0, !PT ;  /* 0x0000000304067812 */ /* 0x000fe200078ec0ff */
[----:B------:R-:W-:-:S04]  /*4210*/  IMAD.MOV.U32 R4, RZ, RZ, R0 ;  /* 0x000000ffff047224 */ /* 0x000fc800078e0000 */
[----:B------:R-:W-:Y:S01]  /*4220*/  IMAD.MOV R12, RZ, RZ, -R6 ;  /* 0x000000ffff0c7224 */ /* 0x000fe200078e0a06 */
[----:B0-----:R-:W-:-:S04]  /*4230*/  LEA R13, P1, R11, UR6, 0x4 ;  /* 0x000000060b0d7c11 */ /* 0x001fc8000f8220ff */
[----:B------:R-:W-:-:S09]  /*4240*/  LEA.HI.X R11, R11, UR7, R10, 0x4, P1 ;  /* 0x000000070b0b7c11 */ /* 0x000fd200088f240a */
.L_x_80:
[----:B------:R-:W-:-:S05]  /*4250*/  IMAD.MOV.U32 R10, RZ, RZ, R13 ;  /* 0x000000ffff0a7224 */ /* 0x000fca00078e000d */
[----:B------:R-:W2:Y:S04]  /*4260*/  LDG.E.CONSTANT R16, desc[UR10][R10.64] ;  /* 0x0000000a0a107981 */ /* 0x000ea8000c1e9900 */
[----:B------:R-:W3:Y:S01]  /*4270*/  LDG.E.64.CONSTANT R6, desc[UR10][R10.64+0x8] ;  /* 0x0000080a0a067981 */ /* 0x000ee2000c1e9b00 */
[----:B------:R-:W-:Y:S01]  /*4280*/  VIADD R12, R12, 0x1 ;  /* 0x000000010c0c7836 */ /* 0x000fe20000000000 */
[----:B------:R-:W-:Y:S01]  /*4290*/  BSSY.RECONVERGENT B3, `(.L_x_78) ;  /* 0x0000016000037945 */ /* 0x000fe20003800200 */
[----:B------:R-:W-:Y:S01]  /*42a0*/  IMAD.MOV.U32 R17, RZ, RZ, R8 ;  /* 0x000000ffff117224 */ /* 0x000fe200078e0008 */
        /* <DEDUP_REMOVED lines=20> */
.L_x_79:
[----:B------:R-:W-:Y:S05]  /*43f0*/  BSYNC.RECONVERGENT B3 ;  /* 0x0000000000037941 */ /* 0x000fea0003800200 */
.L_x_78:
[----:B------:R-:W-:Y:S02]  /*4400*/  IMAD.X R11, RZ, RZ, R11, P3 ;  /* 0x000000ffff0b7224 */ /* 0x000fe400018e060b */
[----:B------:R-:W-:Y:S01]  /*4410*/  VIADD R4, R4, 0x100 ;  /* 0x0000010004047836 */ /* 0x000fe20000000000 */
[----:B------:R-:W-:Y:S06]  /*4420*/  @P2 BRA `(.L_x_80) ;  /* 0xfffffffc00882947 */ /* 0x000fec000383ffff */
.L_x_77:
[----:B------:R-:W-:Y:S05]  /*4430*/  BSYNC.RECONVERGENT B2 ;  /* 0x0000000000027941 */ /* 0x000fea0003800200 */
.L_x_76:
[----:B------:R-:W-:-:S13]  /*4440*/  ISETP.GE.U32.AND P0, PT, R14, 0x300, PT ;  /* 0x000003000e00780c */ /* 0x000fda0003f06070 */
[----:B------:R-:W-:Y:S05]  /*4450*/  @!P0 BRA `(.L_x_75) ;  /* 0x0000000400708947 */ /* 0x000fea0003800000 */
[----:B------:R-:W0:Y:S01]  /*4460*/  LDCU.64 UR6, c[0x0][0x380] ;  /* 0x00007000ff0677ac */ /* 0x000e220008000a00 */
[----:B------:R-:W-:-:S05]  /*4470*/  IADD3 R3, P0, PT, R4, R3, RZ ;  /* 0x0000000304037210 */ /* 0x000fca0007f1e0ff */
[----:B------:R-:W-:Y:S01]  /*4480*/  IMAD.X R2, RZ, RZ, R2, P0 ;  /* 0x000000ffff027224 */ /* 0x000fe200000e0602 */
[----:B0-----:R-:W-:-:S04]  /*4490*/  LEA R10, P1, R3, UR6, 0x4 ;  /* 0x00000006030a7c11 */ /* 0x001fc8000f8220ff */
[----:B------:R-:W-:Y:S02]  /*44a0*/  IADD3 R10, P0, PT, R10, 0x3008, RZ ;  /* 0x000030080a0a7810 */ /* 0x000fe40007f1e0ff */
[----:B------:R-:W-:-:S05]  /*44b0*/  LEA.HI.X R11, R3, UR7, R2, 0x4, P1 ;  /* 0x00000007030b7c11 */ /* 0x000fca00088f2402 */
[----:B------:R-:W-:-:S07]  /*44c0*/  IMAD.X R11, RZ, RZ, R11, P0 ;  /* 0x000000ffff0b7224 */ /* 0x000fce00000e060b */
.L_x_89:
[----:B------:R-:W2:Y:S04]  /*44d0*/  LDG.E.CONSTANT R17, desc[UR10][R10.64+-0x3008] ;  /* 0xffcff80a0a117981 */ /* 0x000ea8000c1e9900 */
[----:B------:R-:W3:Y:S04]  /*44e0*/  LDG.E.64.CONSTANT R14, desc[UR10][R10.64+-0x3000] ;  /* 0xffd0000a0a0e7981 */ /* 0x000ee8000c1e9b00 */
[----:B------:R0:W5:Y:S04]  /*44f0*/  LDG.E.CONSTANT R23, desc[UR10][R10.64+-0x2008] ;  /* 0xffdff80a0a177981 */ /* 0x000168000c1e9900 */
        /* <DEDUP_REMOVED lines=22> */
.L_x_82:
[----:B------:R-:W-:Y:S05]  /*4660*/  BSYNC.RECONVERGENT B2 ;  /* 0x0000000000027941 */ /* 0x000fea0003800200 */
.L_x_81:
        /* <DEDUP_REMOVED lines=17> */
.L_x_84:
[----:B------:R-:W-:Y:S05]  /*4780*/  BSYNC.RECONVERGENT B2 ;  /* 0x0000000000027941 */ /* 0x000fea0003800200 */
.L_x_83:
        /* <DEDUP_REMOVED lines=17> */
.L_x_86:
[----:B------:R-:W-:Y:S05]  /*48a0*/  BSYNC.RECONVERGENT B2 ;  /* 0x0000000000027941 */ /* 0x000fea0003800200 */
.L_x_85:
        /* <DEDUP_REMOVED lines=17> */
.L_x_88:
[----:B------:R-:W-:Y:S05]  /*49c0*/  BSYNC.RECONVERGENT B2 ;  /* 0x0000000000027941 */ /* 0x000fea0003800200 */
.L_x_87:
[----:B------:R-:W-:Y:S01]  /*49d0*/  VIADD R4, R4, 0x400 ;  /* 0x0000040004047836 */ /* 0x000fe20000000000 */
[----:B------:R-:W-:-:S04]  /*49e0*/  IADD3 R10, P1, PT, R10, 0x4000, RZ ;  /* 0x000040000a0a7810 */ /* 0x000fc80007f3e0ff */
[----:B------:R-:W-:Y:S01]  /*49f0*/  ISETP.GE.AND P0, PT, R4, R5, PT ;  /* 0x000000050400720c */ /* 0x000fe20003f06270 */
[----:B------:R-:W-:-:S12]  /*4a00*/  IMAD.X R11, RZ, RZ, R11, P1 ;  /* 0x000000ffff0b7224 */ /* 0x000fd800008e060b */
[----:B------:R-:W-:Y:S05]  /*4a10*/  @!P0 BRA `(.L_x_89) ;  /* 0xfffffff800ac8947 */ /* 0x000fea000383ffff */
.L_x_75:
[----:B------:R-:W-:Y:S05]  /*4a20*/  BSYNC.RECONVERGENT B1 ;  /* 0x0000000000017941 */ /* 0x000fea0003800200 */
.L_x_74:
[----:B------:R-:W0:Y:S01]  /*4a30*/  S2R R2, SR_LANEID ;  /* 0x0000000000027919 */ /* 0x000e220000000000 */
[----:B------:R-:W-:Y:S01]  /*4a40*/  BSSY.RECONVERGENT B1, `(.L_x_90) ;  /* 0x000001e000017945 */ /* 0x000fe20003800200 */
[----:B------:R-:W-:Y:S01]  /*4a50*/  IMAD.MOV.U32 R6, RZ, RZ, R8 ;  /* 0x000000ffff067224 */ /* 0x000fe200078e0008 */
[----:B------:R1:W2:Y:S01]  /*4a60*/  SHFL.DOWN PT, R3, R26, 0x1, 0x1f ;  /* 0x08201f001a037f89 */ /* 0x0002a200000e0000 */
[----:B------:R-:W-:-:S03]  /*4a70*/  IMAD.MOV.U32 R7, RZ, RZ, R9 ;  /* 0x000000ffff077224 */ /* 0x000fc600078e0009 */
[----:B------:R1:W3:Y:S04]  /*4a80*/  SHFL.DOWN PT, R5, R8, 0x1, 0x1f ;  /* 0x08201f0008057f89 */ /* 0x0002e800000e0000 */
[----:B------:R1:W4:Y:S01]  /*4a90*/  SHFL.DOWN PT, R4, R9, 0x1, 0x1f ;  /* 0x08201f0009047f89 */ /* 0x00032200000e0000 */
[C---:B0-----:R-:W-:Y:S02]  /*4aa0*/  ISETP.GT.AND P0, PT, R2.reuse, 0x1e, PT ;  /* 0x0000001e0200780c */ /* 0x041fe40003f04270 */
[C---:B------:R-:W-:Y:S02]  /*4ab0*/  ISETP.GT.AND P1, PT, R2.reuse, 0x1d, PT ;  /* 0x0000001d0200780c */ /* 0x040fe40003f24270 */
[C---:B------:R-:W-:Y:S02]  /*4ac0*/  ISETP.GT.AND P5, PT, R2.reuse, 0x1b, PT ;  /* 0x0000001b0200780c */ /* 0x040fe40003fa4270 */
[----:B------:R-:W-:-:S02]  /*4ad0*/  ISETP.GT.AND P4, PT, R2, 0x17, PT ;  /* 0x000000170200780c */ /* 0x000fc40003f84270 */
[C---:B------:R-:W-:Y:S02]  /*4ae0*/  ISETP.GT.AND P3, PT, R2.reuse, 0xf, PT ;  /* 0x0000000f0200780c */ /* 0x040fe40003f64270 */
[----:B------:R-:W-:Y:S01]  /*4af0*/  ISETP.NE.AND P2, PT, R2, RZ, PT ;  /* 0x000000ff0200720c */ /* 0x000fe20003f45270 */
[----:B------:R-:W-:Y:S02]  /*4b00*/  IMAD.MOV.U32 R2, RZ, RZ, R26 ;  /* 0x000000ffff027224 */ /* 0x000fe400078e001a */
[----:B-1234-:R-:W-:Y:S10]  /*4b10*/  @P0 BRA `(.L_x_91) ;  /* 0x0000000000400947 */ /* 0x01eff40003800000 */
        /* <DEDUP_REMOVED lines=9> */
[----:B------:R-:W-:-:S04]  /*4bb0*/  @!P6 ISETP.GE.U32.AND P0, PT, R8, R5, PT ;  /* 0x000000050800e20c */ /* 0x000fc80003f06070 */
[----:B------:R-:W-:-:S04]  /*4bc0*/  @!P6 ISETP.GE.AND.EX P0, PT, R9, R4, PT, P0 ;  /* 0x000000040900e20c */ /* 0x000fc80003f06300 */
[----:B------:R-:W-:Y:S02]  /*4bd0*/  @!P6 FSEL R2, R26, R3, !P0 ;  /* 0x000000031a02e208 */ /* 0x000fe40004000000 */
[----:B------:R-:W-:-:S04]  /*4be0*/  @!P6 ISETP.LT.U32.AND P0, PT, R8, R5, PT ;  /* 0x000000050800e20c */ /* 0x000fc80003f01070 */
[----:B------:R-:W-:-:S04]  /*4bf0*/  @!P6 ISETP.LT.AND.EX P0, PT, R9, R4, PT, P0 ;  /* 0x000000040900e20c */ /* 0x000fc80003f01300 */
[----:B------:R-:W-:Y:S02]  /*4c00*/  @!P6 SEL R6, R8, R5, P0 ;  /* 0x000000050806e207 */ /* 0x000fe40000000000 */
[----:B------:R-:W-:-:S07]  /*4c10*/  @!P6 SEL R7, R9, R4, P0 ;  /* 0x000000040907e207 */ /* 0x000fce0000000000 */
.L_x_91:
[----:B------:R-:W-:Y:S05]  /*4c20*/  BSYNC.RECONVERGENT B1 ;  /* 0x0000000000017941 */ /* 0x000fea0003800200 */
.L_x_90:
[----:B------:R0:W1:Y:S01]  /*4c30*/  SHFL.DOWN PT, R9, R2, 0x2, 0x1f ;  /* 0x08401f0002097f89 */ /* 0x00006200000e0000 */
[----:B------:R-:W-:Y:S01]  /*4c40*/  BSSY.RECONVERGENT B1, `(.L_x_92) ;  /* 0x0000017000017945 */ /* 0x000fe20003800200 */
[----:B------:R-:W-:Y:S02]  /*4c50*/  IMAD.MOV.U32 R3, RZ, RZ, R2 ;  /* 0x000000ffff037224 */ /* 0x000fe400078e0002 */
[----:B------:R0:W2:Y:S01]  /*4c60*/  SHFL.DOWN PT, R11, R6, 0x2, 0x1f ;  /* 0x08401f00060b7f89 */ /* 0x0000a200000e0000 */
[----:B------:R-:W-:Y:S02]  /*4c70*/  IMAD.MOV.U32 R4, RZ, RZ, R6 ;  /* 0x000000ffff047224 */ /* 0x000fe400078e0006 */
[----:B------:R-:W-:Y:S01]  /*4c80*/  IMAD.MOV.U32 R5, RZ, RZ, R7 ;  /* 0x000000ffff057224 */ /* 0x000fe200078e0007 */
[----:B------:R0:W3:Y:S01]  /*4c90*/  SHFL.DOWN PT, R8, R7, 0x2, 0x1f ;  /* 0x08401f0007087f89 */ /* 0x0000e200000e0000 */
[----:B------:R-:W-:Y:S05]  /*4ca0*/  @P1 BRA `(.L_x_93) ;  /* 0x0000000000401947 */ /* 0x000fea0003800000 */
[----:B-1----:R-:W-:Y:S01]  /*4cb0*/  FSETP.GEU.AND P0, PT, R2, R9, PT ;  /* 0x000000090200720b */ /* 0x002fe20003f0e000 */
[----:B------:R-:W-:Y:S02]  /*4cc0*/  IMAD.MOV.U32 R3, RZ, RZ, R9 ;  /* 0x000000ffff037224 */ /* 0x000fe400078e0009 */
[----:B--2---:R-:W-:Y:S02]  /*4cd0*/  IMAD.MOV.U32 R4, RZ, RZ, R11 ;  /* 0x000000ffff047224 */ /* 0x004fe400078e000b */
        /* <DEDUP_REMOVED lines=13> */
.L_x_93:
[----:B------:R-:W-:Y:S05]  /*4db0*/  BSYNC.RECONVERGENT B1 ;  /* 0x0000000000017941 */ /* 0x000fea0003800200 */
.L_x_92:
[----:B---3--:R3:W4:Y:S01]  /*4dc0*/  SHFL.DOWN PT, R8, R3, 0x4, 0x1f ;  /* 0x08801f0003087f89 */ /* 0x00872200000e0000 */
[----:B------:R-:W-:Y:S01]  /*4dd0*/  BSSY.RECONVERGENT B1, `(.L_x_94) ;  /* 0x0000017000017945 */ /* 0x000fe20003800200 */
[----:B0-----:R-:W-:Y:S02]  /*4de0*/  IMAD.MOV.U32 R2, RZ, RZ, R3 ;  /* 0x000000ffff027224 */ /* 0x001fe400078e0003 */
[----:B-1----:R3:W0:Y:S01]  /*4df0*/  SHFL.DOWN PT, R9, R4, 0x4, 0x1f ;  /* 0x08801f0004097f89 */ /* 0x00262200000e0000 */
[----:B------:R-:W-:Y:S02]  /*4e00*/  IMAD.MOV.U32 R6, RZ, RZ, R4 ;  /* 0x000000ffff067224 */ /* 0x000fe400078e0004 */
[----:B------:R-:W-:Y:S01]  /*4e10*/  IMAD.MOV.U32 R7, RZ, RZ, R5 ;  /* 0x000000ffff077224 */ /* 0x000fe200078e0005 */
[----:B------:R3:W1:Y:S01]  /*4e20*/  SHFL.DOWN PT, R10, R5, 0x4, 0x1f ;  /* 0x08801f00050a7f89 */ /* 0x00066200000e0000 */
[----:B------:R-:W-:Y:S05]  /*4e30*/  @P5 BRA `(.L_x_95) ;  /* 0x0000000000405947 */ /* 0x000fea0003800000 */
[----:B----4-:R-:W-:Y:S01]  /*4e40*/  FSETP.GEU.AND P0, PT, R3, R8, PT ;  /* 0x000000080300720b */ /* 0x010fe20003f0e000 */
[----:B------:R-:W-:Y:S02]  /*4e50*/  IMAD.MOV.U32 R2, RZ, RZ, R8 ;  /* 0x000000ffff027224 */ /* 0x000fe400078e0008 */
[----:B0-----:R-:W-:Y:S02]  /*4e60*/  IMAD.MOV.U32 R6, RZ, RZ, R9 ;  /* 0x000000ffff067224 */ /* 0x001fe400078e0009 */
[----:B-1----:R-:W-:-:S08]  /*4e70*/  IMAD.MOV.U32 R7, RZ, RZ, R10 ;  /* 0x000000ffff077224 */ /* 0x002fd000078e000a */
        /* <DEDUP_REMOVED lines=12> */
.L_x_95:
[----:B------:R-:W-:Y:S05]  /*4f40*/  BSYNC.RECONVERGENT B1 ;  /* 0x0000000000017941 */ /* 0x000fea0003800200 */
.L_x_94:
[----:B0-----:R0:W0:Y:S01]  /*4f50*/  SHFL.DOWN PT, R9, R2, 0x8, 0x1f ;  /* 0x09001f0002097f89 */ /* 0x00102200000e0000 */
[----:B------:R-:W-:Y:S01]  /*4f60*/  BSSY.RECONVERGENT B1, `(.L_x_96) ;  /* 0x0000017000017945 */ /* 0x000fe20003800200 */
[----:B---3--:R-:W-:Y:S02]  /*4f70*/  IMAD.MOV.U32 R3, RZ, RZ, R2 ;  /* 0x000000ffff037224 */ /* 0x008fe400078e0002 */
[----:B--2---:R2:W3:Y:S01]  /*4f80*/  SHFL.DOWN PT, R11, R6, 0x8, 0x1f ;  /* 0x09001f00060b7f89 */ /* 0x0044e200000e0000 */
[----:B------:R-:W-:Y:S02]  /*4f90*/  IMAD.MOV.U32 R4, RZ, RZ, R6 ;  /* 0x000000ffff047224 */ /* 0x000fe400078e0006 */
[----:B------:R-:W-:Y:S01]  /*4fa0*/  IMAD.MOV.U32 R5, RZ, RZ, R7 ;  /* 0x000000ffff057224 */ /* 0x000fe200078e0007 */
[----:B----4-:R2:W4:Y:S01]  /*4fb0*/  SHFL.DOWN PT, R8, R7, 0x8, 0x1f ;  /* 0x09001f0007087f89 */ /* 0x01052200000e0000 */
[----:B------:R-:W-:Y:S05]  /*4fc0*/  @P4 BRA `(.L_x_97) ;  /* 0x0000000000404947 */ /* 0x000fea0003800000 */
[----:B0-----:R-:W-:Y:S01]  /*4fd0*/  FSETP.GEU.AND P0, PT, R2, R9, PT ;  /* 0x000000090200720b */ /* 0x001fe20003f0e000 */
[----:B------:R-:W-:Y:S02]  /*4fe0*/  IMAD.MOV.U32 R3, RZ, RZ, R9 ;  /* 0x000000ffff037224 */ /* 0x000fe400078e0009 */
[----:B---3--:R-:W-:Y:S02]  /*4ff0*/  IMAD.MOV.U32 R4, RZ, RZ, R11 ;  /* 0x000000ffff047224 */ /* 0x008fe400078e000b */
[----:B----4-:R-:W-:-:S08]  /*5000*/  IMAD.MOV.U32 R5, RZ, RZ, R8 ;  /* 0x000000ffff057224 */ /* 0x010fd000078e0008 */
        /* <DEDUP_REMOVED lines=12> */
.L_x_97:
[----:B------:R-:W-:Y:S05]  /*50d0*/  BSYNC.RECONVERGENT B1 ;  /* 0x0000000000017941 */ /* 0x000fea0003800200 */
.L_x_96:
[----:B0-----:R0:W0:Y:S01]  /*50e0*/  SHFL.DOWN PT, R2, R3, 0x10, 0x1f ;  /* 0x0a001f0003027f89 */ /* 0x00102200000e0000 */
[----:B------:R-:W-:Y:S01]  /*50f0*/  BSSY.RECONVERGENT B1, `(.L_x_98) ;  /* 0x0000017000017945 */ /* 0x000fe20003800200 */
[----:B----4-:R-:W-:Y:S02]  /*5100*/  IMAD.MOV.U32 R8, RZ, RZ, R3 ;  /* 0x000000ffff087224 */ /* 0x010fe400078e0003 */
[----:B------:R4:W0:Y:S01]  /*5110*/  SHFL.DOWN PT, R9, R4, 0x10, 0x1f ;  /* 0x0a001f0004097f89 */ /* 0x00082200000e0000 */
[----:B--2---:R-:W-:Y:S02]  /*5120*/  IMAD.MOV.U32 R7, RZ, RZ, R4 ;  /* 0x000000ffff077224 */ /* 0x004fe400078e0004 */
[----:B------:R-:W-:Y:S01]  /*5130*/  IMAD.MOV.U32 R6, RZ, RZ, R5 ;  /* 0x000000ffff067224 */ /* 0x000fe200078e0005 */
[----:B-1----:R4:W1:Y:S01]  /*5140*/  SHFL.DOWN PT, R10, R5, 0x10, 0x1f ;  /* 0x0a001f00050a7f89 */ /* 0x00286200000e0000 */
[----:B------:R-:W-:Y:S05]  /*5150*/  @P3 BRA `(.L_x_99) ;  /* 0x0000000000403947 */ /* 0x000fea0003800000 */
[----:B0-----:R-:W-:Y:S01]  /*5160*/  FSETP.GEU.AND P0, PT, R3, R2, PT ;  /* 0x000000020300720b */ /* 0x001fe20003f0e000 */
[----:B------:R-:W-:Y:S02]  /*5170*/  IMAD.MOV.U32 R8, RZ, RZ, R2 ;  /* 0x000000ffff087224 */ /* 0x000fe400078e0002 */
[----:B------:R-:W-:Y:S02]  /*5180*/  IMAD.MOV.U32 R7, RZ, RZ, R9 ;  /* 0x000000ffff077224 */ /* 0x000fe400078e0009 */
        /* <DEDUP_REMOVED lines=13> */
.L_x_99:
[----:B------:R-:W-:Y:S05]  /*5260*/  BSYNC.RECONVERGENT B1 ;  /* 0x0000000000017941 */ /* 0x000fea0003800200 */
.L_x_98:
[----:B------:R-:W-:Y:S04]  /*5270*/  BSSY.RECONVERGENT B1, `(.L_x_100) ;  /* 0x000000c000017945 */ /* 0x000fe80003800200 */
[----:B------:R-:W-:Y:S05]  /*5280*/  @P2 BRA `(.L_x_101) ;  /* 0x0000000000282947 */ /* 0x000fea0003800000 */
[----:B----4-:R-:W2:Y:S01]  /*5290*/  S2R R4, SR_CgaCtaId ;  /* 0x0000000000047919 */ /* 0x010ea20000008800 */
[----:B0-----:R-:W-:Y:S02]  /*52a0*/  MOV R3, 0x400 ;  /* 0x0000040000037802 */ /* 0x001fe40000000f00 */
[----:B------:R-:W-:-:S04]  /*52b0*/  SHF.R.U32.HI R2, RZ, 0x1, R0 ;  /* 0x00000001ff027819 */ /* 0x000fc80000011600 */
[----:B------:R-:W-:Y:S02]  /*52c0*/  LOP3.LUT R2, R2, 0x1f0, RZ, 0xc0, !PT ;  /* 0x000001f002027812 */ /* 0x000fe400078ec0ff */
[----:B--2---:R-:W-:-:S05]  /*52d0*/  LEA R3, R4, R3, 0x18 ;  /* 0x0000000304037211 */ /* 0x004fca00078ec0ff */
[----:B------:R-:W-:Y:S02]  /*52e0*/  IMAD.IADD R5, R2, 0x1, R3 ;  /* 0x0000000102057824 */ /* 0x000fe400078e0203 */
[----:B------:R-:W-:Y:S02]  /*52f0*/  IMAD.MOV.U32 R2, RZ, RZ, R7 ;  /* 0x000000ffff027224 */ /* 0x000fe400078e0007 */
[----:B------:R-:W-:Y:S01]  /*5300*/  IMAD.MOV.U32 R3, RZ, RZ, R6 ;  /* 0x000000ffff037224 */ /* 0x000fe200078e0006 */
[----:B------:R2:W-:Y:S04]  /*5310*/  STS [R5+0x8], R8 ;  /* 0x0000080805007388 */ /* 0x0005e80000000800 */
[----:B------:R2:W-:Y:S02]  /*5320*/  STS.64 [R5+0x10], R2 ;  /* 0x0000100205007388 */ /* 0x0005e40000000a00 */
.L_x_101:
[----:B------:R-:W-:Y:S05]  /*5330*/  BSYNC.RECONVERGENT B1 ;  /* 0x0000000000017941 */ /* 0x000fea0003800200 */
.L_x_100:
        /* <DEDUP_REMOVED lines=8> */
[----:B----4-:R-:W2:Y:S04]  /*53c0*/  LDS.64 R4, [R24+0x20] ;  /* 0x0000200018047984 */ /* 0x010ea80000000a00 */
[----:B------:R4:W1:Y:S04]  /*53d0*/  LDS R18, [R24+0x28] ;  /* 0x0000280018127984 */ /* 0x0008680000000800 */
[----:B------:R4:W1:Y:S01]  /*53e0*/  LDS R16, [R24+0x38] ;  /* 0x0000380018107984 */ /* 0x0008620000000800 */
[----:B0-----:R-:W-:Y:S01]  /*53f0*/  FSETP.GEU.AND P0, PT, R8, R3, PT ;  /* 0x000000030800720b */ /* 0x001fe20003f0e000 */
[----:B------:R-:W-:-:S02]  /*5400*/  IMAD.MOV.U32 R19, RZ, RZ, R3 ;  /* 0x000000ffff137224 */ /* 0x000fc400078e0003 */
[----:B--2---:R-:W-:Y:S02]  /*5410*/  IMAD.MOV.U32 R21, RZ, RZ, R4 ;  /* 0x000000ffff157224 */ /* 0x004fe400078e0004 */
[----:B------:R-:W-:-:S08]  /*5420*/  IMAD.MOV.U32 R20, RZ, RZ, R5 ;  /* 0x000000ffff147224 */ /* 0x000fd000078e0005 */
[----:B-1--4-:R-:W-:Y:S05]  /*5430*/  @!P0 BRA `(.L_x_103) ;  /* 0x00000000002c8947 */ /* 0x012fea0003800000 */
        /* <DEDUP_REMOVED lines=11> */
.L_x_103:
[----:B------:R-:W-:Y:S05]  /*54f0*/  BSYNC.RECONVERGENT B1 ;  /* 0x0000000000017941 */ /* 0x000fea0003800200 */
.L_x_102:
[----:B------:R-:W0:Y:S01]  /*5500*/  LDS.64 R4, [R24+0x30] ;  /* 0x0000300018047984 */ /* 0x000e220000000a00 */
[----:B------:R-:W-:Y:S01]  /*5510*/  FSETP.GEU.AND P0, PT, R19, R18, PT ;  /* 0x000000121300720b */ /* 0x000fe20003f0e000 */
[----:B------:R-:W-:Y:S01]  /*5520*/  BSSY.RECONVERGENT B1, `(.L_x_104) ;  /* 0x0000019000017945 */ /* 0x000fe20003800200 */
[----:B------:R-:W-:Y:S01]  /*5530*/  IMAD.MOV.U32 R23, RZ, RZ, R18 ;  /* 0x000000ffff177224 */ /* 0x000fe200078e0012 */
[----:B------:R1:W2:Y:S04]  /*5540*/  LDS R17, [R24+0x48] ;  /* 0x0000480018117984 */ /* 0x0002a80000000800 */
[----:B------:R1:W4:Y:S04]  /*5550*/  LDS R15, [R24+0x58] ;  /* 0x00005800180f7984 */ /* 0x0003280000000800 */
[----:B------:R1:W1:Y:S04]  /*5560*/  LDS R14, [R24+0x68] ;  /* 0x00006800180e7984 */ /* 0x0002680000000800 */
[----:B------:R0:W1:Y:S04]  /*5570*/  LDS R0, [R24+0x78] ;  /* 0x0000780018007984 */ /* 0x0000680000000800 */
[----:B------:R0:W1:Y:S04]  /*5580*/  LDS.64 R6, [R24+0x40] ;  /* 0x0000400018067984 */ /* 0x0000680000000a00 */
[----:B------:R0:W1:Y:S04]  /*5590*/  LDS.64 R8, [R24+0x50] ;  /* 0x0000500018087984 */ /* 0x0000680000000a00 */
[----:B---3--:R3:W1:Y:S04]  /*55a0*/  LDS.64 R10, [R24+0x60] ;  /* 0x00006000180a7984 */ /* 0x0086680000000a00 */
        /* <DEDUP_REMOVED lines=16> */
.L_x_105:
[----:B------:R-:W-:Y:S05]  /*56b0*/  BSYNC.RECONVERGENT B1 ;  /* 0x0000000000017941 */ /* 0x000fea0003800200 */
.L_x_104:
        /* <DEDUP_REMOVED lines=17> */
.L_x_107:
[----:B------:R-:W-:Y:S05]  /*57d0*/  BSYNC.RECONVERGENT B1 ;  /* 0x0000000000017941 */ /* 0x000fea0003800200 */
.L_x_106:
[----:B--2---:R-:W-:Y:S01]  /*57e0*/  FSETP.GEU.AND P0, PT, R4, R17, PT ;  /* 0x000000110400720b */ /* 0x004fe20003f0e000 */
        /* <DEDUP_REMOVED lines=16> */
.L_x_109:
[----:B------:R-:W-:Y:S05]  /*58f0*/  BSYNC.RECONVERGENT B1 ;  /* 0x0000000000017941 */ /* 0x000fea0003800200 */
.L_x_108:
[----:B----4-:R-:W-:Y:S01]  /*5900*/  FSETP.GEU.AND P0, PT, R6, R15, PT ;  /* 0x0000000f0600720b */ /* 0x010fe20003f0e000 */
        /* <DEDUP_REMOVED lines=16> */
.L_x_111:
[----:B------:R-:W-:Y:S05]  /*5a10*/  BSYNC.RECONVERGENT B1 ;  /* 0x0000000000017941 */ /* 0x000fea0003800200 */
.L_x_110:
        /* <DEDUP_REMOVED lines=17> */
.L_x_113:
[----:B------:R-:W-:Y:S05]  /*5b30*/  BSYNC.RECONVERGENT B1 ;  /* 0x0000000000017941 */ /* 0x000fea0003800200 */
.L_x_112:
        /* <DEDUP_REMOVED lines=16> */
.L_x_34:
[----:B------:R-:W-:Y:S05]  /*5c40*/  BSYNC.RECONVERGENT B0 ;  /* 0x0000000000007941 */ /* 0x000fea0003800200 */
.L_x_1:
[----:B------:R-:W-:Y:S05]  /*5c50*/  @P1 EXIT ;  /* 0x000000000000194d */ /* 0x000fea0003800000 */
[----:B0-2-4-:R-:W0:Y:S01]  /*5c60*/  LDC.64 R2, c[0x0][0x388] ;  /* 0x0000e200ff027b82 */ /* 0x015e220000000a00 */
[----:B------:R-:W-:-:S04]  /*5c70*/  LOP3.LUT R7, R7, R6, RZ, 0x3c, !PT ;  /* 0x0000000607077212 */ /* 0x000fc800078e3cff */
[----:B------:R-:W-:-:S04]  /*5c80*/  LOP3.LUT R6, R7, R6, RZ, 0x3c, !PT ;  /* 0x0000000607067212 */ /* 0x000fc800078e3cff */
[----:B------:R-:W-:-:S05]  /*5c90*/  LOP3.LUT R7, R7, R6, RZ, 0x3c, !PT ;  /* 0x0000000607077212 */ /* 0x000fca00078e3cff */
[----:B0-----:R-:W-:Y:S04]  /*5ca0*/  STG.E.64 desc[UR10][R2.64+0x8], R6 ;  /* 0x0000080602007986 */ /* 0x001fe8000c101b0a */
[----:B------:R-:W-:Y:S01]  /*5cb0*/  STG.E desc[UR10][R2.64], R8 ;  /* 0x0000000802007986 */ /* 0x000fe2000c10190a */
[----:B------:R-:W-:Y:S05]  /*5cc0*/  EXIT ;  /* 0x000000000000794d */ /* 0x000fea0003800000 */
.L_x_114:
        /* <DEDUP_REMOVED lines=11> */
.L_x_805:


//--------------------- .text._ZN6thrust24THRUST_300001_SM_1000_NS8cuda_cub4core6detail13_kernel_agentINS1_8__reduce10DrainAgentIlEEJN3cub18CUB_300001_SM_10009GridQueueIyEElEEEvDpT0_ --------------------------
	.section	.text._ZN6thrust24THRUST_300001_SM_1000_NS8cuda_cub4core6detail13_kernel_agentINS1_8__reduce10DrainAgentIlEEJN3cub18CUB_300001_SM_10009GridQueueIyEElEEEvDpT0_,"ax",@progbits
	.align	128
        .global         _ZN6thrust24THRUST_300001_SM_1000_NS8cuda_cub4core6detail13_kernel_agentINS1_8__reduce10DrainAgentIlEEJN3cub18CUB_300001_SM_10009GridQueueIyEElEEEvDpT0_
        .type           _ZN6thrust24THRUST_300001_SM_1000_NS8cuda_cub4core6detail13_kernel_agentINS1_8__reduce10DrainAgentIlEEJN3cub18CUB_300001_SM_10009GridQueueIyEElEEEvDpT0_,@function
        .size           _ZN6thrust24THRUST_300001_SM_1000_NS8cuda_cub4core6detail13_kernel_agentINS1_8__reduce10DrainAgentIlEEJN3cub18CUB_300001_SM_10009GridQueueIyEElEEEvDpT0_,(.L_x_806 - _ZN6thrust24THRUST_300001_SM_1000_NS8cuda_cub4core6detail13_kernel_agentINS1_8__reduce10DrainAgentIlEEJN3cub18CUB_300001_SM_10009GridQueueIyEElEEEvDpT0_)
        .other          _ZN6thrust24THRUST_300001_SM_1000_NS8cuda_cub4core6detail13_kernel_agentINS1_8__reduce10DrainAgentIlEEJN3cub18CUB_300001_SM_10009GridQueueIyEElEEEvDpT0_,@"STO_CUDA_ENTRY STV_DEFAULT"
_ZN6thrust24THRUST_300001_SM_1000_NS8cuda_cub4core6detail13_kernel_agentINS1_8__reduce10DrainAgentIlEEJN3cub18CUB_300001_SM_10009GridQueueIyEElEEEvDpT0_:
.text._ZN6thrust24THRUST_300001_SM_1000_NS8cuda_cub4core6detail13_kernel_agentINS1_8__reduce10DrainAgentIlEEJN3cub18CUB_300001_SM_10009GridQueueIyEElEEEvDpT0_:
[----:B------:R-:W-:Y:S08]  /*0000*/  LDC R1, c[0x0][0x37c] ;  /* 0x0000df00ff017b82 */ /* 0x000ff00000000800 */
[----:B------:R-:W0:Y:S01]  /*0010*/  LDC.64 R2, c[0x0][0x380] ;  /* 0x0000e000ff027b82 */ /* 0x000e220000000a00 */
[----:B------:R-:W0:Y:S07]  /*0020*/  LDCU.64 UR4, c[0x0][0x358] ;  /* 0x00006b00ff0477ac */ /* 0x000e2e0008000a00 */
[----:B------:R-:W1:Y:S01]  /*0030*/  LDC.64 R4, c[0x0][0x388] ;  /* 0x0000e200ff047b82 */ /* 0x000e620000000a00 */
[----:B0-----:R-:W-:Y:S04]  /*0040*/  STG.E.64 desc[UR4][R2.64+0x8], RZ ;  /* 0x000008ff02007986 */ /* 0x001fe8000c101b04 */
[----:B-1----:R-:W-:Y:S01]  /*0050*/  STG.E.64 desc[UR4][R2.64], R4 ;  /* 0x0000000402007986 */ /* 0x002fe2000c101b04 */
[----:B------:R-:W-:Y:S05]  /*0060*/  EXIT ;  /* 0x000000000000794d */ /* 0x000fea0003800000 */
.L_x_115:
        /* <DEDUP_REMOVED lines=9> */
.L_x_806:


//--------------------- .text._ZN6thrust24THRUST_300001_SM_1000_NS8cuda_cub4core6detail13_kernel_agentINS1_8__reduce11ReduceAgentINS0_12zip_iteratorIN4cuda3std3__45tupleIJNS0_10device_ptrIfEENS0_17counting_iteratorIlNS0_11use_defaultESF_SF_EEEEEEEPNSB_IJflEEESJ_lNS1_9__extrema9arg_max_fIflNSA_4lessIfEEEEEEJSI_SK_lN3cub18CUB_300001_SM_100013GridEvenShareIlEENSS_9GridQueueIyEESP_EEEvDpT0_ --------------------------
	.section	.text._ZN6thrust24THRUST_300001_SM_1000_NS8cuda_cub4core6detail13_kernel_agentINS1_8__reduce11ReduceAgentINS0_12zip_iteratorIN4cuda3std3__45tupleIJNS0_10device_ptrIfEENS0_17counting_iteratorIlNS0_11use_defaultESF_SF_EEEEEEEPNSB_IJflEEESJ_lNS1_9__extrema9arg_max_fIflNSA_4lessIfEEEEEEJSI_SK_lN3cub18CUB_300001_SM_100013GridEvenShareIlEENSS_9GridQueueIyEESP_EEEvDpT0_,"ax",@progbits
	.align	128
        .global         _ZN6thrust24THRUST_300001_SM_1000_NS8cuda_cub4core6detail13_kernel_agentINS1_8__reduce11ReduceAgentINS0_12zip_iteratorIN4cuda3std3__45tupleIJNS0_10device_ptrIfEENS0_17counting_iteratorIlNS0_11use_defaultESF_SF_EEEEEEEPNSB_IJflEEESJ_lNS1_9__extrema9arg_max_fIflNSA_4lessIfEEEEEEJSI_SK_lN3cub18CUB_300001_SM_100013GridEvenShareIlEENSS_9GridQueueIyEESP_EEEvDpT0_
        .type           _ZN6thrust24THRUST_300001_SM_1000_NS8cuda_cub4core6detail13_kernel_agentINS1_8__reduce11ReduceAgentINS0_12zip_iteratorIN4cuda3std3__45tupleIJNS0_10device_ptrIfEENS0_17counting_iteratorIlNS0_11use_defaultESF_SF_EEEEEEEPNSB_IJflEEESJ_lNS1_9__extrema9arg_max_fIflNSA_4lessIfEEEEEEJSI_SK_lN3cub18CUB_300001_SM_100013GridEvenShareIlEENSS_9GridQueueIyEESP_EEEvDpT0_,@function
        .size           _ZN6thrust24THRUST_300001_SM_1000_NS8cuda_cub4core6detail13_kernel_agentINS1_8__reduce11ReduceAgentINS0_12zip_iteratorIN4cuda3std3__45tupleIJNS0_10device_ptrIfEENS0_17counting_iteratorIlNS0_11use_defaultESF_SF_EEEEEEEPNSB_IJflEEESJ_lNS1_9__extrema9arg_max_fIflNSA_4lessIfEEEEEEJSI_SK_lN3cub18CUB_300001_SM_100013GridEvenShareIlEENSS_9GridQueueIyEESP_EEEvDpT0_,(.L_x_807 - _ZN6thrust24THRUST_300001_SM_1000_NS8cuda_cub4core6detail13_kernel_agentINS1_8__reduce11ReduceAgentINS0_12zip_iteratorIN4cuda3std3__45tupleIJNS0_10device_ptrIfEENS0_17counting_iteratorIlNS0_11use_defaultESF_SF_EEEEEEEPNSB_IJflEEESJ_lNS1_9__extrema9arg_max_fIflNSA_4lessIfEEEEEEJSI_SK_lN3cub18CUB_300001_SM_100013GridEvenShareIlEENSS_9GridQueueIyEESP_EEEvDpT0_)
        .other          _ZN6thrust24THRUST_300001_SM_1000_NS8cuda_cub4core6detail13_kernel_agentINS1_8__reduce11ReduceAgentINS0_12zip_iteratorIN4cuda3std3__45tupleIJNS0_10device_ptrIfEENS0_17counting_iteratorIlNS0_11use_defaultESF_SF_EEEEEEEPNSB_IJflEEESJ_lNS1_9__extrema9arg_max_fIflNSA_4lessIfEEEEEEJSI_SK_lN3cub18CUB_300001_SM_100013GridEvenShareIlEENSS_9GridQueueIyEESP_EEEvDpT0_,@"STO_CUDA_ENTRY STV_DEFAULT"
_ZN6thrust24THRUST_300001_SM_1000_NS8cuda_cub4core6detail13_kernel_agentINS1_8__reduce11ReduceAgentINS0_12zip_iteratorIN4cuda3std3__45tupleIJNS0_10device_ptrIfEENS0_17counting_iteratorIlNS0_11use_defaultESF_SF_EEEEEEEPNSB_IJflEEESJ_lNS1_9__extrema9arg_max_fIflNSA_4lessIfEEEEEEJSI_SK_lN3cub18CUB_300001_SM_100013GridEvenShareIlEENSS_9GridQueueIyEESP_EEEvDpT0_:
.text._ZN6thrust24THRUST_300001_SM_1000_NS8cuda_cub4core6detail13_kernel_agentINS1_8__reduce11ReduceAgentINS0_12zip_iteratorIN4cuda3std3__45tupleIJNS0_10device_ptrIfEENS0_17counting_iteratorIlNS0_11use_defaultESF_SF_EEEEEEEPNSB_IJflEEESJ_lNS1_9__extrema9arg_max_fIflNSA_4lessIfEEEEEEJSI_SK_lN3cub18CUB_300001_SM_100013GridEvenShareIlEENSS_9GridQueueIyEESP_EEEvDpT0_:
[----:B------:R-:W-:Y:S01]  /*0000*/  LDC R1, c[0x0][0x37c] ;  /* 0x0000df00ff017b82 */ /* 0x000fe20000000800 */
[----:B------:R-:W0:Y:S01]  /*0010*/  S2R R0, SR_CTAID.X ;  /* 0x0000000000007919 */ /* 0x000e220000002500 */
[----:B------:R-:W1:Y:S01]  /*0020*/  LDCU.64 UR4, c[0x0][0x398] ;  /* 0x00007300ff0477ac */ /* 0x000e620008000a00 */
[----:B------:R-:W-:Y:S01]  /*0030*/  BSSY.RECONVERGENT B0, `(.L_x_116) ;  /* 0x00005a5000007945 */ /* 0x000fe20003800200 */
[----:B------:R-:W2:Y:S01]  /*0040*/  LDCU UR6, c[0x0][0x370] ;  /* 0x00006e00ff0677ac */ /* 0x000ea20008000800 */
[----:B------:R-:W3:Y:S01]  /*0050*/  LDCU.64 UR10, c[0x0][0x358] ;  /* 0x00006b00ff0a77ac */ /* 0x000ee20008000a00 */
[----:B-1----:R-:W-:Y:S02]  /*0060*/  IMAD.U32 R7, RZ, RZ, UR4 ;  /* 0x00000004ff077e24 */ /* 0x002fe4000f8e00ff */
[----:B------:R-:W-:Y:S01]  /*0070*/  IMAD.U32 R18, RZ, RZ, UR5 ;  /* 0x00000005ff127e24 */ /* 0x000fe2000f8e00ff */
[----:B--2---:R-:W-:Y:S01]  /*0080*/  UIMAD UR6, UR6, 0x500, URZ ;  /* 0x00000500060678a4 */ /* 0x004fe2000f8e02ff */
[----:B0-----:R-:W-:-:S05]  /*0090*/  IMAD R6, R0, 0x500, RZ ;  /* 0x0000050000067824 */ /* 0x001fca00078e02ff */
[----:B------:R-:W-:-:S04]  /*00a0*/  IADD3 R2, P1, PT, R6, 0x500, RZ ;  /* 0x0000050006027810 */ /* 0x000fc80007f3e0ff */
[----:B------:R-:W-:Y:S01]  /*00b0*/  ISETP.GT.U32.AND P0, PT, R2, R7, PT ;  /* 0x000000070200720c */ /* 0x000fe20003f04070 */
[----:B------:R-:W-:-:S05]  /*00c0*/  IMAD.X R3, RZ, RZ, RZ, P1 ;  /* 0x000000ffff037224 */ /* 0x000fca00008e06ff */
[----:B------:R-:W-:-:S13]  /*00d0*/  ISETP.GT.AND.EX P0, PT, R3, R18, PT, P0 ;  /* 0x000000120300720c */ /* 0x000fda0003f04300 */
[----:B---3--:R-:W-:Y:S05]  /*00e0*/  @!P0 BRA `(.L_x_117) ;  /* 0x0000003000d48947 */ /* 0x008fea0003800000 */
[----:B------:R-:W0:Y:S01]  /*00f0*/  S2R R9, SR_TID.X ;  /* 0x0000000000097919 */ /* 0x000e220000002100 */
[----:B------:R-:W-:Y:S01]  /*0100*/  IMAD.IADD R10, R7, 0x1, -R6 ;  /* 0x00000001070a7824 */ /* 0x000fe200078e0a06 */
[----:B------:R-:W-:Y:S01]  /*0110*/  BSSY.RECONVERGENT B1, `(.L_x_118) ;  /* 0x0000010000017945 */ /* 0x000fe20003800200 */
[----:B------:R-:W-:Y:S02]  /*0120*/  IMAD.MOV.U32 R12, RZ, RZ, RZ ;  /* 0x000000ffff0c7224 */ /* 0x000fe400078e00ff */
[----:B------:R-:W-:Y:S02]  /*0130*/  IMAD.MOV.U32 R11, RZ, RZ, RZ ;  /* 0x000000ffff0b7224 */ /* 0x000fe400078e00ff */
[----:B------:R-:W-:Y:S01]  /*0140*/  IMAD.MOV.U32 R8, RZ, RZ, RZ ;  /* 0x000000ffff087224 */ /* 0x000fe200078e00ff */
[----:B0-----:R-:W-:Y:S01]  /*0150*/  ISETP.GE.AND P0, PT, R9, R10, PT ;  /* 0x0000000a0900720c */ /* 0x001fe20003f06270 */
[----:B------:R-:W-:-:S12]  /*0160*/  IMAD.MOV.U32 R13, RZ, RZ, R9 ;  /* 0x000000ffff0d7224 */ /* 0x000fd800078e0009 */
[----:B------:R-:W-:Y:S05]  /*0170*/  @P0 BRA `(.L_x_119) ;  /* 0x0000000000240947 */ /* 0x000fea0003800000 */
[----:B------:R-:W0:Y:S01]  /*0180*/  LDCU.128 UR4, c[0x0][0x380] ;  /* 0x00007000ff0477ac */ /* 0x000e220008000c00 */
[----:B------:R-:W-:-:S05]  /*0190*/  IADD3 R11, P0, PT, R6, R9, RZ ;  /* 0x00000009060b7210 */ /* 0x000fca0007f1e0ff */
[----:B------:R-:W-:Y:S01]  /*01a0*/  IMAD.X R8, RZ, RZ, RZ, P0 ;  /* 0x000000ffff087224 */ /* 0x000fe200000e06ff */
[----:B0-----:R-:W-:-:S04]  /*01b0*/  LEA R2, P1, R11, UR4, 0x2 ;  /* 0x000000040b027c11 */ /* 0x001fc8000f8210ff */
[----:B------:R-:W-:-:S05]  /*01c0*/  LEA.HI.X R3, R11, UR5, R8, 0x2, P1 ;  /* 0x000000050b037c11 */ /* 0x000fca00088f1408 */
[----:B------:R0:W5:Y:S01]  /*01d0*/  LDG.E R12, desc[UR10][R2.64] ;  /* 0x0000000a020c7981 */ /* 0x000162000c1e1900 */
[----:B------:R-:W-:Y:S01]  /*01e0*/  IADD3 R11, P0, PT, R11, UR6, RZ ;  /* 0x000000060b0b7c10 */ /* 0x000fe2000ff1e0ff */
[----:B------:R-:W-:-:S03]  /*01f0*/  VIADD R13, R9, 0x100 ;  /* 0x00000100090d7836 */ /* 0x000fc60000000000 */
[----:B------:R-:W-:-:S09]  /*0200*/  IADD3.X R8, PT, PT, R8, UR7, RZ, P0, !PT ;  /* 0x0000000708087c10 */ /* 0x000fd200087fe4ff */
.L_x_119:
[----:B------:R-:W-:Y:S05]  /*0210*/  BSYNC.RECONVERGENT B1 ;  /* 0x0000000000017941 */ /* 0x000fea0003800200 */
.L_x_118:
[----:B------:R-:W-:Y:S01]  /*0220*/  ISETP.GE.AND P0, PT, R13, R10, PT ;  /* 0x0000000a0d00720c */ /* 0x000fe20003f06270 */
[----:B------:R-:W-:-:S12]  /*0230*/  BSSY.RECONVERGENT B1, `(.L_x_120) ;  /* 0x0000099000017945 */ /* 0x000fd80003800200 */
[----:B------:R-:W-:Y:S05]  /*0240*/  @P0 BRA `(.L_x_121) ;  /* 0x00000008005c0947 */ /* 0x000fea0003800000 */
[----:B0-----:R-:W-:Y:S01]  /*0250*/  LOP3.LUT R2, RZ, R13, RZ, 0x33, !PT ;  /* 0x0000000dff027212 */ /* 0x001fe200078e33ff */
[----:B------:R-:W-:Y:S03]  /*0260*/  BSSY.RECONVERGENT B2, `(.L_x_122) ;  /* 0x000002e000027945 */ /* 0x000fe60003800200 */
[----:B------:R-:W-:-:S04]  /*0270*/  IADD3 R15, PT, PT, -R6, R7, R2 ;  /* 0x00000007060f7210 */ /* 0x000fc80007ffe102 */
[----:B------:R-:W-:-:S04]  /*0280*/  LOP3.LUT R2, R15, 0x300, RZ, 0xc0, !PT ;  /* 0x000003000f027812 */ /* 0x000fc800078ec0ff */
[----:B------:R-:W-:-:S13]  /*0290*/  ISETP.NE.AND P0, PT, R2, 0x300, PT ;  /* 0x000003000200780c */ /* 0x000fda0003f05270 */
[----:B------:R-:W-:Y:S05]  /*02a0*/  @!P0 BRA `(.L_x_123) ;  /* 0x0000000000a48947 */ /* 0x000fea0003800000 */
[----:B------:R-:W0:Y:S01]  /*02b0*/  LDCU.128 UR4, c[0x0][0x380] ;  /* 0x00007000ff0477ac */ /* 0x000e220008000c00 */
[----:B------:R-:W-:Y:S02]  /*02c0*/  IADD3 R3, P0, PT, R6, R13, RZ ;  /* 0x0000000d06037210 */ /* 0x000fe40007f1e0ff */
[----:B------:R-:W-:-:S03]  /*02d0*/  LEA.HI R2, R15, 0x1, RZ, 0x18 ;  /* 0x000000010f027811 */ /* 0x000fc600078fc0ff */
[----:B------:R-:W-:Y:S01]  /*02e0*/  IMAD.X R14, RZ, RZ, RZ, P0 ;  /* 0x000000ffff0e7224 */ /* 0x000fe200000e06ff */
[----:B------:R-:W-:-:S05]  /*02f0*/  LOP3.LUT R2, R2, 0x3, RZ, 0xc0, !PT ;  /* 0x0000000302027812 */ /* 0x000fca00078ec0ff */
[----:B------:R-:W-:Y:S01]  /*0300*/  IMAD.MOV R4, RZ, RZ, -R2 ;  /* 0x000000ffff047224 */ /* 0x000fe200078e0a02 */
[C---:B0-----:R-:W-:Y:S02]  /*0310*/  LEA R5, P2, R3.reuse, UR4, 0x2 ;  /* 0x0000000403057c11 */ /* 0x041fe4000f8410ff */
[C---:B------:R-:W-:Y:S02]  /*0320*/  IADD3 R7, P1, PT, R3.reuse, UR6, RZ ;  /* 0x0000000603077c10 */ /* 0x040fe4000ff3e0ff */
[----:B------:R-:W-:Y:S02]  /*0330*/  LEA.HI.X R3, R3, UR5, R14, 0x2, P2 ;  /* 0x0000000503037c11 */ /* 0x000fe400090f140e */
[----:B------:R-:W-:-:S09]  /*0340*/  IADD3.X R14, PT, PT, R14, UR7, RZ, P1, !PT ;  /* 0x000000070e0e7c10 */ /* 0x000fd20008ffe4ff */
.L_x_126:
[----:B------:R-:W-:-:S05]  /*0350*/  IMAD.MOV.U32 R2, RZ, RZ, R5 ;  /* 0x000000ffff027224 */ /* 0x000fca00078e0005 */
[----:B------:R-:W2:Y:S01]  /*0360*/  LDG.E R19, desc[UR10][R2.64] ;  /* 0x0000000a02137981 */ /* 0x000ea2000c1e1900 */
[----:B------:R-:W-:Y:S01]  /*0370*/  VIADD R4, R4, 0x1 ;  /* 0x0000000104047836 */ /* 0x000fe20000000000 */
[----:B------:R-:W-:Y:S01]  /*0380*/  BSSY.RECONVERGENT B3, `(.L_x_124) ;  /* 0x0000016000037945 */ /* 0x000fe20003800200 */
[----:B------:R-:W-:Y:S01]  /*0390*/  IMAD.MOV.U32 R18, RZ, RZ, R11 ;  /* 0x000000ffff127224 */ /* 0x000fe200078e000b */
[----:B------:R-:W-:Y:S01]  /*03a0*/  IADD3 R5, P3, PT, R5, 0x400, RZ ;  /* 0x0000040005057810 */ /* 0x000fe20007f7e0ff */
[----:B------:R-:W-:Y:S01]  /*03b0*/  IMAD.MOV.U32 R17, RZ, RZ, R8 ;  /* 0x000000ffff117224 */ /* 0x000fe200078e0008 */
[----:B------:R-:W-:Y:S01]  /*03c0*/  ISETP.NE.AND P2, PT, R4, RZ, PT ;  /* 0x000000ff0400720c */ /* 0x000fe20003f45270 */
[----:B-----5:R-:W-:Y:S02]  /*03d0*/  IMAD.MOV.U32 R16, RZ, RZ, R12 ;  /* 0x000000ffff107224 */ /* 0x020fe400078e000c */
[----:B------:R-:W-:Y:S02]  /*03e0*/  IMAD.MOV.U32 R11, RZ, RZ, R7 ;  /* 0x000000ffff0b7224 */ /* 0x000fe400078e0007 */
[----:B------:R-:W-:Y:S01]  /*03f0*/  IMAD.MOV.U32 R8, RZ, RZ, R14 ;  /* 0x000000ffff087224 */ /* 0x000fe200078e000e */
[----:B--2---:R-:W-:Y:S01]  /*0400*/  FSETP.GEU.AND P0, PT, R12, R19, PT ;  /* 0x000000130c00720b */ /* 0x004fe20003f0e000 */
[----:B------:R-:W-:-:S12]  /*0410*/  IMAD.MOV.U32 R12, RZ, RZ, R19 ;  /* 0x000000ffff0c7224 */ /* 0x000fd800078e0013 */
        /* <DEDUP_REMOVED lines=12> */
.L_x_125:
[----:B------:R-:W-:Y:S05]  /*04e0*/  BSYNC.RECONVERGENT B3 ;  /* 0x0000000000037941 */ /* 0x000fea0003800200 */
.L_x_124:
[----:B------:R-:W-:Y:S01]  /*04f0*/  IADD3 R7, P0, PT, R7, 0x100, RZ ;  /* 0x0000010007077810 */ /* 0x000fe20007f1e0ff */
[----:B------:R-:W-:Y:S02]  /*0500*/  VIADD R13, R13, 0x100 ;  /* 0x000001000d0d7836 */ /* 0x000fe40000000000 */
[----:B------:R-:W-:Y:S02]  /*0510*/  IMAD.X R3, RZ, RZ, R3, P3 ;  /* 0x000000ffff037224 */ /* 0x000fe400018e0603 */
[----:B------:R-:W-:Y:S01]  /*0520*/  IMAD.X R14, RZ, RZ, R14, P0 ;  /* 0x000000ffff0e7224 */ /* 0x000fe200000e060e */
[----:B------:R-:W-:Y:S07]  /*0530*/  @P2 BRA `(.L_x_126) ;  /* 0xfffffffc00842947 */ /* 0x000fee000383ffff */
.L_x_123:
[----:B------:R-:W-:Y:S05]  /*0540*/  BSYNC.RECONVERGENT B2 ;  /* 0x0000000000027941 */ /* 0x000fea0003800200 */
.L_x_122:
[----:B------:R-:W-:-:S13]  /*0550*/  ISETP.GE.U32.AND P0, PT, R15, 0x300, PT ;  /* 0x000003000f00780c */ /* 0x000fda0003f06070 */
[----:B------:R-:W-:Y:S05]  /*0560*/  @!P0 BRA `(.L_x_121) ;  /* 0x0000000400948947 */ /* 0x000fea0003800000 */
[----:B------:R-:W0:Y:S01]  /*0570*/  LDC.64 R4, c[0x0][0x380] ;  /* 0x0000e000ff047b82 */ /* 0x000e220000000a00 */
[----:B------:R-:W-:-:S07]  /*0580*/  VIADD R7, R13, 0x200 ;  /* 0x000002000d077836 */ /* 0x000fce0000000000 */
[----:B------:R-:W1:Y:S02]  /*0590*/  LDC.64 R2, c[0x0][0x388] ;  /* 0x0000e200ff027b82 */ /* 0x000e640000000a00 */
.L_x_135:
[----:B------:R-:W-:-:S05]  /*05a0*/  VIADD R13, R7, 0xfffffe00 ;  /* 0xfffffe00070d7836 */ /* 0x000fca0000000000 */
[----:B------:R-:W-:-:S04]  /*05b0*/  IADD3 R19, P0, PT, R6, R13, RZ ;  /* 0x0000000d06137210 */ /* 0x000fc80007f1e0ff */
[----:B------:R-:W-:Y:S02]  /*05c0*/  LEA.HI.X.SX32 R18, R13, RZ, 0x1, P0 ;  /* 0x000000ff0d127211 */ /* 0x000fe400000f0eff */
[----:B0-----:R-:W-:-:S04]  /*05d0*/  LEA R16, P0, R19, R4, 0x2 ;  /* 0x0000000413107211 */ /* 0x001fc800078010ff */
[----:B------:R-:W-:-:S05]  /*05e0*/  LEA.HI.X R17, R19, R5, R18, 0x2, P0 ;  /* 0x0000000513117211 */ /* 0x000fca00000f1412 */
[----:B------:R-:W2:Y:S04]  /*05f0*/  LDG.E R25, desc[UR10][R16.64] ;  /* 0x0000000a10197981 */ /* 0x000ea8000c1e1900 */
[----:B-----5:R0:W5:Y:S04]  /*0600*/  LDG.E R15, desc[UR10][R16.64+0x400] ;  /* 0x0004000a100f7981 */ /* 0x020168000c1e1900 */
[----:B------:R0:W5:Y:S04]  /*0610*/  LDG.E R13, desc[UR10][R16.64+0x800] ;  /* 0x0008000a100d7981 */ /* 0x000168000c1e1900 */
[----:B------:R0:W5:Y:S01]  /*0620*/  LDG.E R14, desc[UR10][R16.64+0xc00] ;  /* 0x000c000a100e7981 */ /* 0x000162000c1e1900 */
[----:B-1----:R-:W-:Y:S01]  /*0630*/  IADD3 R20, P1, PT, R19, R2, RZ ;  /* 0x0000000213147210 */ /* 0x002fe20007f3e0ff */
[----:B------:R-:W-:Y:S01]  /*0640*/  BSSY.RECONVERGENT B2, `(.L_x_127) ;  /* 0x0000013000027945 */ /* 0x000fe20003800200 */
[----:B------:R-:W-:-:S03]  /*0650*/  VIADD R19, R7, 0xffffff00 ;  /* 0xffffff0007137836 */ /* 0x000fc60000000000 */
[----:B------:R-:W-:Y:S02]  /*0660*/  IMAD.X R23, R18, 0x1, R3, P1 ;  /* 0x0000000112177824 */ /* 0x000fe400008e0603 */
[----:B------:R-:W-:Y:S02]  /*0670*/  IMAD.MOV.U32 R21, RZ, RZ, R20 ;  /* 0x000000ffff157224 */ /* 0x000fe400078e0014 */
[----:B------:R-:W-:Y:S01]  /*0680*/  IMAD.MOV.U32 R22, RZ, RZ, R23 ;  /* 0x000000ffff167224 */ /* 0x000fe200078e0017 */
[----:B--2---:R-:W-:Y:S01]  /*0690*/  FSETP.GEU.AND P0, PT, R12, R25, PT ;  /* 0x000000190c00720b */ /* 0x004fe20003f0e000 */
[----:B------:R-:W-:-:S12]  /*06a0*/  IMAD.MOV.U32 R18, RZ, RZ, R25 ;  /* 0x000000ffff127224 */ /* 0x000fd800078e0019 */
[----:B0-----:R-:W-:Y:S05]  /*06b0*/  @!P0 BRA `(.L_x_128) ;  /* 0x00000000002c8947 */ /* 0x001fea0003800000 */
        /* <DEDUP_REMOVED lines=11> */
.L_x_128:
[----:B------:R-:W-:Y:S05]  /*0770*/  BSYNC.RECONVERGENT B2 ;  /* 0x0000000000027941 */ /* 0x000fea0003800200 */
.L_x_127:
[----:B-----5:R-:W-:Y:S01]  /*0780*/  FSETP.GEU.AND P0, PT, R18, R15, PT ;  /* 0x0000000f1200720b */ /* 0x020fe20003f0e000 */
[----:B------:R-:W-:Y:S01]  /*0790*/  BSSY.RECONVERGENT B2, `(.L_x_129) ;  /* 0x0000013000027945 */ /* 0x000fe20003800200 */
[----:B------:R-:W-:Y:S02]  /*07a0*/  SHF.R.S32.HI R8, RZ, 0x1f, R19 ;  /* 0x0000001fff087819 */ /* 0x000fe40000011413 */
[----:B------:R-:W-:-:S04]  /*07b0*/  IADD3 R12, P1, P2, R19, R2, R6 ;  /* 0x00000002130c7210 */ /* 0x000fc80007a3e006 */
[----:B------:R-:W-:Y:S01]  /*07c0*/  IADD3.X R11, PT, PT, R8, R3, RZ, P1, P2 ;  /* 0x00000003080b7210 */ /* 0x000fe20000fe44ff */
[----:B------:R-:W-:Y:S02]  /*07d0*/  IMAD.MOV.U32 R19, RZ, RZ, R12 ;  /* 0x000000ffff137224 */ /* 0x000fe400078e000c */
[----:B------:R-:W-:Y:S02]  /*07e0*/  IMAD.MOV.U32 R8, RZ, RZ, R15 ;  /* 0x000000ffff087224 */ /* 0x000fe400078e000f */
[----:B------:R-:W-:Y:S01]  /*07f0*/  IMAD.MOV.U32 R20, RZ, RZ, R11 ;  /* 0x000000ffff147224 */ /* 0x000fe200078e000b */
[----:B------:R-:W-:Y:S06]  /*0800*/  @!P0 BRA `(.L_x_130) ;  /* 0x00000000002c8947 */ /* 0x000fec0003800000 */
        /* <DEDUP_REMOVED lines=11> */
.L_x_130:
[----:B------:R-:W-:Y:S05]  /*08c0*/  BSYNC.RECONVERGENT B2 ;  /* 0x0000000000027941 */ /* 0x000fea0003800200 */
.L_x_129:
[----:B------:R-:W-:Y:S01]  /*08d0*/  FSETP.GEU.AND P0, PT, R8, R13, PT ;  /* 0x0000000d0800720b */ /* 0x000fe20003f0e000 */
[C---:B------:R-:W-:Y:S01]  /*08e0*/  VIADD R11, R7.reuse, 0x100 ;  /* 0x00000100070b7836 */ /* 0x040fe20000000000 */
[----:B------:R-:W-:Y:S01]  /*08f0*/  SHF.R.S32.HI R12, RZ, 0x1f, R7 ;  /* 0x0000001fff0c7819 */ /* 0x000fe20000011407 */
[----:B------:R-:W-:Y:S01]  /*0900*/  BSSY.RECONVERGENT B2, `(.L_x_131) ;  /* 0x0000014000027945 */ /* 0x000fe20003800200 */
[-CC-:B------:R-:W-:Y:S01]  /*0910*/  IADD3 R18, P1, P4, R7, R2.reuse, R6.reuse ;  /* 0x0000000207127210 */ /* 0x180fe20007c3e006 */
[----:B------:R-:W-:Y:S01]  /*0920*/  IMAD.MOV.U32 R15, RZ, RZ, R13 ;  /* 0x000000ffff0f7224 */ /* 0x000fe200078e000d */
[----:B------:R-:W-:Y:S02]  /*0930*/  IADD3 R23, P2, P3, R11, R2, R6 ;  /* 0x000000020b177210 */ /* 0x000fe40007b5e006 */
[----:B------:R-:W-:Y:S01]  /*0940*/  IADD3.X R21, PT, PT, R12, R3, RZ, P1, P4 ;  /* 0x000000030c157210 */ /* 0x000fe20000fe84ff */
[----:B------:R-:W-:Y:S01]  /*0950*/  IMAD.MOV.U32 R16, RZ, RZ, R18 ;  /* 0x000000ffff107224 */ /* 0x000fe200078e0012 */
[----:B------:R-:W-:-:S03]  /*0960*/  SHF.R.S32.HI R12, RZ, 0x1f, R11 ;  /* 0x0000001fff0c7819 */ /* 0x000fc6000001140b */
        /* <DEDUP_REMOVED lines=13> */
.L_x_132:
[----:B------:R-:W-:Y:S05]  /*0a40*/  BSYNC.RECONVERGENT B2 ;  /* 0x0000000000027941 */ /* 0x000fea0003800200 */
.L_x_131:
[----:B------:R-:W-:Y:S01]  /*0a50*/  FSETP.GEU.AND P0, PT, R15, R14, PT ;  /* 0x0000000e0f00720b */ /* 0x000fe20003f0e000 */
[----:B------:R-:W-:Y:S01]  /*0a60*/  BSSY.RECONVERGENT B2, `(.L_x_133) ;  /* 0x0000011000027945 */ /* 0x000fe20003800200 */
[----:B------:R-:W-:Y:S01]  /*0a70*/  IADD3.X R18, PT, PT, R12, R3, RZ, P2, P3 ;  /* 0x000000030c127210 */ /* 0x000fe200017e64ff */
[----:B------:R-:W-:Y:S02]  /*0a80*/  IMAD.MOV.U32 R11, RZ, RZ, R23 ;  /* 0x000000ffff0b7224 */ /* 0x000fe400078e0017 */
[----:B------:R-:W-:Y:S02]  /*0a90*/  IMAD.MOV.U32 R12, RZ, RZ, R14 ;  /* 0x000000ffff0c7224 */ /* 0x000fe400078e000e */
[----:B------:R-:W-:-:S06]  /*0aa0*/  IMAD.MOV.U32 R8, RZ, RZ, R18 ;  /* 0x000000ffff087224 */ /* 0x000fcc00078e0012 */
        /* <DEDUP_REMOVED lines=12> */
.L_x_134:
[----:B------:R-:W-:Y:S05]  /*0b70*/  BSYNC.RECONVERGENT B2 ;  /* 0x0000000000027941 */ /* 0x000fea0003800200 */
.L_x_133:
[C---:B------:R-:W-:Y:S02]  /*0b80*/  VIADD R13, R7.reuse, 0x200 ;  /* 0x00000200070d7836 */ /* 0x040fe40000000000 */
[----:B------:R-:W-:-:S03]  /*0b90*/  VIADD R7, R7, 0x400 ;  /* 0x0000040007077836 */ /* 0x000fc60000000000 */
[----:B------:R-:W-:-:S13]  /*0ba0*/  ISETP.GE.AND P0, PT, R13, R10, PT ;  /* 0x0000000a0d00720c */ /* 0x000fda0003f06270 */
[----:B------:R-:W-:Y:S05]  /*0bb0*/  @!P0 BRA `(.L_x_135) ;  /* 0xfffffff800788947 */ /* 0x000fea000383ffff */
.L_x_121:
[----:B------:R-:W-:Y:S05]  /*0bc0*/  BSYNC.RECONVERGENT B1 ;  /* 0x0000000000017941 */ /* 0x000fea0003800200 */
.L_x_120:
[----:B------:R-:W-:-:S13]  /*0bd0*/  ISETP.GE.AND P0, PT, R10, 0x100, PT ;  /* 0x000001000a00780c */ /* 0x000fda0003f06270 */
[----:B------:R-:W-:Y:S05]  /*0be0*/  @!P0 BRA `(.L_x_136) ;  /* 0x00000010008c8947 */ /* 0x000fea0003800000 */
[----:B------:R-:W1:Y:S01]  /*0bf0*/  S2R R10, SR_LANEID ;  /* 0x00000000000a7919 */ /* 0x000e620000000000 */
[----:B------:R-:W-:Y:S01]  /*0c00*/  BSSY.RECONVERGENT B1, `(.L_x_137) ;  /* 0x000001b000017945 */ /* 0x000fe20003800200 */
[----:B------:R-:W-:Y:S01]  /*0c10*/  IMAD.MOV.U32 R6, RZ, RZ, R11 ;  /* 0x000000ffff067224 */ /* 0x000fe200078e000b */
[----:B0----5:R0:W2:Y:S01]  /*0c20*/  SHFL.DOWN PT, R3, R12, 0x1, 0x1f ;  /* 0x08201f000c037f89 */ /* 0x0210a200000e0000 */
[----:B------:R-:W-:Y:S02]  /*0c30*/  IMAD.MOV.U32 R7, RZ, RZ, R8 ;  /* 0x000000ffff077224 */ /* 0x000fe400078e0008 */
[----:B------:R-:W-:Y:S01]  /*0c40*/  IMAD.MOV.U32 R2, RZ, RZ, R12 ;  /* 0x000000ffff027224 */ /* 0x000fe200078e000c */
[----:B------:R0:W3:Y:S04]  /*0c50*/  SHFL.DOWN PT, R4, R11, 0x1, 0x1f ;  /* 0x08201f000b047f89 */ /* 0x0000e800000e0000 */
[----:B------:R0:W4:Y:S01]  /*0c60*/  SHFL.DOWN PT, R5, R8, 0x1, 0x1f ;  /* 0x08201f0008057f89 */ /* 0x00012200000e0000 */
[----:B-1----:R-:W-:-:S02]  /*0c70*/  ISETP.GT.AND P0, PT, R10, 0x1e, PT ;  /* 0x0000001e0a00780c */ /* 0x002fc40003f04270 */
[C---:B------:R-:W-:Y:S02]  /*0c80*/  ISETP.GT.AND P1, PT, R10.reuse, 0x1d, PT ;  /* 0x0000001d0a00780c */ /* 0x040fe40003f24270 */
[----:B------:R-:W-:-:S09]  /*0c90*/  ISETP.GT.AND P3, PT, R10, 0x1b, PT ;  /* 0x0000001b0a00780c */ /* 0x000fd20003f64270 */
[----:B0-234-:R-:W-:Y:S05]  /*0ca0*/  @P0 BRA `(.L_x_138) ;  /* 0x0000000000400947 */ /* 0x01dfea0003800000 */
        /* <DEDUP_REMOVED lines=16> */
.L_x_138:
[----:B------:R-:W-:Y:S05]  /*0db0*/  BSYNC.RECONVERGENT B1 ;  /* 0x0000000000017941 */ /* 0x000fea0003800200 */
.L_x_137:
        /* <DEDUP_REMOVED lines=27> */
.L_x_140:
[----:B------:R-:W-:Y:S05]  /*0f70*/  BSYNC.RECONVERGENT B1 ;  /* 0x0000000000017941 */ /* 0x000fea0003800200 */
.L_x_139:
        /* <DEDUP_REMOVED lines=9> */
[----:B0-----:R-:W-:Y:S02]  /*1010*/  IMAD.MOV.U32 R6, RZ, RZ, R11 ;  /* 0x000000ffff067224 */ /* 0x001fe400078e000b */
[----:B-1----:R-:W-:Y:S02]  /*1020*/  IMAD.MOV.U32 R7, RZ, RZ, R10 ;  /* 0x000000ffff077224 */ /* 0x002fe400078e000a */
        /* <DEDUP_REMOVED lines=13> */
.L_x_142:
[----:B------:R-:W-:Y:S05]  /*1100*/  BSYNC.RECONVERGENT B1 ;  /* 0x0000000000017941 */ /* 0x000fea0003800200 */
.L_x_141:
        /* <DEDUP_REMOVED lines=9> */
[----:B---3--:R-:W-:Y:S02]  /*11a0*/  IMAD.MOV.U32 R4, RZ, RZ, R13 ;  /* 0x000000ffff047224 */ /* 0x008fe400078e000d */
        /* <DEDUP_REMOVED lines=14> */
.L_x_144:
[----:B------:R-:W-:Y:S05]  /*1290*/  BSYNC.RECONVERGENT B1 ;  /* 0x0000000000017941 */ /* 0x000fea0003800200 */
.L_x_143:
[----:B0-----:R0:W0:Y:S01]  /*12a0*/  SHFL.DOWN PT, R2, R3, 0x10, 0x1f ;  /* 0x0a001f0003027f89 */ /* 0x00102200000e0000 */
[----:B------:R-:W-:Y:S01]  /*12b0*/  BSSY.RECONVERGENT B1, `(.L_x_145) ;  /* 0x0000017000017945 */ /* 0x000fe20003800200 */
[----:B--2---:R-:W-:Y:S02]  /*12c0*/  IMAD.MOV.U32 R7, RZ, RZ, R4 ;  /* 0x000000ffff077224 */ /* 0x004fe400078e0004 */
[----:B------:R2:W0:Y:S01]  /*12d0*/  SHFL.DOWN PT, R11, R4, 0x10, 0x1f ;  /* 0x0a001f00040b7f89 */ /* 0x00042200000e0000 */
[----:B----4-:R-:W-:Y:S02]  /*12e0*/  IMAD.MOV.U32 R8, RZ, RZ, R5 ;  /* 0x000000ffff087224 */ /* 0x010fe400078e0005 */
[----:B------:R-:W-:Y:S01]  /*12f0*/  IMAD.MOV.U32 R6, RZ, RZ, R3 ;  /* 0x000000ffff067224 */ /* 0x000fe200078e0003 */
[----:B-1----:R2:W1:Y:S01]  /*1300*/  SHFL.DOWN PT, R10, R5, 0x10, 0x1f ;  /* 0x0a001f00050a7f89 */ /* 0x00246200000e0000 */
[----:B------:R-:W-:Y:S05]  /*1310*/  @P4 BRA `(.L_x_146) ;  /* 0x0000000000404947 */ /* 0x000fea0003800000 */
[----:B0-----:R-:W-:Y:S01]  /*1320*/  FSETP.GEU.AND P0, PT, R3, R2, PT ;  /* 0x000000020300720b */ /* 0x001fe20003f0e000 */
[----:B------:R-:W-:Y:S02]  /*1330*/  IMAD.MOV.U32 R7, RZ, RZ, R11 ;  /* 0x000000ffff077224 */ /* 0x000fe400078e000b */
        /* <DEDUP_REMOVED lines=14> */
.L_x_146:
[----:B------:R-:W-:Y:S05]  /*1420*/  BSYNC.RECONVERGENT B1 ;  /* 0x0000000000017941 */ /* 0x000fea0003800200 */
.L_x_145:
[----:B------:R-:W-:Y:S04]  /*1430*/  BSSY.RECONVERGENT B1, `(.L_x_147) ;  /* 0x000000c000017945 */ /* 0x000fe80003800200 */
[----:B------:R-:W-:Y:S05]  /*1440*/  @P2 BRA `(.L_x_148) ;  /* 0x0000000000282947 */ /* 0x000fea0003800000 */
[----:B--2---:R-:W2:Y:S01]  /*1450*/  S2R R4, SR_CgaCtaId ;  /* 0x0000000000047919 */ /* 0x004ea20000008800 */
        /* <DEDUP_REMOVED lines=9> */
.L_x_148:
[----:B------:R-:W-:Y:S05]  /*14f0*/  BSYNC.RECONVERGENT B1 ;  /* 0x0000000000017941 */ /* 0x000fea0003800200 */
.L_x_147:
[----:B------:R-:W-:Y:S01]  /*1500*/  BAR.SYNC.DEFER_BLOCKING 0x0 ;  /* 0x0000000000007b1d */ /* 0x000fe20000010000 */
[----:B------:R-:W-:-:S13]  /*1510*/  ISETP.NE.AND P2, PT, R9, RZ, PT ;  /* 0x000000ff0900720c */ /* 0x000fda0003f45270 */
[----:B------:R-:W-:Y:S05]  /*1520*/  @P2 BRA `(.L_x_149) ;  /* 0x0000004400542947 */ /* 0x000fea0003800000 */
[----:B0---4-:R-:W0:Y:S01]  /*1530*/  S2R R3, SR_CgaCtaId ;  /* 0x0000000000037919 */ /* 0x011e220000008800 */
[----:B------:R-:W-:Y:S01]  /*1540*/  MOV R2, 0x400 ;  /* 0x0000040000027802 */ /* 0x000fe20000000f00 */
[----:B------:R-:W-:Y:S03]  /*1550*/  BSSY.RECONVERGENT B1, `(.L_x_150) ;  /* 0x0000016000017945 */ /* 0x000fe60003800200 */
[----:B0-----:R-:W-:-:S05]  /*1560*/  LEA R26, R3, R2, 0x18 ;  /* 0x00000002031a7211 */ /* 0x001fca00078ec0ff */
[----:B--2---:R-:W0:Y:S04]  /*1570*/  LDS R5, [R26+0x18] ;  /* 0x000018001a057984 */ /* 0x004e280000000800 */
[----:B------:R2:W4:Y:S04]  /*1580*/  LDS.64 R2, [R26+0x20] ;  /* 0x000020001a027984 */ /* 0x0005280000000a00 */
[----:B------:R2:W1:Y:S04]  /*1590*/  LDS R22, [R26+0x28] ;  /* 0x000028001a167984 */ /* 0x0004680000000800 */
[----:B------:R2:W1:Y:S01]  /*15a0*/  LDS R16, [R26+0x38] ;  /* 0x000038001a107984 */ /* 0x0004620000000800 */
[----:B0-----:R-:W-:Y:S01]  /*15b0*/  FSETP.GEU.AND P0, PT, R6, R5, PT ;  /* 0x000000050600720b */ /* 0x001fe20003f0e000 */
[----:B------:R-:W-:-:S12]  /*15c0*/  IMAD.MOV.U32 R21, RZ, RZ, R5 ;  /* 0x000000ffff157224 */ /* 0x000fd800078e0005 */
[----:B-12-4-:R-:W-:Y:S05]  /*15d0*/  @!P0 BRA `(.L_x_151) ;  /* 0x0000000000348947 */ /* 0x016fea0003800000 */
        /* <DEDUP_REMOVED lines=13> */
.L_x_151:
[----:B------:R-:W-:Y:S05]  /*16b0*/  BSYNC.RECONVERGENT B1 ;  /* 0x0000000000017941 */ /* 0x000fea0003800200 */
.L_x_150:
        /* <DEDUP_REMOVED lines=21> */
[C---:B------:R-:W-:Y:S02]  /*1810*/  @P3 ISETP.LT.U32.AND P1, PT, R2.reuse, R6, PT ;  /* 0x000000060200320c */ /* 0x040fe40003f21070 */
[CC--:B------:R-:W-:Y:S02]  /*1820*/  @P3 ISETP.GE.AND.EX P0, PT, R3.reuse, R7.reuse, PT, P0 ;  /* 0x000000070300320c */ /* 0x0c0fe40003f06300 */
[----:B------:R-:W-:Y:S02]  /*1830*/  @P3 ISETP.LT.AND.EX P1, PT, R3, R7, PT, P1 ;  /* 0x000000070300320c */ /* 0x000fe40003f21310 */
[----:B------:R-:W-:Y:S02]  /*1840*/  @P3 FSEL R23, R21, R22, !P0 ;  /* 0x0000001615173208 */ /* 0x000fe40004000000 */
[----:B------:R-:W-:-:S02]  /*1850*/  @P3 SEL R25, R2, R6, P1 ;  /* 0x0000000602193207 */ /* 0x000fc40000800000 */
[----:B------:R-:W-:-:S07]  /*1860*/  @P3 SEL R24, R3, R7, P1 ;  /* 0x0000000703183207 */ /* 0x000fce0000800000 */
.L_x_153:
[----:B------:R-:W-:Y:S05]  /*1870*/  BSYNC.RECONVERGENT B1 ;  /* 0x0000000000017941 */ /* 0x000fea0003800200 */
.L_x_152:
        /* <DEDUP_REMOVED lines=17> */
.L_x_155:
[----:B------:R-:W-:Y:S05]  /*1990*/  BSYNC.RECONVERGENT B1 ;  /* 0x0000000000017941 */ /* 0x000fea0003800200 */
.L_x_154:
        /* <DEDUP_REMOVED lines=17> */
.L_x_157:
[----:B------:R-:W-:Y:S05]  /*1ab0*/  BSYNC.RECONVERGENT B1 ;  /* 0x0000000000017941 */ /* 0x000fea0003800200 */
.L_x_156:
        /* <DEDUP_REMOVED lines=17> */
.L_x_159:
[----:B------:R-:W-:Y:S05]  /*1bd0*/  BSYNC.RECONVERGENT B1 ;  /* 0x0000000000017941 */ /* 0x000fea0003800200 */
.L_x_158:
        /* <DEDUP_REMOVED lines=17> */
.L_x_161:
[----:B------:R-:W-:Y:S05]  /*1cf0*/  BSYNC.RECONVERGENT B1 ;  /* 0x0000000000017941 */ /* 0x000fea0003800200 */
.L_x_160:
        /* <DEDUP_REMOVED lines=18> */
.L_x_136:
[----:B------:R-:W1:Y:S01]  /*1e20*/  S2R R14, SR_LANEID ;  /* 0x00000000000e7919 */ /* 0x000e620000000000 */
[----:B0-----:R-:W-:Y:S01]  /*1e30*/  LOP3.LUT R2, R9, 0x3e0, RZ, 0xc0, !PT ;  /* 0x000003e009027812 */ /* 0x001fe200078ec0ff */
[----:B------:R-:W-:Y:S01]  /*1e40*/  BSSY.RECONVERGENT B1, `(.L_x_162) ;  /* 0x0000027000017945 */ /* 0x000fe20003800200 */
[----:B------:R-:W-:Y:S02]  /*1e50*/  IMAD.MOV.U32 R16, RZ, RZ, R8 ;  /* 0x000000ffff107224 */ /* 0x000fe400078e0008 */
[----:B------:R-:W-:Y:S01]  /*1e60*/  LOP3.LUT R5, RZ, R2, RZ, 0x33, !PT ;  /* 0x00000002ff057212 */ /* 0x000fe200078e33ff */
[----:B------:R-:W-:-:S05]  /*1e70*/  VIADD R3, R2, 0x20 ;  /* 0x0000002002037836 */ /* 0x000fca0000000000 */
[----:B------:R-:W-:Y:S01]  /*1e80*/  ISETP.GT.AND P0, PT, R3, R10, PT ;  /* 0x0000000a0300720c */ /* 0x000fe20003f04270 */
[----:B------:R-:W-:-:S05]  /*1e90*/  IMAD.IADD R3, R10, 0x1, R5 ;  /* 0x000000010a037824 */ /* 0x000fca00078e0205 */
[----:B------:R-:W-:-:S05]  /*1ea0*/  SEL R3, R3, 0x1f, P0 ;  /* 0x0000001f03037807 */ /* 0x000fca0000000000 */
[----:B-----5:R0:W2:Y:S04]  /*1eb0*/  SHFL.DOWN PT, R5, R12, 0x1, R3 ;  /* 0x082000000c057989 */ /* 0x0200a800000e0003 */
[----:B------:R0:W3:Y:S01]  /*1ec0*/  SHFL.DOWN PT, R7, R8, 0x1, R3 ;  /* 0x0820000008077989 */ /* 0x0000e200000e0003 */
[CC--:B-1----:R-:W-:Y:S01]  /*1ed0*/  ISETP.GE.AND P0, PT, R14.reuse, R3.reuse, PT ;  /* 0x000000030e00720c */ /* 0x0c2fe20003f06270 */
[C---:B------:R-:W-:Y:S01]  /*1ee0*/  VIADD R4, R14.reuse, 0x4 ;  /* 0x000000040e047836 */ /* 0x040fe20000000000 */
[C---:B------:R-:W-:Y:S01]  /*1ef0*/  ISETP.NE.AND P2, PT, R14.reuse, RZ, PT ;  /* 0x000000ff0e00720c */ /* 0x040fe20003f45270 */
[C---:B------:R-:W-:Y:S02]  /*1f00*/  VIADD R2, R14.reuse, 0x2 ;  /* 0x000000020e027836 */ /* 0x040fe40000000000 */
[----:B------:R-:W-:Y:S01]  /*1f10*/  VIADD R6, R14, 0x8 ;  /* 0x000000080e067836 */ /* 0x000fe20000000000 */
[-C--:B------:R-:W-:Y:S01]  /*1f20*/  ISETP.GT.AND P5, PT, R4, R3.reuse, PT ;  /* 0x000000030400720c */ /* 0x080fe20003fa4270 */
[----:B------:R-:W-:Y:S01]  /*1f30*/  VIADD R14, R14, 0x10 ;  /* 0x000000100e0e7836 */ /* 0x000fe20000000000 */
[----:B------:R0:W1:Y:S01]  /*1f40*/  SHFL.DOWN PT, R4, R11, 0x1, R3 ;  /* 0x082000000b047989 */ /* 0x00006200000e0003 */
[-C--:B------:R-:W-:Y:S01]  /*1f50*/  ISETP.GT.AND P1, PT, R2, R3.reuse, PT ;  /* 0x000000030200720c */ /* 0x080fe20003f24270 */
[----:B------:R-:W-:Y:S01]  /*1f60*/  IMAD.MOV.U32 R2, RZ, RZ, R12 ;  /* 0x000000ffff027224 */ /* 0x000fe200078e000c */
[-C--:B------:R-:W-:Y:S01]  /*1f70*/  ISETP.GT.AND P4, PT, R6, R3.reuse, PT ;  /* 0x000000030600720c */ /* 0x080fe20003f84270 */
[----:B------:R-:W-:Y:S01]  /*1f80*/  IMAD.MOV.U32 R6, RZ, RZ, R11 ;  /* 0x000000ffff067224 */ /* 0x000fe200078e000b */
[----:B------:R-:W-:Y:S01]  /*1f90*/  ISETP.GT.AND P3, PT, R14, R3, PT ;  /* 0x000000030e00720c */ /* 0x000fe20003f64270 */
[----:B--2---:R-:W-:-:S12]  /*1fa0*/  @P0 BRA `(.L_x_163) ;  /* 0x0000000000400947 */ /* 0x004fd80003800000 */
[----:B------:R-:W-:Y:S01]  /*1fb0*/  FSETP.GEU.AND P0, PT, R12, R5, PT ;  /* 0x000000050c00720b */ /* 0x000fe20003f0e000 */
        /* <DEDUP_REMOVED lines=15> */
.L_x_163:
[----:B------:R-:W-:Y:S05]  /*20b0*/  BSYNC.RECONVERGENT B1 ;  /* 0x0000000000017941 */ /* 0x000fea0003800200 */
.L_x_162:
[----:B------:R2:W4:Y:S01]  /*20c0*/  SHFL.DOWN PT, R5, R2, 0x2, R3 ;  /* 0x0840000002057989 */ /* 0x00052200000e0003 */
[----:B------:R-:W-:Y:S01]  /*20d0*/  BSSY.RECONVERGENT B1, `(.L_x_164) ;  /* 0x0000017000017945 */ /* 0x000fe20003800200 */
[----:B-1----:R-:W-:Y:S02]  /*20e0*/  IMAD.MOV.U32 R4, RZ, RZ, R2 ;  /* 0x000000ffff047224 */ /* 0x002fe400078e0002 */
[----:B---3--:R2:W1:Y:S01]  /*20f0*/  SHFL.DOWN PT, R7, R6, 0x2, R3 ;  /* 0x0840000006077989 */ /* 0x00846200000e0003 */
[----:B0-----:R-:W-:Y:S02]  /*2100*/  IMAD.MOV.U32 R12, RZ, RZ, R6 ;  /* 0x000000ffff0c7224 */ /* 0x001fe400078e0006 */
[----:B------:R-:W-:Y:S01]  /*2110*/  IMAD.MOV.U32 R14, RZ, RZ, R16 ;  /* 0x000000ffff0e7224 */ /* 0x000fe200078e0010 */
[----:B------:R2:W0:Y:S01]  /*2120*/  SHFL.DOWN PT, R11, R16, 0x2, R3 ;  /* 0x08400000100b7989 */ /* 0x00042200000e0003 */
[----:B------:R-:W-:Y:S05]  /*2130*/  @P1 BRA `(.L_x_165) ;  /* 0x0000000000401947 */ /* 0x000fea0003800000 */
[----:B----4-:R-:W-:Y:S01]  /*2140*/  FSETP.GEU.AND P0, PT, R2, R5, PT ;  /* 0x000000050200720b */ /* 0x010fe20003f0e000 */
[----:B------:R-:W-:Y:S02]  /*2150*/  IMAD.MOV.U32 R4, RZ, RZ, R5 ;  /* 0x000000ffff047224 */ /* 0x000fe400078e0005 */
[----:B-1----:R-:W-:Y:S02]  /*2160*/  IMAD.MOV.U32 R12, RZ, RZ, R7 ;  /* 0x000000ffff0c7224 */ /* 0x002fe400078e0007 */
        /* <DEDUP_REMOVED lines=13> */
.L_x_165:
[----:B------:R-:W-:Y:S05]  /*2240*/  BSYNC.RECONVERGENT B1 ;  /* 0x0000000000017941 */ /* 0x000fea0003800200 */
.L_x_164:
[----:B----4-:R3:W4:Y:S01]  /*2250*/  SHFL.DOWN PT, R5, R4, 0x4, R3 ;  /* 0x0880000004057989 */ /* 0x01072200000e0003 */
[----:B------:R-:W-:Y:S01]  /*2260*/  BSSY.RECONVERGENT B1, `(.L_x_166) ;  /* 0x0000017000017945 */ /* 0x000fe20003800200 */
[----:B--2---:R-:W-:Y:S02]  /*2270*/  IMAD.MOV.U32 R2, RZ, RZ, R4 ;  /* 0x000000ffff027224 */ /* 0x004fe400078e0004 */
[----:B-1----:R3:W1:Y:S01]  /*2280*/  SHFL.DOWN PT, R7, R12, 0x4, R3 ;  /* 0x088000000c077989 */ /* 0x00266200000e0003 */
[----:B------:R-:W-:Y:S02]  /*2290*/  IMAD.MOV.U32 R6, RZ, RZ, R12 ;  /* 0x000000ffff067224 */ /* 0x000fe400078e000c */
[----:B------:R-:W-:Y:S01]  /*22a0*/  IMAD.MOV.U32 R8, RZ, RZ, R14 ;  /* 0x000000ffff087224 */ /* 0x000fe200078e000e */
[----:B0-----:R3:W0:Y:S01]  /*22b0*/  SHFL.DOWN PT, R11, R14, 0x4, R3 ;  /* 0x088000000e0b7989 */ /* 0x00162200000e0003 */
        /* <DEDUP_REMOVED lines=17> */
.L_x_167:
[----:B------:R-:W-:Y:S05]  /*23d0*/  BSYNC.RECONVERGENT B1 ;  /* 0x0000000000017941 */ /* 0x000fea0003800200 */
.L_x_166:
[----:B----4-:R2:W4:Y:S01]  /*23e0*/  SHFL.DOWN PT, R5, R2, 0x8, R3 ;  /* 0x0900000002057989 */ /* 0x01052200000e0003 */
[----:B------:R-:W-:Y:S01]  /*23f0*/  BSSY.RECONVERGENT B1, `(.L_x_168) ;  /* 0x0000017000017945 */ /* 0x000fe20003800200 */
[----:B---3--:R-:W-:Y:S02]  /*2400*/  IMAD.MOV.U32 R4, RZ, RZ, R2 ;  /* 0x000000ffff047224 */ /* 0x008fe400078e0002 */
        /* <DEDUP_REMOVED lines=21> */
.L_x_169:
[----:B------:R-:W-:Y:S05]  /*2560*/  BSYNC.RECONVERGENT B1 ;  /* 0x0000000000017941 */ /* 0x000fea0003800200 */
.L_x_168:
[----:B----4-:R3:W4:Y:S01]  /*2570*/  SHFL.DOWN PT, R5, R4, 0x10, R3 ;  /* 0x0a00000004057989 */ /* 0x01072200000e0003 */
[----:B------:R-:W-:Y:S01]  /*2580*/  BSSY.RECONVERGENT B1, `(.L_x_170) ;  /* 0x0000017000017945 */ /* 0x000fe20003800200 */
[----:B--2---:R-:W-:Y:S02]  /*2590*/  IMAD.MOV.U32 R6, RZ, RZ, R4 ;  /* 0x000000ffff067224 */ /* 0x004fe400078e0004 */
[----:B0-----:R3:W0:Y:S01]  /*25a0*/  SHFL.DOWN PT, R11, R12, 0x10, R3 ;  /* 0x0a0000000c0b7989 */ /* 0x00162200000e0003 */
[----:B-1----:R-:W-:Y:S02]  /*25b0*/  IMAD.MOV.U32 R7, RZ, RZ, R12 ;  /* 0x000000ffff077224 */ /* 0x002fe400078e000c */
[----:B------:R-:W-:Y:S01]  /*25c0*/  IMAD.MOV.U32 R8, RZ, RZ, R14 ;  /* 0x000000ffff087224 */ /* 0x000fe200078e000e */
[----:B------:R3:W1:Y:S01]  /*25d0*/  SHFL.DOWN PT, R13, R14, 0x10, R3 ;  /* 0x0a0000000e0d7989 */ /* 0x00066200000e0003 */
        /* <DEDUP_REMOVED lines=17> */
.L_x_171:
[----:B------:R-:W-:Y:S05]  /*26f0*/  BSYNC.RECONVERGENT B1 ;  /* 0x0000000000017941 */ /* 0x000fea0003800200 */
.L_x_170:
[----:B------:R-:W-:Y:S04]  /*2700*/  BSSY.RECONVERGENT B1, `(.L_x_172) ;  /* 0x000000c000017945 */ /* 0x000fe80003800200 */
[----:B------:R-:W-:Y:S05]  /*2710*/  @P2 BRA `(.L_x_173) ;  /* 0x0000000000282947 */ /* 0x000fea0003800000 */
[----:B---3--:R-:W2:Y:S01]  /*2720*/  S2R R4, SR_CgaCtaId ;  /* 0x0000000000047919 */ /* 0x008ea20000008800 */
[----:B------:R-:W-:Y:S02]  /*2730*/  MOV R3, 0x400 ;  /* 0x0000040000037802 */ /* 0x000fe40000000f00 */
[----:B------:R-:W-:-:S04]  /*2740*/  SHF.R.U32.HI R2, RZ, 0x1, R9 ;  /* 0x00000001ff027819 */ /* 0x000fc80000011609 */
[----:B------:R-:W-:Y:S02]  /*2750*/  LOP3.LUT R2, R2, 0x1f0, RZ, 0xc0, !PT ;  /* 0x000001f002027812 */ /* 0x000fe400078ec0ff */
[----:B--2---:R-:W-:-:S05]  /*2760*/  LEA R3, R4, R3, 0x18 ;  /* 0x0000000304037211 */ /* 0x004fca00078ec0ff */
[----:B----4-:R-:W-:Y:S02]  /*2770*/  IMAD.IADD R5, R2, 0x1, R3 ;  /* 0x0000000102057824 */ /* 0x010fe400078e0203 */
[----:B------:R-:W-:Y:S02]  /*2780*/  IMAD.MOV.U32 R2, RZ, RZ, R7 ;  /* 0x000000ffff027224 */ /* 0x000fe400078e0007 */
[----:B------:R-:W-:Y:S01]  /*2790*/  IMAD.MOV.U32 R3, RZ, RZ, R8 ;  /* 0x000000ffff037224 */ /* 0x000fe200078e0008 */
[----:B------:R2:W-:Y:S04]  /*27a0*/  STS [R5+0x8], R6 ;  /* 0x0000080605007388 */ /* 0x0005e80000000800 */
[----:B------:R2:W-:Y:S02]  /*27b0*/  STS.64 [R5+0x10], R2 ;  /* 0x0000100205007388 */ /* 0x0005e40000000a00 */
.L_x_173:
[----:B------:R-:W-:Y:S05]  /*27c0*/  BSYNC.RECONVERGENT B1 ;  /* 0x0000000000017941 */ /* 0x000fea0003800200 */
.L_x_172:
[----:B------:R-:W-:Y:S01]  /*27d0*/  BAR.SYNC.DEFER_BLOCKING 0x0 ;  /* 0x0000000000007b1d */ /* 0x000fe20000010000 */
[----:B------:R-:W-:-:S13]  /*27e0*/  ISETP.NE.AND P2, PT, R9, RZ, PT ;  /* 0x000000ff0900720c */ /* 0x000fda0003f45270 */
[----:B------:R-:W-:Y:S05]  /*27f0*/  @P2 BRA `(.L_x_149) ;  /* 0x0000003000a02947 */ /* 0x000fea0003800000 */
[C---:B------:R-:W-:Y:S01]  /*2800*/  ISETP.GE.AND P0, PT, R10.reuse, 0x21, PT ;  /* 0x000000210a00780c */ /* 0x040fe20003f06270 */
[----:B--2---:R-:W-:Y:S01]  /*2810*/  IMAD.MOV.U32 R2, RZ, RZ, R6 ;  /* 0x000000ffff027224 */ /* 0x004fe200078e0006 */
[C---:B------:R-:W-:Y:S01]  /*2820*/  ISETP.GE.AND P5, PT, R10.reuse, 0x41, PT ;  /* 0x000000410a00780c */ /* 0x040fe20003fa6270 */
[----:B0-----:R-:W-:Y:S01]  /*2830*/  IMAD.MOV.U32 R11, RZ, RZ, R7 ;  /* 0x000000ffff0b7224 */ /* 0x001fe200078e0007 */
[C---:B------:R-:W-:Y:S01]  /*2840*/  ISETP.GE.AND P4, PT, R10.reuse, 0x61, PT ;  /* 0x000000610a00780c */ /* 0x040fe20003f86270 */
[----:B---3--:R-:W-:Y:S01]  /*2850*/  IMAD.MOV.U32 R4, RZ, RZ, R8 ;  /* 0x000000ffff047224 */ /* 0x008fe200078e0008 */
[----:B------:R-:W-:-:S07]  /*2860*/  ISETP.GE.AND P3, PT, R10, 0x81, PT ;  /* 0x000000810a00780c */ /* 0x000fce0003f66270 */
[----:B------:R-:W-:Y:S06]  /*2870*/  @!P0 BRA `(.L_x_174) ;  /* 0x00000000005c8947 */ /* 0x000fec0003800000 */
[----:B------:R-:W0:Y:S01]  /*2880*/  S2UR UR5, SR_CgaCtaId ;  /* 0x00000000000579c3 */ /* 0x000e220000008800 */
[----:B------:R-:W-:Y:S01]  /*2890*/  UMOV UR4, 0x400 ;  /* 0x0000040000047882 */ /* 0x000fe20000000000 */
[----:B------:R-:W-:Y:S01]  /*28a0*/  BSSY.RECONVERGENT B1, `(.L_x_174) ;  /* 0x0000014000017945 */ /* 0x000fe20003800200 */
        /* <DEDUP_REMOVED lines=19> */
.L_x_175:
[----:B------:R-:W-:Y:S05]  /*29e0*/  BSYNC.RECONVERGENT B1 ;  /* 0x0000000000017941 */ /* 0x000fea0003800200 */
.L_x_174:
[----:B------:R-:W-:Y:S02]  /*29f0*/  IMAD.MOV.U32 R3, RZ, RZ, R2 ;  /* 0x000000ffff037224 */ /* 0x000fe400078e0002 */
[----:B------:R-:W-:Y:S02]  /*2a00*/  IMAD.MOV.U32 R9, RZ, RZ, R11 ;  /* 0x000000ffff097224 */ /* 0x000fe400078e000b */
[----:B------:R-:W-:Y:S01]  /*2a10*/  IMAD.MOV.U32 R8, RZ, RZ, R4 ;  /* 0x000000ffff087224 */ /* 0x000fe200078e0004 */
[----:B------:R-:W-:Y:S06]  /*2a20*/  @!P5 BRA `(.L_x_176) ;  /* 0x00000000005cd947 */ /* 0x000fec0003800000 */
[----:B------:R-:W0:Y:S01]  /*2a30*/  S2UR UR5, SR_CgaCtaId ;  /* 0x00000000000579c3 */ /* 0x000e220000008800 */
[----:B------:R-:W-:Y:S01]  /*2a40*/  UMOV UR4, 0x400 ;  /* 0x0000040000047882 */ /* 0x000fe20000000000 */
[----:B------:R-:W-:Y:S01]  /*2a50*/  BSSY.RECONVERGENT B1, `(.L_x_176) ;  /* 0x0000014000017945 */ /* 0x000fe20003800200 */
[----:B0-----:R-:W-:-:S09]  /*2a60*/  ULEA UR4, UR5, UR4, 0x18 ;  /* 0x0000000405047291 */ /* 0x001fd2000f8ec0ff */
[----:B----4-:R-:W0:Y:S04]  /*2a70*/  LDS R5, [UR4+0x28] ;  /* 0x00002804ff057984 */ /* 0x010e280008000800 */
        /* <DEDUP_REMOVED lines=17> */
.L_x_177:
[----:B------:R-:W-:Y:S05]  /*2b90*/  BSYNC.RECONVERGENT B1 ;  /* 0x0000000000017941 */ /* 0x000fea0003800200 */
.L_x_176:
[C---:B------:R-:W-:Y:S01]  /*2ba0*/  ISETP.GE.AND P1, PT, R10.reuse, 0xa1, PT ;  /* 0x000000a10a00780c */ /* 0x040fe20003f26270 */
[----:B------:R-:W-:Y:S01]  /*2bb0*/  IMAD.MOV.U32 R2, RZ, RZ, R3 ;  /* 0x000000ffff027224 */ /* 0x000fe200078e0003 */
[C---:B------:R-:W-:Y:S01]  /*2bc0*/  ISETP.GE.AND P5, PT, R10.reuse, 0xc1, PT ;  /* 0x000000c10a00780c */ /* 0x040fe20003fa6270 */
[----:B------:R-:W-:Y:S01]  /*2bd0*/  IMAD.MOV.U32 R7, RZ, RZ, R9 ;  /* 0x000000ffff077224 */ /* 0x000fe200078e0009 */
[----:B------:R-:W-:Y:S01]  /*2be0*/  ISETP.GE.AND P6, PT, R10, 0xe1, PT ;  /* 0x000000e10a00780c */ /* 0x000fe20003fc6270 */
[----:B------:R-:W-:Y:S01]  /*2bf0*/  IMAD.MOV.U32 R6, RZ, RZ, R8 ;  /* 0x000000ffff067224 */ /* 0x000fe200078e0008 */
[----:B------:R-:W-:Y:S11]  /*2c00*/  @!P4 BRA `(.L_x_178) ;  /* 0x00000000005cc947 */ /* 0x000ff60003800000 */
        /* <DEDUP_REMOVED lines=15> */
[----:B------:R-:W-:-:S04]  /*2d00*/  @P4 ISETP.GE.U32.AND P0, PT, R9, R10, PT ;  /* 0x0000000a0900420c */ /* 0x000fc80003f06070 */
[----:B------:R-:W-:-:S04]  /*2d10*/  @P4 ISETP.GE.AND.EX P0, PT, R8, R11, PT, P0 ;  /* 0x0000000b0800420c */ /* 0x000fc80003f06300 */
[----:B------:R-:W-:Y:S02]  /*2d20*/  @P4 FSEL R2, R3, R4, !P0 ;  /* 0x0000000403024208 */ /* 0x000fe40004000000 */
[----:B------:R-:W-:-:S04]  /*2d30*/  @P4 ISETP.LT.U32.AND P0, PT, R9, R10, PT ;  /* 0x0000000a0900420c */ /* 0x000fc80003f01070 */
[----:B------:R-:W-:-:S04]  /*2d40*/  @P4 ISETP.LT.AND.EX P0, PT, R8, R11, PT, P0 ;  /* 0x0000000b0800420c */ /* 0x000fc80003f01300 */
[----:B------:R-:W-:Y:S02]  /*2d50*/  @P4 SEL R7, R9, R10, P0 ;  /* 0x0000000a09074207 */ /* 0x000fe40000000000 */
[----:B------:R-:W-:-:S07]  /*2d60*/  @P4 SEL R6, R8, R11, P0 ;  /* 0x0000000b08064207 */ /* 0x000fce0000000000 */
.L_x_179:
[----:B------:R-:W-:Y:S05]  /*2d70*/  BSYNC.RECONVERGENT B1 ;  /* 0x0000000000017941 */ /* 0x000fea0003800200 */
.L_x_178:
        /* <DEDUP_REMOVED lines=26> */
.L_x_181:
[----:B------:R-:W-:Y:S05]  /*2f20*/  BSYNC.RECONVERGENT B1 ;  /* 0x0000000000017941 */ /* 0x000fea0003800200 */
.L_x_180:
        /* <DEDUP_REMOVED lines=26> */
.L_x_183:
[----:B------:R-:W-:Y:S05]  /*30d0*/  BSYNC.RECONVERGENT B1 ;  /* 0x0000000000017941 */ /* 0x000fea0003800200 */
.L_x_182:
        /* <DEDUP_REMOVED lines=26> */
.L_x_185:
[----:B------:R-:W-:Y:S05]  /*3280*/  BSYNC.RECONVERGENT B1 ;  /* 0x0000000000017941 */ /* 0x000fea0003800200 */
.L_x_184:
[----:B------:R-:W-:Y:S02]  /*3290*/  IMAD.MOV.U32 R6, RZ, RZ, R3 ;  /* 0x000000ffff067224 */ /* 0x000fe400078e0003 */
[----:B------:R-:W-:Y:S02]  /*32a0*/  IMAD.MOV.U32 R7, RZ, RZ, R9 ;  /* 0x000000ffff077224 */ /* 0x000fe400078e0009 */
[----:B------:R-:W-:Y:S01]  /*32b0*/  IMAD.MOV.U32 R8, RZ, RZ, R4 ;  /* 0x000000ffff087224 */ /* 0x000fe200078e0004 */
[----:B------:R-:W-:Y:S06]  /*32c0*/  @!P6 BRA `(.L_x_149) ;  /* 0x0000002400ece947 */ /* 0x000fec0003800000 */
[----:B------:R-:W0:Y:S01]  /*32d0*/  S2UR UR5, SR_CgaCtaId ;  /* 0x00000000000579c3 */ /* 0x000e220000008800 */
[----:B------:R-:W-:Y:S02]  /*32e0*/  UMOV UR4, 0x400 ;  /* 0x0000040000047882 */ /* 0x000fe40000000000 */
        /* <DEDUP_REMOVED lines=21> */
.L_x_117:
[----:B------:R-:W0:Y:S01]  /*3440*/  S2R R11, SR_TID.X ;  /* 0x00000000000b7919 */ /* 0x000e220000002100 */
[----:B------:R-:W1:Y:S02]  /*3450*/  LDCU.128 UR12, c[0x0][0x380] ;  /* 0x00007000ff0c77ac */ /* 0x000e640008000c00 */
[----:B-1----:R-:W-:Y:S02]  /*3460*/  IMAD.U32 R12, RZ, RZ, UR12 ;  /* 0x0000000cff0c7e24 */ /* 0x002fe4000f8e00ff */
[----:B------:R-:W-:Y:S01]  /*3470*/  IMAD.U32 R13, RZ, RZ, UR13 ;  /* 0x0000000dff0d7e24 */ /* 0x000fe2000f8e00ff */
[----:B0-----:R-:W-:-:S05]  /*3480*/  IADD3 R3, P0, PT, R6, R11, RZ ;  /* 0x0000000b06037210 */ /* 0x001fca0007f1e0ff */
[----:B------:R-:W-:Y:S01]  /*3490*/  IMAD.X R4, RZ, RZ, RZ, P0 ;  /* 0x000000ffff047224 */ /* 0x000fe200000e06ff */
[----:B------:R-:W-:-:S04]  /*34a0*/  LEA R2, P0, R3, R12, 0x2 ;  /* 0x0000000c03027211 */ /* 0x000fc800078010ff */
[----:B------:R-:W-:-:S05]  /*34b0*/  LEA.HI.X R3, R3, R13, R4, 0x2, P0 ;  /* 0x0000000d03037211 */ /* 0x000fca00000f1404 */
[----:B------:R-:W2:Y:S04]  /*34c0*/  LDG.E R4, desc[UR10][R2.64] ;  /* 0x0000000a02047981 */ /* 0x000ea8000c1e1900 */
[----:B------:R-:W2:Y:S04]  /*34d0*/  LDG.E R5, desc[UR10][R2.64+0x400] ;  /* 0x0004000a02057981 */ /* 0x000ea8000c1e1900 */
[----:B------:R-:W3:Y:S04]  /*34e0*/  LDG.E R8, desc[UR10][R2.64+0x800] ;  /* 0x0008000a02087981 */ /* 0x000ee8000c1e1900 */
[----:B------:R-:W4:Y:S04]  /*34f0*/  LDG.E R9, desc[UR10][R2.64+0xc00] ;  /* 0x000c000a02097981 */ /* 0x000f28000c1e1900 */
[----:B------:R0:W5:Y:S01]  /*3500*/  LDG.E R10, desc[UR10][R2.64+0x1000] ;  /* 0x0010000a020a7981 */ /* 0x000162000c1e1900 */
[----:B------:R-:W-:-:S02]  /*3510*/  IMAD.U32 R14, RZ, RZ, UR14 ;  /* 0x0000000eff0e7e24 */ /* 0x000fc4000f8e00ff */
[----:B------:R-:W-:-:S03]  /*3520*/  IMAD.U32 R15, RZ, RZ, UR15 ;  /* 0x0000000fff0f7e24 */ /* 0x000fc6000f8e00ff */
[----:B0-----:R-:W-:-:S05]  /*3530*/  IADD3 R2, P4, PT, R6, R14, RZ ;  /* 0x0000000e06027210 */ /* 0x001fca0007f9e0ff */
[----:B------:R-:W-:Y:S01]  /*3540*/  IMAD.X R3, RZ, RZ, R15, P4 ;  /* 0x000000ffff037224 */ /* 0x000fe200020e060f */
[----:B--2---:R-:W-:-:S04]  /*3550*/  FSETP.GEU.AND P0, PT, R4, R5, PT ;  /* 0x000000050400720b */ /* 0x004fc80003f0e000 */
[----:B------:R-:W-:Y:S01]  /*3560*/  FSEL R5, R4, R5, P0 ;  /* 0x0000000504057208 */ /* 0x000fe20000000000 */
[----:B------:R-:W-:-:S03]  /*3570*/  VIADD R4, R11, 0x200 ;  /* 0x000002000b047836 */ /* 0x000fc60000000000 */
[----:B---3--:R-:W-:-:S04]  /*3580*/  FSETP.GEU.AND P1, PT, R5, R8, PT ;  /* 0x000000080500720b */ /* 0x008fc80003f2e000 */
[----:B------:R-:W-:-:S04]  /*3590*/  FSEL R8, R5, R8, P1 ;  /* 0x0000000805087208 */ /* 0x000fc80000800000 */
[----:B----4-:R-:W-:-:S04]  /*35a0*/  FSETP.GEU.AND P3, PT, R8, R9, PT ;  /* 0x000000090800720b */ /* 0x010fc80003f6e000 */
[----:B------:R-:W-:Y:S01]  /*35b0*/  FSEL R5, R8, R9, P3 ;  /* 0x0000000908057208 */ /* 0x000fe20001800000 */
[C---:B------:R-:W-:Y:S01]  /*35c0*/  VIADD R8, R11.reuse, 0x100 ;  /* 0x000001000b087836 */ /* 0x040fe20000000000 */
[----:B------:R-:W-:Y:S02]  /*35d0*/  LOP3.LUT R9, R11, 0x400, RZ, 0xfc, !PT ;  /* 0x000004000b097812 */ /* 0x000fe400078efcff */
[----:B-----5:R-:W-:Y:S02]  /*35e0*/  FSETP.GEU.AND P2, PT, R5, R10, PT ;  /* 0x0000000a0500720b */ /* 0x020fe40003f4e000 */
[----:B------:R-:W-:Y:S02]  /*35f0*/  @P1 SEL R4, R11, R8, P0 ;  /* 0x000000080b041207 */ /* 0x000fe40000000000 */
[----:B------:R-:W-:Y:S01]  /*3600*/  ISETP.LE.U32.AND P1, PT, R7, UR6, PT ;  /* 0x0000000607007c0c */ /* 0x000fe2000bf23070 */
[----:B------:R-:W-:-:S03]  /*3610*/  @!P3 VIADD R4, R11, 0x300 ;  /* 0x000003000b04b836 */ /* 0x000fc60000000000 */
[----:B------:R-:W-:-:S05]  /*3620*/  ISETP.GE.U32.AND.EX P1, PT, RZ, R18, PT, P1 ;  /* 0x00000012ff00720c */ /* 0x000fca0003f26110 */
[C---:B------:R-:W-:Y:S02]  /*3630*/  @P2 ISETP.GE.U32.AND P0, PT, R4.reuse, R9, PT ;  /* 0x000000090400220c */ /* 0x040fe40003f06070 */
[-C--:B------:R-:W-:Y:S02]  /*3640*/  IADD3 R9, P3, PT, R9, R2.reuse, RZ ;  /* 0x0000000209097210 */ /* 0x080fe40007f7e0ff */
[----:B------:R-:W-:Y:S02]  /*3650*/  @P2 IADD3 R2, P4, PT, R4, R2, RZ ;  /* 0x0000000204022210 */ /* 0x000fe40007f9e0ff */
[----:B------:R-:W-:Y:S01]  /*3660*/  @P2 ISETP.GE.U32.AND.EX P0, PT, RZ, RZ, PT, P0 ;  /* 0x000000ffff00220c */ /* 0x000fe20003f06100 */
[--C-:B------:R-:W-:Y:S02]  /*3670*/  IMAD.X R8, RZ, RZ, R3.reuse, P3 ;  /* 0x000000ffff087224 */ /* 0x100fe400018e0603 */
[----:B------:R-:W-:Y:S01]  /*3680*/  @P2 IMAD.X R3, RZ, RZ, R3, P4 ;  /* 0x000000ffff032224 */ /* 0x000fe200020e0603 */
[----:B------:R-:W-:-:S04]  /*3690*/  @P2 FSETP.LT.OR P0, PT, R10, R5, !P0 ;  /* 0x000000050a00220b */ /* 0x000fc80004701400 */
[----:B------:R-:W-:Y:S02]  /*36a0*/  @P2 FSEL R10, R5, R10, P0 ;  /* 0x0000000a050a2208 */ /* 0x000fe40000000000 */
[----:B------:R-:W-:Y:S02]  /*36b0*/  @P2 SEL R9, R2, R9, P0 ;  /* 0x0000000902092207 */ /* 0x000fe40000000000 */
[----:B------:R-:W-:Y:S01]  /*36c0*/  @P2 SEL R8, R3, R8, P0 ;  /* 0x0000000803082207 */ /* 0x000fe20000000000 */
[----:B------:R-:W-:Y:S06]  /*36d0*/  @P1 BRA `(.L_x_186) ;  /* 0x0000001000641947 */ /* 0x000fec0003800000 */
[----:B------:R-:W0:Y:S01]  /*36e0*/  LDCU.64 UR8, c[0x0][0x3e8] ;  /* 0x00007d00ff0877ac */ /* 0x000e220008000a00 */
[----:B------:R-:W-:Y:S01]  /*36f0*/  ISETP.NE.AND P0, PT, R11, RZ, PT ;  /* 0x000000ff0b00720c */ /* 0x000fe20003f05270 */
[----:B------:R-:W-:Y:S01]  /*3700*/  BSSY.RECONVERGENT B1, `(.L_x_187) ;  /* 0x0000012000017945 */ /* 0x000fe20003800200 */
[----:B------:R-:W-:Y:S01]  /*3710*/  UMOV UR4, 0x8 ;  /* 0x0000000800047882 */ /* 0x000fe20000000000 */
[----:B------:R-:W-:Y:S02]  /*3720*/  UMOV UR5, 0x0 ;  /* 0x0000000000057882 */ /* 0x000fe40000000000 */
[----:B0-----:R-:W-:-:S04]  /*3730*/  UIMAD.WIDE.U32 UR4, UR8, 0x1, UR4 ;  /* 0x00000001080478a5 */ /* 0x001fc8000f8e0004 */
[----:B------:R-:W-:Y:S02]  /*3740*/  UIADD3 UR7, UPT, UPT, UR5, UR9, URZ ;  /* 0x0000000905077290 */ /* 0x000fe4000fffe0ff */
[----:B------:R-:W-:Y:S02]  /*3750*/  IMAD.U32 R3, RZ, RZ, UR5 ;  /* 0x00000005ff037e24 */ /* 0x000fe4000f8e00ff */
[----:B------:R-:W-:Y:S02]  /*3760*/  IMAD.U32 R2, RZ, RZ, UR4 ;  /* 0x00000004ff027e24 */ /* 0x000fe4000f8e00ff */
[----:B------:R-:W-:Y:S01]  /*3770*/  IMAD.U32 R3, RZ, RZ, UR7 ;  /* 0x00000007ff037e24 */ /* 0x000fe2000f8e00ff */
[----:B------:R-:W-:Y:S06]  /*3780*/  @P0 BRA `(.L_x_188) ;  /* 0x0000000000240947 */ /* 0x000fec0003800000 */
[----:B------:R-:W-:Y:S02]  /*3790*/  IMAD.MOV.U32 R16, RZ, RZ, 0x500 ;  /* 0x00000500ff107424 */ /* 0x000fe400078e00ff */
[----:B------:R-:W-:-:S05]  /*37a0*/  IMAD.MOV.U32 R17, RZ, RZ, 0x0 ;  /* 0x00000000ff117424 */ /* 0x000fca00078e00ff */
[----:B------:R-:W2:Y:S01]  /*37b0*/  ATOMG.E.ADD.64.STRONG.GPU PT, R4, desc[UR10][R2.64], R16 ;  /* 0x80000010020479a8 */ /* 0x000ea200081ef50a */
[----:B------:R-:W0:Y:S01]  /*37c0*/  S2UR UR5, SR_CgaCtaId ;  /* 0x00000000000579c3 */ /* 0x000e220000008800 */
[----:B------:R-:W-:Y:S02]  /*37d0*/  UMOV UR4, 0x400 ;  /* 0x0000040000047882 */ /* 0x000fe40000000000 */
[----:B0-----:R-:W-:Y:S01]  /*37e0*/  ULEA UR4, UR5, UR4, 0x18 ;  /* 0x0000000405047291 */ /* 0x001fe2000f8ec0ff */
[----:B--2---:R-:W-:-:S05]  /*37f0*/  IADD3 R4, P0, PT, R4, UR6, RZ ;  /* 0x0000000604047c10 */ /* 0x004fca000ff1e0ff */
[----:B------:R-:W-:-:S05]  /*3800*/  IMAD.X R5, RZ, RZ, R5, P0 ;  /* 0x000000ffff057224 */ /* 0x000fca00000e0605 */
[----:B------:R0:W-:Y:S03]  /*3810*/  STS.64 [UR4+0x98], R4 ;  /* 0x00009804ff007988 */ /* 0x0001e60008000a04 */
.L_x_188:
[----:B------:R-:W-:Y:S05]  /*3820*/  BSYNC.RECONVERGENT B1 ;  /* 0x0000000000017941 */ /* 0x000fea0003800200 */
.L_x_187:
[----:B------:R-:W1:Y:S08]  /*3830*/  S2UR UR5, SR_CgaCtaId ;  /* 0x00000000000579c3 */ /* 0x000e700000008800 */
[----:B------:R-:W-:Y:S06]  /*3840*/  BAR.SYNC.DEFER_BLOCKING 0x0 ;  /* 0x0000000000007b1d */ /* 0x000fec0000010000 */
[----:B------:R-:W-:-:S02]  /*3850*/  UMOV UR4, 0x400 ;  /* 0x0000040000047882 */ /* 0x000fc40000000000 */
[----:B-1----:R-:W-:-:S06]  /*3860*/  ULEA UR4, UR5, UR4, 0x18 ;  /* 0x0000000405047291 */ /* 0x002fcc000f8ec0ff */
[----:B------:R-:W-:-:S05]  /*3870*/  IMAD.U32 R23, RZ, RZ, UR4 ;  /* 0x00000004ff177e24 */ /* 0x000fca000f8e00ff */
[----:B0-----:R-:W0:Y:S02]  /*3880*/  LDS.64 R4, [R23+0x98] ;  /* 0x0000980017047984 */ /* 0x001e240000000a00 */
[----:B0-----:R-:W-:-:S04]  /*3890*/  IADD3 R6, P1, PT, R4, 0x500, RZ ;  /* 0x0000050004067810 */ /* 0x001fc80007f3e0ff */
[----:B------:R-:W-:Y:S01]  /*38a0*/  ISETP.GT.U32.AND P0, PT, R6, R7, PT ;  /* 0x000000070600720c */ /* 0x000fe20003f04070 */
[----:B------:R-:W-:-:S05]  /*38b0*/  IMAD.X R17, RZ, RZ, R5, P1 ;  /* 0x000000ffff117224 */ /* 0x000fca00008e0605 */
[----:B------:R-:W-:-:S13]  /*38c0*/  ISETP.GT.AND.EX P0, PT, R17, R18, PT, P0 ;  /* 0x000000121100720c */ /* 0x000fda0003f04300 */
[----:B------:R-:W-:Y:S05]  /*38d0*/  @P0 BRA `(.L_x_189) ;  /* 0x0000000400700947 */ /* 0x000fea0003800000 */
[----:B------:R-:W-:Y:S01]  /*38e0*/  BSSY.RECONVERGENT B1, `(.L_x_189) ;  /* 0x000005b000017945 */ /* 0x000fe20003800200 */
[----:B------:R-:W-:Y:S01]  /*38f0*/  IMAD.MOV.U32 R16, RZ, RZ, R10 ;  /* 0x000000ffff107224 */ /* 0x000fe200078e000a */
[----:B------:R-:W0:Y:S01]  /*3900*/  LDCU.64 UR8, c[0x0][0x398] ;  /* 0x00007300ff0877ac */ /* 0x000e220008000a00 */
[----:B------:R-:W-:Y:S02]  /*3910*/  IMAD.MOV.U32 R19, RZ, RZ, R9 ;  /* 0x000000ffff137224 */ /* 0x000fe400078e0009 */
[----:B------:R-:W-:Y:S01]  /*3920*/  IMAD.MOV.U32 R6, RZ, RZ, R8 ;  /* 0x000000ffff067224 */ /* 0x000fe200078e0008 */
[----:B------:R-:W1:Y:S06]  /*3930*/  LDCU.128 UR12, c[0x0][0x380] ;  /* 0x00007000ff0c77ac */ /* 0x000e6c0008000c00 */
.L_x_192:
[----:B------:R-:W-:Y:S01]  /*3940*/  IADD3 R9, P0, PT, R11, R4, RZ ;  /* 0x000000040b097210 */ /* 0x000fe20007f1e0ff */
[----:B-1----:R-:W-:Y:S02]  /*3950*/  IMAD.U32 R12, RZ, RZ, UR12 ;  /* 0x0000000cff0c7e24 */ /* 0x002fe4000f8e00ff */
[----:B------:R-:W-:Y:S02]  /*3960*/  IMAD.U32 R13, RZ, RZ, UR13 ;  /* 0x0000000dff0d7e24 */ /* 0x000fe4000f8e00ff */
[----:B------:R-:W-:Y:S01]  /*3970*/  IMAD.X R8, RZ, RZ, R5, P0 ;  /* 0x000000ffff087224 */ /* 0x000fe200000e0605 */
[----:B------:R-:W-:-:S04]  /*3980*/  LEA R4, P0, R9, R12, 0x2 ;  /* 0x0000000c09047211 */ /* 0x000fc800078010ff */
[----:B------:R-:W-:-:S05]  /*3990*/  LEA.HI.X R5, R9, R13, R8, 0x2, P0 ;  /* 0x0000000d09057211 */ /* 0x000fca00000f1408 */
[----:B------:R-:W2:Y:S04]  /*39a0*/  LDG.E R7, desc[UR10][R4.64] ;  /* 0x0000000a04077981 */ /* 0x000ea8000c1e1900 */
[----:B------:R-:W3:Y:S04]  /*39b0*/  LDG.E R24, desc[UR10][R4.64+0x400] ;  /* 0x0004000a04187981 */ /* 0x000ee8000c1e1900 */
[----:B------:R-:W4:Y:S04]  /*39c0*/  LDG.E R18, desc[UR10][R4.64+0x800] ;  /* 0x0008000a04127981 */ /* 0x000f28000c1e1900 */
[----:B------:R-:W4:Y:S01]  /*39d0*/  LDG.E R17, desc[UR10][R4.64+0xc00] ;  /* 0x000c000a04117981 */ /* 0x000f22000c1e1900 */
[----:B------:R-:W-:-:S02]  /*39e0*/  IMAD.U32 R14, RZ, RZ, UR14 ;  /* 0x0000000eff0e7e24 */ /* 0x000fc4000f8e00ff */
[----:B------:R-:W-:Y:S01]  /*39f0*/  IMAD.U32 R15, RZ, RZ, UR15 ;  /* 0x0000000fff0f7e24 */ /* 0x000fe2000f8e00ff */
[----:B------:R1:W5:Y:S01]  /*3a00*/  LDG.E R10, desc[UR10][R4.64+0x1000] ;  /* 0x0010000a040a7981 */ /* 0x000362000c1e1900 */
[----:B------:R-:W-:Y:S01]  /*3a10*/  BSSY.RECONVERGENT B2, `(.L_x_190) ;  /* 0x000002c000027945 */ /* 0x000fe20003800200 */
[----:B------:R-:W-:Y:S01]  /*3a20*/  BAR.SYNC.DEFER_BLOCKING 0x0 ;  /* 0x0000000000007b1d */ /* 0x000fe20000010000 */
[----:B------:R-:W-:-:S04]  /*3a30*/  IADD3 R26, P0, PT, R9, R14, RZ ;  /* 0x0000000e091a7210 */ /* 0x000fc80007f1e0ff */
[----:B------:R-:W-:Y:S01]  /*3a40*/  IADD3 R20, P3, PT, R26, 0x100, RZ ;  /* 0x000001001a147810 */ /* 0x000fe20007f7e0ff */
[----:B------:R-:W-:Y:S01]  /*3a50*/  IMAD.X R27, R8, 0x1, R15, P0 ;  /* 0x00000001081b7824 */ /* 0x000fe200000e060f */
[C---:B------:R-:W-:Y:S02]  /*3a60*/  IADD3 R21, P4, PT, R26.reuse, 0x200, RZ ;  /* 0x000002001a157810 */ /* 0x040fe40007f9e0ff */
[----:B------:R-:W-:Y:S01]  /*3a70*/  IADD3 R9, P6, PT, R26, 0x400, RZ ;  /* 0x000004001a097810 */ /* 0x000fe20007fde0ff */
[--C-:B------:R-:W-:Y:S01]  /*3a80*/  IMAD.X R25, RZ, RZ, R27.reuse, P3 ;  /* 0x000000ffff197224 */ /* 0x100fe200018e061b */
[----:B------:R-:W-:Y:S01]  /*3a90*/  ISETP.NE.AND P3, PT, R11, RZ, PT ;  /* 0x000000ff0b00720c */ /* 0x000fe20003f65270 */
[--C-:B------:R-:W-:Y:S02]  /*3aa0*/  IMAD.X R22, RZ, RZ, R27.reuse, P4 ;  /* 0x000000ffff167224 */ /* 0x100fe400020e061b */
[----:B------:R-:W-:Y:S01]  /*3ab0*/  IMAD.X R8, RZ, RZ, R27, P6 ;  /* 0x000000ffff087224 */ /* 0x000fe200030e061b */
[----:B--2---:R-:W-:-:S13]  /*3ac0*/  FSETP.GEU.AND P2, PT, R16, R7, PT ;  /* 0x000000071000720b */ /* 0x004fda0003f4e000 */
[----:B------:R-:W-:-:S04]  /*3ad0*/  @P2 ISETP.GE.U32.AND P0, PT, R19, R26, PT ;  /* 0x0000001a1300220c */ /* 0x000fc80003f06070 */
[----:B------:R-:W-:-:S04]  /*3ae0*/  @P2 ISETP.GE.AND.EX P0, PT, R6, R27, PT, P0 ;  /* 0x0000001b0600220c */ /* 0x000fc80003f06300 */
[----:B------:R-:W-:-:S04]  /*3af0*/  @P2 FSETP.LT.OR P0, PT, R7, R16, !P0 ;  /* 0x000000100700220b */ /* 0x000fc80004701400 */
[----:B------:R-:W-:Y:S02]  /*3b00*/  @P2 FSEL R7, R16, R7, P0 ;  /* 0x0000000710072208 */ /* 0x000fe40000000000 */
[----:B------:R-:W-:Y:S02]  /*3b10*/  IADD3 R16, P5, PT, R26, 0x300, RZ ;  /* 0x000003001a107810 */ /* 0x000fe40007fbe0ff */
[----:B---3--:R-:W-:Y:S02]  /*3b20*/  FSETP.GEU.AND P1, PT, R7, R24, PT ;  /* 0x000000180700720b */ /* 0x008fe40003f2e000 */
[----:B------:R-:W-:Y:S01]  /*3b30*/  @P2 SEL R26, R19, R26, P0 ;  /* 0x0000001a131a2207 */ /* 0x000fe20000000000 */
[----:B------:R-:W-:Y:S01]  /*3b40*/  IMAD.X R19, RZ, RZ, R27, P5 ;  /* 0x000000ffff137224 */ /* 0x000fe200028e061b */
[----:B------:R-:W-:-:S09]  /*3b50*/  @P2 SEL R27, R6, R27, P0 ;  /* 0x0000001b061b2207 */ /* 0x000fd20000000000 */
[----:B------:R-:W-:-:S04]  /*3b60*/  @P1 ISETP.GE.U32.AND P0, PT, R26, R20, PT ;  /* 0x000000141a00120c */ /* 0x000fc80003f06070 */
[----:B------:R-:W-:-:S04]  /*3b70*/  @P1 ISETP.GE.AND.EX P0, PT, R27, R25, PT, P0 ;  /* 0x000000191b00120c */ /* 0x000fc80003f06300 */
[----:B------:R-:W-:-:S04]  /*3b80*/  @P1 FSETP.LT.OR P0, PT, R24, R7, !P0 ;  /* 0x000000071800120b */ /* 0x000fc80004701400 */
[----:B------:R-:W-:Y:S02]  /*3b90*/  @P1 FSEL R24, R7, R24, P0 ;  /* 0x0000001807181208 */ /* 0x000fe40000000000 */
[----:B------:R-:W-:Y:S02]  /*3ba0*/  @P1 SEL R20, R26, R20, P0 ;  /* 0x000000141a141207 */ /* 0x000fe40000000000 */
[----:B----4-:R-:W-:Y:S02]  /*3bb0*/  FSETP.GEU.AND P2, PT, R24, R18, PT ;  /* 0x000000121800720b */ /* 0x010fe40003f4e000 */
[----:B------:R-:W-:-:S11]  /*3bc0*/  @P1 SEL R25, R27, R25, P0 ;  /* 0x000000191b191207 */ /* 0x000fd60000000000 */
[----:B------:R-:W-:-:S04]  /*3bd0*/  @P2 ISETP.GE.U32.AND P0, PT, R20, R21, PT ;  /* 0x000000151400220c */ /* 0x000fc80003f06070 */
[----:B------:R-:W-:-:S04]  /*3be0*/  @P2 ISETP.GE.AND.EX P0, PT, R25, R22, PT, P0 ;  /* 0x000000161900220c */ /* 0x000fc80003f06300 */
[----:B------:R-:W-:-:S04]  /*3bf0*/  @P2 FSETP.LT.OR P0, PT, R18, R24, !P0 ;  /* 0x000000181200220b */ /* 0x000fc80004701400 */
[----:B------:R-:W-:-:S04]  /*3c00*/  @P2 FSEL R18, R24, R18, P0 ;  /* 0x0000001218122208 */ /* 0x000fc80000000000 */
[----:B------:R-:W-:Y:S01]  /*3c10*/  FSETP.GEU.AND P1, PT, R18, R17, PT ;  /* 0x000000111200720b */ /* 0x000fe20003f2e000 */
[----:B-1----:R-:W-:-:S12]  /*3c20*/  @P3 BRA `(.L_x_191) ;  /* 0x0000000000283947 */ /* 0x002fd80003800000 */
[----:B------:R-:W-:Y:S02]  /*3c30*/  IMAD.MOV.U32 R4, RZ, RZ, 0x500 ;  /* 0x00000500ff047424 */ /* 0x000fe400078e00ff */
[----:B------:R-:W-:-:S06]  /*3c40*/  IMAD.MOV.U32 R5, RZ, RZ, 0x0 ;  /* 0x00000000ff057424 */ /* 0x000fcc00078e00ff */
[----:B------:R-:W2:Y:S01]  /*3c50*/  ATOMG.E.ADD.64.STRONG.GPU PT, R4, desc[UR10][R2.64], R4 ;  /* 0x80000004020479a8 */ /* 0x000ea200081ef50a */
[----:B------:R-:W1:Y:S01]  /*3c60*/  S2UR UR5, SR_CgaCtaId ;  /* 0x00000000000579c3 */ /* 0x000e620000008800 */
[----:B------:R-:W-:Y:S02]  /*3c70*/  UMOV UR4, 0x400 ;  /* 0x0000040000047882 */ /* 0x000fe40000000000 */
[----:B-1----:R-:W-:-:S06]  /*3c80*/  ULEA UR4, UR5, UR4, 0x18 ;  /* 0x0000000405047291 */ /* 0x002fcc000f8ec0ff */
[----:B------:R-:W-:Y:S01]  /*3c90*/  IMAD.U32 R23, RZ, RZ, UR4 ;  /* 0x00000004ff177e24 */ /* 0x000fe2000f8e00ff */
[----:B--2---:R-:W-:-:S05]  /*3ca0*/  IADD3 R6, P3, PT, R4, UR6, RZ ;  /* 0x0000000604067c10 */ /* 0x004fca000ff7e0ff */
[----:B------:R-:W-:-:S05]  /*3cb0*/  IMAD.X R7, RZ, RZ, R5, P3 ;  /* 0x000000ffff077224 */ /* 0x000fca00018e0605 */
[----:B------:R1:W-:Y:S03]  /*3cc0*/  STS.64 [R23+0x98], R6 ;  /* 0x0000980617007388 */ /* 0x0003e60000000a00 */
.L_x_191:
[----:B0-----:R-:W-:Y:S05]  /*3cd0*/  BSYNC.RECONVERGENT B2 ;  /* 0x0000000000027941 */ /* 0x001fea0003800200 */
.L_x_190:
[----:B------:R-:W-:Y:S01]  /*3ce0*/  BAR.SYNC.DEFER_BLOCKING 0x0 ;  /* 0x0000000000007b1d */ /* 0x000fe20000010000 */
[----:B------:R-:W-:Y:S01]  /*3cf0*/  @P2 SEL R21, R20, R21, P0 ;  /* 0x0000001514152207 */ /* 0x000fe20000000000 */
[----:B-1----:R-:W-:Y:S01]  /*3d00*/  IMAD.U32 R7, RZ, RZ, UR8 ;  /* 0x00000008ff077e24 */ /* 0x002fe2000f8e00ff */
[----:B------:R-:W-:Y:S02]  /*3d10*/  @P2 SEL R22, R25, R22, P0 ;  /* 0x0000001619162207 */ /* 0x000fe40000000000 */
[----:B------:R-:W-:-:S04]  /*3d20*/  @P1 ISETP.GE.U32.AND P0, PT, R21, R16, PT ;  /* 0x000000101500120c */ /* 0x000fc80003f06070 */
[----:B------:R-:W-:-:S04]  /*3d30*/  @P1 ISETP.GE.AND.EX P0, PT, R22, R19, PT, P0 ;  /* 0x000000131600120c */ /* 0x000fc80003f06300 */
[----:B------:R-:W-:-:S04]  /*3d40*/  @P1 FSETP.LT.OR P0, PT, R17, R18, !P0 ;  /* 0x000000121100120b */ /* 0x000fc80004701400 */
[----:B------:R-:W-:Y:S01]  /*3d50*/  @P1 FSEL R17, R18, R17, P0 ;  /* 0x0000001112111208 */ /* 0x000fe20000000000 */
[----:B------:R-:W-:Y:S01]  /*3d60*/  IMAD.U32 R18, RZ, RZ, UR9 ;  /* 0x00000009ff127e24 */ /* 0x000fe2000f8e00ff */
[----:B------:R-:W-:Y:S02]  /*3d70*/  @P1 SEL R16, R21, R16, P0 ;  /* 0x0000001015101207 */ /* 0x000fe40000000000 */
[----:B-----5:R-:W-:Y:S02]  /*3d80*/  FSETP.GEU.AND P2, PT, R17, R10, PT ;  /* 0x0000000a1100720b */ /* 0x020fe40003f4e000 */
[----:B------:R-:W-:Y:S01]  /*3d90*/  @P1 SEL R19, R22, R19, P0 ;  /* 0x0000001316131207 */ /* 0x000fe20000000000 */
[----:B------:R-:W0:Y:S10]  /*3da0*/  LDS.64 R4, [R23+0x98] ;  /* 0x0000980017047984 */ /* 0x000e340000000a00 */
[----:B------:R-:W-:-:S04]  /*3db0*/  @P2 ISETP.GE.U32.AND P0, PT, R16, R9, PT ;  /* 0x000000091000220c */ /* 0x000fc80003f06070 */
[----:B------:R-:W-:-:S04]  /*3dc0*/  @P2 ISETP.GE.AND.EX P0, PT, R19, R8, PT, P0 ;  /* 0x000000081300220c */ /* 0x000fc80003f06300 */
[----:B------:R-:W-:-:S04]  /*3dd0*/  @P2 FSETP.LT.OR P0, PT, R10, R17, !P0 ;  /* 0x000000110a00220b */ /* 0x000fc80004701400 */
[----:B------:R-:W-:Y:S02]  /*3de0*/  @P2 FSEL R10, R17, R10, P0 ;  /* 0x0000000a110a2208 */ /* 0x000fe40000000000 */
[----:B------:R-:W-:Y:S02]  /*3df0*/  @P2 SEL R9, R16, R9, P0 ;  /* 0x0000000910092207 */ /* 0x000fe40000000000 */
[----:B------:R-:W-:Y:S01]  /*3e00*/  @P2 SEL R8, R19, R8, P0 ;  /* 0x0000000813082207 */ /* 0x000fe20000000000 */
[----:B------:R-:W-:Y:S02]  /*3e10*/  IMAD.MOV.U32 R16, RZ, RZ, R10 ;  /* 0x000000ffff107224 */ /* 0x000fe400078e000a */
[----:B------:R-:W-:Y:S01]  /*3e20*/  IMAD.MOV.U32 R19, RZ, RZ, R9 ;  /* 0x000000ffff137224 */ /* 0x000fe200078e0009 */
[----:B0-----:R-:W-:-:S04]  /*3e30*/  IADD3 R6, P3, PT, R4, 0x500, RZ ;  /* 0x0000050004067810 */ /* 0x001fc80007f7e0ff */
[----:B------:R-:W-:Y:S01]  /*3e40*/  ISETP.GT.U32.AND P1, PT, R6, R7, PT ;  /* 0x000000070600720c */ /* 0x000fe20003f24070 */
[----:B------:R-:W-:Y:S02]  /*3e50*/  IMAD.X R21, RZ, RZ, R5, P3 ;  /* 0x000000ffff157224 */ /* 0x000fe400018e0605 */
[----:B------:R-:W-:-:S03]  /*3e60*/  IMAD.MOV.U32 R6, RZ, RZ, R8 ;  /* 0x000000ffff067224 */ /* 0x000fc600078e0008 */
[----:B------:R-:W-:-:S13]  /*3e70*/  ISETP.GT.AND.EX P0, PT, R21, R18, PT, P1 ;  /* 0x000000121500720c */ /* 0x000fda0003f04310 */
[----:B------:R-:W-:Y:S05]  /*3e80*/  @!P0 BRA `(.L_x_192) ;  /* 0xfffffff800ac8947 */ /* 0x000fea000383ffff */
[----:B------:R-:W-:Y:S05]  /*3e90*/  BSYNC.RECONVERGENT B1 ;  /* 0x0000000000017941 */ /* 0x000fea0003800200 */
.L_x_189:
[----:B------:R-:W-:Y:S01]  /*3ea0*/  ISETP.GE.U32.AND P0, PT, R4, R7, PT ;  /* 0x000000070400720c */ /* 0x000fe20003f06070 */
[----:B------:R-:W-:Y:S03]  /*3eb0*/  BSSY.RECONVERGENT B1, `(.L_x_186) ;  /* 0x000009b000017945 */ /* 0x000fe60003800200 */
[----:B------:R-:W-:-:S13]  /*3ec0*/  ISETP.GE.AND.EX P0, PT, R5, R18, PT, P0 ;  /* 0x000000120500720c */ /* 0x000fda0003f06300 */
[----:B------:R-:W-:Y:S05]  /*3ed0*/  @P0 BRA `(.L_x_193) ;  /* 0x0000000800600947 */ /* 0x000fea0003800000 */
[----:B------:R-:W-:-:S05]  /*3ee0*/  IMAD.IADD R16, R7, 0x1, -R4 ;  /* 0x0000000107107824 */ /* 0x000fca00078e0a04 */
[----:B------:R-:W-:-:S13]  /*3ef0*/  ISETP.GE.AND P0, PT, R11, R16, PT ;  /* 0x000000100b00720c */ /* 0x000fda0003f06270 */
[----:B------:R-:W-:Y:S05]  /*3f00*/  @P0 BRA `(.L_x_193) ;  /* 0x0000000800540947 */ /* 0x000fea0003800000 */
[----:B------:R-:W-:Y:S01]  /*3f10*/  LOP3.LUT R2, RZ, R11, RZ, 0x33, !PT ;  /* 0x0000000bff027212 */ /* 0x000fe200078e33ff */
[----:B------:R-:W-:Y:S01]  /*3f20*/  BSSY.RECONVERGENT B2, `(.L_x_194) ;  /* 0x000002f000027945 */ /* 0x000fe20003800200 */
[----:B------:R-:W-:Y:S02]  /*3f30*/  IMAD.MOV.U32 R17, RZ, RZ, R11 ;  /* 0x000000ffff117224 */ /* 0x000fe400078e000b */
[----:B------:R-:W-:-:S04]  /*3f40*/  IADD3 R7, PT, PT, -R4, R7, R2 ;  /* 0x0000000704077210 */ /* 0x000fc80007ffe102 */
[----:B------:R-:W-:-:S04]  /*3f50*/  LOP3.LUT R2, R7, 0x300, RZ, 0xc0, !PT ;  /* 0x0000030007027812 */ /* 0x000fc800078ec0ff */
[----:B------:R-:W-:-:S13]  /*3f60*/  ISETP.NE.AND P0, PT, R2, 0x300, PT ;  /* 0x000003000200780c */ /* 0x000fda0003f05270 */
[----:B------:R-:W-:Y:S05]  /*3f70*/  @!P0 BRA `(.L_x_195) ;  /* 0x0000000000a48947 */ /* 0x000fea0003800000 */
[----:B------:R-:W-:Y:S01]  /*3f80*/  IADD3 R3, P0, PT, R11, R4, RZ ;  /* 0x000000040b037210 */ /* 0x000fe20007f1e0ff */
[----:B------:R-:W-:Y:S01]  /*3f90*/  IMAD.MOV.U32 R17, RZ, RZ, R11 ;  /* 0x000000ffff117224 */ /* 0x000fe200078e000b */
[----:B------:R-:W-:Y:S02]  /*3fa0*/  LEA.HI R2, R7, 0x1, RZ, 0x18 ;  /* 0x0000000107027811 */ /* 0x000fe400078fc0ff */
[C---:B------:R-:W-:Y:S01]  /*3fb0*/  LEA R12, P1, R3.reuse, R12, 0x2 ;  /* 0x0000000c030c7211 */ /* 0x040fe200078210ff */
[----:B------:R-:W-:Y:S01]  /*3fc0*/  IMAD.X R6, RZ, RZ, R5, P0 ;  /* 0x000000ffff067224 */ /* 0x000fe200000e0605 */
[C---:B------:R-:W-:Y:S02]  /*3fd0*/  IADD3 R14, P0, PT, R3.reuse, R14, RZ ;  /* 0x0000000e030e7210 */ /* 0x040fe40007f1e0ff */
[----:B------:R-:W-:Y:S02]  /*3fe0*/  LOP3.LUT R2, R2, 0x3, RZ, 0xc0, !PT ;  /* 0x0000000302027812 */ /* 0x000fe400078ec0ff */
[----:B------:R-:W-:Y:S01]  /*3ff0*/  LEA.HI.X R3, R3, R13, R6, 0x2, P1 ;  /* 0x0000000d03037211 */ /* 0x000fe200008f1406 */
[----:B------:R-:W-:-:S02]  /*4000*/  IMAD.X R15, R6, 0x1, R15, P0 ;  /* 0x00000001060f7824 */ /* 0x000fc400000e060f */
[----:B------:R-:W-:-:S07]  /*4010*/  IMAD.MOV R6, RZ, RZ, -R2 ;  /* 0x000000ffff067224 */ /* 0x000fce00078e0a02 */
.L_x_198:
[----:B------:R-:W-:-:S06]  /*4020*/  IMAD.MOV.U32 R2, RZ, RZ, R12 ;  /* 0x000000ffff027224 */ /* 0x000fcc00078e000c */
[----:B------:R-:W2:Y:S01]  /*4030*/  LDG.E R2, desc[UR10][R2.64] ;  /* 0x0000000a02027981 */ /* 0x000ea2000c1e1900 */
[----:B------:R-:W-:Y:S01]  /*4040*/  VIADD R6, R6, 0x1 ;  /* 0x0000000106067836 */ /* 0x000fe20000000000 */
[----:B------:R-:W-:Y:S01]  /*4050*/  BSSY.RECONVERGENT B3, `(.L_x_196) ;  /* 0x0000016000037945 */ /* 0x000fe20003800200 */
[----:B------:R-:W-:Y:S01]  /*4060*/  IMAD.MOV.U32 R13, RZ, RZ, R9 ;  /* 0x000000ffff0d7224 */ /* 0x000fe200078e0009 */
[----:B------:R-:W-:Y:S01]  /*4070*/  IADD3 R12, P3, PT, R12, 0x400, RZ ;  /* 0x000004000c0c7810 */ /* 0x000fe20007f7e0ff */
[----:B------:R-:W-:Y:S01]  /*4080*/  IMAD.MOV.U32 R18, RZ, RZ, R8 ;  /* 0x000000ffff127224 */ /* 0x000fe200078e0008 */
[----:B------:R-:W-:Y:S01]  /*4090*/  ISETP.NE.AND P2, PT, R6, RZ, PT ;  /* 0x000000ff0600720c */ /* 0x000fe20003f45270 */
[----:B------:R-:W-:Y:S02]  /*40a0*/  IMAD.MOV.U32 R19, RZ, RZ, R10 ;  /* 0x000000ffff137224 */ /* 0x000fe400078e000a */
        /* <DEDUP_REMOVED lines=16> */
.L_x_197:
[----:B------:R-:W-:Y:S05]  /*41b0*/  BSYNC.RECONVERGENT B3 ;  /* 0x0000000000037941 */ /* 0x000fea0003800200 */
.L_x_196:
[----:B------:R-:W-:Y:S01]  /*41c0*/  IADD3 R14, P0, PT, R14, 0x100, RZ ;  /* 0x000001000e0e7810 */ /* 0x000fe20007f1e0ff */
[----:B------:R-:W-:Y:S02]  /*41d0*/  VIADD R17, R17, 0x100 ;  /* 0x0000010011117836 */ /* 0x000fe40000000000 */
[----:B------:R-:W-:Y:S02]  /*41e0*/  IMAD.X R3, RZ, RZ, R3, P3 ;  /* 0x000000ffff037224 */ /* 0x000fe400018e0603 */
[----:B------:R-:W-:Y:S01]  /*41f0*/  IMAD.X R15, RZ, RZ, R15, P0 ;  /* 0x000000ffff0f7224 */ /* 0x000fe200000e060f */
[----:B------:R-:W-:Y:S07]  /*4200*/  @P2 BRA `(.L_x_198) ;  /* 0xfffffffc00842947 */ /* 0x000fee000383ffff */
.L_x_195:
[----:B------:R-:W-:Y:S05]  /*4210*/  BSYNC.RECONVERGENT B2 ;  /* 0x0000000000027941 */ /* 0x000fea0003800200 */
.L_x_194:
[----:B------:R-:W-:-:S13]  /*4220*/  ISETP.GE.U32.AND P0, PT, R7, 0x300, PT ;  /* 0x000003000700780c */ /* 0x000fda0003f06070 */
[----:B------:R-:W-:Y:S05]  /*4230*/  @!P0 BRA `(.L_x_193) ;  /* 0x0000000400888947 */ /* 0x000fea0003800000 */
[----:B------:R-:W0:Y:S01]  /*4240*/  LDC.64 R6, c[0x0][0x380] ;  /* 0x0000e000ff067b82 */ /* 0x000e220000000a00 */
[----:B------:R-:W-:-:S07]  /*4250*/  VIADD R13, R17, 0x200 ;  /* 0x00000200110d7836 */ /* 0x000fce0000000000 */
[----:B------:R-:W1:Y:S02]  /*4260*/  LDC.64 R2, c[0x0][0x388] ;  /* 0x0000e200ff027b82 */ /* 0x000e640000000a00 */
.L_x_207:
[----:B------:R-:W-:-:S05]  /*4270*/  VIADD R15, R13, 0xfffffe00 ;  /* 0xfffffe000d0f7836 */ /* 0x000fca0000000000 */
[----:B------:R-:W-:-:S05]  /*4280*/  IADD3 R19, P0, PT, R15, R4, RZ ;  /* 0x000000040f137210 */ /* 0x000fca0007f1e0ff */
[----:B------:R-:W-:Y:S01]  /*4290*/  IMAD.X R20, RZ, RZ, R5, P0 ;  /* 0x000000ffff147224 */ /* 0x000fe200000e0605 */
[----:B0-----:R-:W-:-:S04]  /*42a0*/  LEA R14, P0, R19, R6, 0x2 ;  /* 0x00000006130e7211 */ /* 0x001fc800078010ff */
[----:B------:R-:W-:-:S05]  /*42b0*/  LEA.HI.X R15, R19, R7, R20, 0x2, P0 ;  /* 0x00000007130f7211 */ /* 0x000fca00000f1414 */
[----:B------:R-:W2:Y:S04]  /*42c0*/  LDG.E R25, desc[UR10][R14.64] ;  /* 0x0000000a0e197981 */ /* 0x000ea8000c1e1900 */
[----:B------:R0:W5:Y:S04]  /*42d0*/  LDG.E R18, desc[UR10][R14.64+0x400] ;  /* 0x0004000a0e127981 */ /* 0x000168000c1e1900 */
        /* <DEDUP_REMOVED lines=22> */
.L_x_200:
[----:B------:R-:W-:Y:S05]  /*4440*/  BSYNC.RECONVERGENT B2 ;  /* 0x0000000000027941 */ /* 0x000fea0003800200 */
.L_x_199:
[----:B-----5:R-:W-:Y:S01]  /*4450*/  FSETP.GEU.AND P0, PT, R19, R18, PT ;  /* 0x000000121300720b */ /* 0x020fe20003f0e000 */
[----:B------:R-:W-:Y:S01]  /*4460*/  BSSY.RECONVERGENT B2, `(.L_x_201) ;  /* 0x0000013000027945 */ /* 0x000fe20003800200 */
[----:B------:R-:W-:Y:S01]  /*4470*/  IADD3 R21, P1, P2, R4, R2, R21 ;  /* 0x0000000204157210 */ /* 0x000fe20007a3e015 */
[----:B------:R-:W-:Y:S02]  /*4480*/  VIADD R15, R13, 0x100 ;  /* 0x000001000d0f7836 */ /* 0x000fe40000000000 */
[----:B------:R-:W-:Y:S01]  /*4490*/  IMAD.MOV.U32 R9, RZ, RZ, R18 ;  /* 0x000000ffff097224 */ /* 0x000fe200078e0012 */
[----:B------:R-:W-:Y:S01]  /*44a0*/  IADD3.X R23, PT, PT, R5, R3, RZ, P1, P2 ;  /* 0x0000000305177210 */ /* 0x000fe20000fe44ff */
[----:B------:R-:W-:-:S04]  /*44b0*/  IMAD.MOV.U32 R8, RZ, RZ, R21 ;  /* 0x000000ffff087224 */ /* 0x000fc800078e0015 */
[----:B------:R-:W-:Y:S02]  /*44c0*/  IMAD.MOV.U32 R10, RZ, RZ, R23 ;  /* 0x000000ffff0a7224 */ /* 0x000fe400078e0017 */
        /* <DEDUP_REMOVED lines=12> */
.L_x_202:
[----:B------:R-:W-:Y:S05]  /*4590*/  BSYNC.RECONVERGENT B2 ;  /* 0x0000000000027941 */ /* 0x000fea0003800200 */
.L_x_201:
[----:B------:R-:W-:Y:S01]  /*45a0*/  FSETP.GEU.AND P0, PT, R9, R12, PT ;  /* 0x0000000c0900720b */ /* 0x000fe20003f0e000 */
[----:B------:R-:W-:Y:S01]  /*45b0*/  BSSY.RECONVERGENT B2, `(.L_x_203) ;  /* 0x0000013000027945 */ /* 0x000fe20003800200 */
[CC--:B------:R-:W-:Y:S01]  /*45c0*/  IADD3 R19, P1, P4, R4.reuse, R2.reuse, R13 ;  /* 0x0000000204137210 */ /* 0x0c0fe20007c3e00d */
[----:B------:R-:W-:Y:S01]  /*45d0*/  IMAD.MOV.U32 R14, RZ, RZ, R12 ;  /* 0x000000ffff0e7224 */ /* 0x000fe200078e000c */
[----:B------:R-:W-:Y:S02]  /*45e0*/  IADD3 R20, P2, P3, R4, R2, R15 ;  /* 0x0000000204147210 */ /* 0x000fe40007b5e00f */
        /* <DEDUP_REMOVED lines=15> */
.L_x_204:
[----:B------:R-:W-:Y:S05]  /*46e0*/  BSYNC.RECONVERGENT B2 ;  /* 0x0000000000027941 */ /* 0x000fea0003800200 */
.L_x_203:
        /* <DEDUP_REMOVED lines=18> */
.L_x_206:
[----:B------:R-:W-:Y:S05]  /*4810*/  BSYNC.RECONVERGENT B2 ;  /* 0x0000000000027941 */ /* 0x000fea0003800200 */
.L_x_205:
[C---:B------:R-:W-:Y:S02]  /*4820*/  VIADD R15, R13.reuse, 0x200 ;  /* 0x000002000d0f7836 */ /* 0x040fe40000000000 */
[----:B------:R-:W-:-:S03]  /*4830*/  VIADD R13, R13, 0x400 ;  /* 0x000004000d0d7836 */ /* 0x000fc60000000000 */
[----:B------:R-:W-:-:S13]  /*4840*/  ISETP.GE.AND P0, PT, R15, R16, PT ;  /* 0x000000100f00720c */ /* 0x000fda0003f06270 */
[----:B------:R-:W-:Y:S05]  /*4850*/  @!P0 BRA `(.L_x_207) ;  /* 0xfffffff800848947 */ /* 0x000fea000383ffff */
.L_x_193:
[----:B------:R-:W-:Y:S05]  /*4860*/  BSYNC.RECONVERGENT B1 ;  /* 0x0000000000017941 */ /* 0x000fea0003800200 */
.L_x_186:
        /* <DEDUP_REMOVED lines=31> */
.L_x_209:
[----:B------:R-:W-:Y:S05]  /*4a60*/  BSYNC.RECONVERGENT B1 ;  /* 0x0000000000017941 */ /* 0x000fea0003800200 */
.L_x_208:
        /* <DEDUP_REMOVED lines=24> */
.L_x_211:
[----:B------:R-:W-:Y:S05]  /*4bf0*/  BSYNC.RECONVERGENT B1 ;  /* 0x0000000000017941 */ /* 0x000fea0003800200 */
.L_x_210:
        /* <DEDUP_REMOVED lines=24> */
.L_x_213:
[----:B------:R-:W-:Y:S05]  /*4d80*/  BSYNC.RECONVERGENT B1 ;  /* 0x0000000000017941 */ /* 0x000fea0003800200 */
.L_x_212:
        /* <DEDUP_REMOVED lines=24> */
.L_x_215:
[----:B------:R-:W-:Y:S05]  /*4f10*/  BSYNC.RECONVERGENT B1 ;  /* 0x0000000000017941 */ /* 0x000fea0003800200 */
.L_x_214:
[----:B0-----:R0:W0:Y:S01]  /*4f20*/  SHFL.DOWN PT, R2, R3, 0x10, 0x1f ;  /* 0x0a001f0003027f89 */ /* 0x00102200000e0000 */
[----:B------:R-:W-:Y:S01]  /*4f30*/  BSSY.RECONVERGENT B1, `(.L_x_216) ;  /* 0x0000017000017945 */ /* 0x000fe20003800200 */
[----:B--2---:R-:W-:Y:S02]  /*4f40*/  IMAD.MOV.U32 R6, RZ, RZ, R3 ;  /* 0x000000ffff067224 */ /* 0x004fe400078e0003 */
[----:B------:R2:W0:Y:S01]  /*4f50*/  SHFL.DOWN PT, R9, R4, 0x10, 0x1f ;  /* 0x0a001f0004097f89 */ /* 0x00042200000e0000 */
[----:B------:R-:W-:Y:S02]  /*4f60*/  IMAD.MOV.U32 R7, RZ, RZ, R4 ;  /* 0x000000ffff077224 */ /* 0x000fe400078e0004 */
[----:B----4-:R-:W-:Y:S01]  /*4f70*/  IMAD.MOV.U32 R8, RZ, RZ, R5 ;  /* 0x000000ffff087224 */ /* 0x010fe200078e0005 */
        /* <DEDUP_REMOVED lines=18> */
.L_x_217:
[----:B------:R-:W-:Y:S05]  /*50a0*/  BSYNC.RECONVERGENT B1 ;  /* 0x0000000000017941 */ /* 0x000fea0003800200 */
.L_x_216:
        /* <DEDUP_REMOVED lines=12> */
.L_x_219:
[----:B------:R-:W-:Y:S05]  /*5170*/  BSYNC.RECONVERGENT B1 ;  /* 0x0000000000017941 */ /* 0x000fea0003800200 */
.L_x_218:
[----:B------:R-:W-:Y:S01]  /*5180*/  BAR.SYNC.DEFER_BLOCKING 0x0 ;  /* 0x0000000000007b1d */ /* 0x000fe20000010000 */
[----:B------:R-:W-:-:S13]  /*5190*/  ISETP.NE.AND P2, PT, R11, RZ, PT ;  /* 0x000000ff0b00720c */ /* 0x000fda0003f45270 */
[----:B------:R-:W-:Y:S05]  /*51a0*/  @P2 BRA `(.L_x_149) ;  /* 0x0000000800342947 */ /* 0x000fea0003800000 */
[----:B0---4-:R-:W0:Y:S01]  /*51b0*/  S2R R3, SR_CgaCtaId ;  /* 0x0000000000037919 */ /* 0x011e220000008800 */
[----:B------:R-:W-:Y:S01]  /*51c0*/  MOV R2, 0x400 ;  /* 0x0000040000027802 */ /* 0x000fe20000000f00 */
[----:B------:R-:W-:Y:S03]  /*51d0*/  BSSY.RECONVERGENT B1, `(.L_x_220) ;  /* 0x0000016000017945 */ /* 0x000fe60003800200 */
[----:B0-----:R-:W-:-:S05]  /*51e0*/  LEA R25, R3, R2, 0x18 ;  /* 0x0000000203197211 */ /* 0x001fca00078ec0ff */
[----:B------:R-:W0:Y:S04]  /*51f0*/  LDS R3, [R25+0x18] ;  /* 0x0000180019037984 */ /* 0x000e280000000800 */
[----:B--2---:R-:W2:Y:S04]  /*5200*/  LDS.64 R4, [R25+0x20] ;  /* 0x0000200019047984 */ /* 0x004ea80000000a00 */
        /* <DEDUP_REMOVED lines=18> */
.L_x_221:
[----:B------:R-:W-:Y:S05]  /*5330*/  BSYNC.RECONVERGENT B1 ;  /* 0x0000000000017941 */ /* 0x000fea0003800200 */
.L_x_220:
        /* <DEDUP_REMOVED lines=10> */
[----:B------:R0:W1:Y:S04]  /*53e0*/  LDS.64 R10, [R25+0x60] ;  /* 0x00006000190a7984 */ /* 0x0000680000000a00 */
[----:B---3--:R3:W1:Y:S04]  /*53f0*/  LDS.64 R12, [R25+0x70] ;  /* 0x00007000190c7984 */ /* 0x0086680000000a00 */
        /* <DEDUP_REMOVED lines=15> */
.L_x_223:
[----:B------:R-:W-:Y:S05]  /*54f0*/  BSYNC.RECONVERGENT B1 ;  /* 0x0000000000017941 */ /* 0x000fea0003800200 */
.L_x_222:
        /* <DEDUP_REMOVED lines=17> */
.L_x_225:
[----:B------:R-:W-:Y:S05]  /*5610*/  BSYNC.RECONVERGENT B1 ;  /* 0x0000000000017941 */ /* 0x000fea0003800200 */
.L_x_224:
        /* <DEDUP_REMOVED lines=17> */
.L_x_227:
[----:B------:R-:W-:Y:S05]  /*5730*/  BSYNC.RECONVERGENT B1 ;  /* 0x0000000000017941 */ /* 0x000fea0003800200 */
.L_x_226:
        /* <DEDUP_REMOVED lines=17> */
.L_x_229:
[----:B------:R-:W-:Y:S05]  /*5850*/  BSYNC.RECONVERGENT B1 ;  /* 0x0000000000017941 */ /* 0x000fea0003800200 */
.L_x_228:
        /* <DEDUP_REMOVED lines=17> */
.L_x_231:
[----:B------:R-:W-:Y:S05]  /*5970*/  BSYNC.RECONVERGENT B1 ;  /* 0x0000000000017941 */ /* 0x000fea0003800200 */
.L_x_230:
        /* <DEDUP_REMOVED lines=16> */
.L_x_149:
[----:B------:R-:W-:Y:S05]  /*5a80*/  BSYNC.RECONVERGENT B0 ;  /* 0x0000000000007941 */ /* 0x000fea0003800200 */
.L_x_116:
[----:B------:R-:W-:Y:S05]  /*5a90*/  @P2 EXIT ;  /* 0x000000000000294d */ /* 0x000fea0003800000 */
[----:B0-234-:R-:W0:Y:S01]  /*5aa0*/  LDC.64 R2, c[0x0][0x390] ;  /* 0x0000e400ff027b82 */ /* 0x01de220000000a00 */
[----:B------:R-:W-:Y:S02]  /*5ab0*/  IMAD.MOV.U32 R9, RZ, RZ, R8 ;  /* 0x000000ffff097224 */ /* 0x000fe400078e0008 */
[----:B------:R-:W-:Y:S02]  /*5ac0*/  IMAD.MOV.U32 R8, RZ, RZ, R7 ;  /* 0x000000ffff087224 */ /* 0x000fe400078e0007 */
[----:B0-----:R-:W-:-:S05]  /*5ad0*/  IMAD.WIDE.U32 R2, R0, 0x10, R2 ;  /* 0x0000001000027825 */ /* 0x001fca00078e0002 */
[----:B------:R-:W-:Y:S04]  /*5ae0*/  STG.E.64 desc[UR10][R2.64+0x8], R8 ;  /* 0x0000080802007986 */ /* 0x000fe8000c101b0a */
[----:B------:R-:W-:Y:S01]  /*5af0*/  STG.E desc[UR10][R2.64], R6 ;  /* 0x0000000602007986 */ /* 0x000fe2000c10190a */
[----:B------:R-:W-:Y:S05]  /*5b00*/  EXIT ;  /* 0x000000000000794d */ /* 0x000fea0003800000 */
.L_x_232:
        /* <DEDUP_REMOVED lines=15> */
.L_x_807:


//--------------------- .text._ZN6thrust24THRUST_300001_SM_1000_NS8cuda_cub4core6detail13_kernel_agentINS1_8__reduce11ReduceAgentINS0_12zip_iteratorIN4cuda3std3__45tupleIJNS0_10device_ptrIfEENS0_17counting_iteratorIlNS0_11use_defaultESF_SF_EEEEEEEPNSB_IJflEEESJ_lNS1_9__extrema9arg_max_fIflNSA_4lessIfEEEEEEJSI_SK_lSP_EEEvDpT0_ --------------------------
	.section	.text._ZN6thrust24THRUST_300001_SM_1000_NS8cuda_cub4core6detail13_kernel_agentINS1_8__reduce11ReduceAgentINS0_12zip_iteratorIN4cuda3std3__45tupleIJNS0_10device_ptrIfEENS0_17counting_iteratorIlNS0_11use_defaultESF_SF_EEEEEEEPNSB_IJflEEESJ_lNS1_9__extrema9arg_max_fIflNSA_4lessIfEEEEEEJSI_SK_lSP_EEEvDpT0_,"ax",@progbits
	.align	128
        .global         _ZN6thrust24THRUST_300001_SM_1000_NS8cuda_cub4core6detail13_kernel_agentINS1_8__reduce11ReduceAgentINS0_12zip_iteratorIN4cuda3std3__45tupleIJNS0_10device_ptrIfEENS0_17counting_iteratorIlNS0_11use_defaultESF_SF_EEEEEEEPNSB_IJflEEESJ_lNS1_9__extrema9arg_max_fIflNSA_4lessIfEEEEEEJSI_SK_lSP_EEEvDpT0_
        .type           _ZN6thrust24THRUST_300001_SM_1000_NS8cuda_cub4core6detail13_kernel_agentINS1_8__reduce11ReduceAgentINS0_12zip_iteratorIN4cuda3std3__45tupleIJNS0_10device_ptrIfEENS0_17counting_iteratorIlNS0_11use_defaultESF_SF_EEEEEEEPNSB_IJflEEESJ_lNS1_9__extrema9arg_max_fIflNSA_4lessIfEEEEEEJSI_SK_lSP_EEEvDpT0_,@function
        .size           _ZN6thrust24THRUST_300001_SM_1000_NS8cuda_cub4core6detail13_kernel_agentINS1_8__reduce11ReduceAgentINS0_12zip_iteratorIN4cuda3std3__45tupleIJNS0_10device_ptrIfEENS0_17counting_iteratorIlNS0_11use_defaultESF_SF_EEEEEEEPNSB_IJflEEESJ_lNS1_9__extrema9arg_max_fIflNSA_4lessIfEEEEEEJSI_SK_lSP_EEEvDpT0_,(.L_x_808 - _ZN6thrust24THRUST_300001_SM_1000_NS8cuda_cub4core6detail13_kernel_agentINS1_8__reduce11ReduceAgentINS0_12zip_iteratorIN4cuda3std3__45tupleIJNS0_10device_ptrIfEENS0_17counting_iteratorIlNS0_11use_defaultESF_SF_EEEEEEEPNSB_IJflEEESJ_lNS1_9__extrema9arg_max_fIflNSA_4lessIfEEEEEEJSI_SK_lSP_EEEvDpT0_)
        .other          _ZN6thrust24THRUST_300001_SM_1000_NS8cuda_cub4core6detail13_kernel_agentINS1_8__reduce11ReduceAgentINS0_12zip_iteratorIN4cuda3std3__45tupleIJNS0_10device_ptrIfEENS0_17counting_iteratorIlNS0_11use_defaultESF_SF_EEEEEEEPNSB_IJflEEESJ_lNS1_9__extrema9arg_max_fIflNSA_4lessIfEEEEEEJSI_SK_lSP_EEEvDpT0_,@"STO_CUDA_ENTRY STV_DEFAULT"
_ZN6thrust24THRUST_300001_SM_1000_NS8cuda_cub4core6detail13_kernel_agentINS1_8__reduce11ReduceAgentINS0_12zip_iteratorIN4cuda3std3__45tupleIJNS0_10device_ptrIfEENS0_17counting_iteratorIlNS0_11use_defaultESF_SF_EEEEEEEPNSB_IJflEEESJ_lNS1_9__extrema9arg_max_fIflNSA_4lessIfEEEEEEJSI_SK_lSP_EEEvDpT0_:
.text._ZN6thrust24THRUST_300001_SM_1000_NS8cuda_cub4core6detail13_kernel_agentINS1_8__reduce11ReduceAgentINS0_12zip_iteratorIN4cuda3std3__45tupleIJNS0_10device_ptrIfEENS0_17counting_iteratorIlNS0_11use_defaultESF_SF_EEEEEEEPNSB_IJflEEESJ_lNS1_9__extrema9arg_max_fIflNSA_4lessIfEEEEEEJSI_SK_lSP_EEEvDpT0_:
[----:B------:R-:W-:Y:S01]  /*0000*/  LDC R1, c[0x0][0x37c] ;  /* 0x0000df00ff017b82 */ /* 0x000fe20000000800 */
[----:B------:R-:W0:Y:S02]  /*0010*/  LDCU.64 UR4, c[0x0][0x398] ;  /* 0x00007300ff0477ac */ /* 0x000e240008000a00 */
[----:B0-----:R-:W-:-:S04]  /*0020*/  ISETP.NE.U32.AND P0, PT, RZ, UR4, PT ;  /* 0x00000004ff007c0c */ /* 0x001fc8000bf05070 */
[----:B------:R-:W-:-:S13]  /*0030*/  ISETP.NE.AND.EX P0, PT, RZ, UR5, PT, P0 ;  /* 0x00000005ff007c0c */ /* 0x000fda000bf05300 */
[----:B------:R-:W-:Y:S05]  /*0040*/  @!P0 EXIT ;  /* 0x000000000000894d */ /* 0x000fea0003800000 */
[----:B------:R-:W-:Y:S01]  /*0050*/  UISETP.GT.U32.AND UP0, UPT, UR4, 0x4ff, UPT ;  /* 0x000004ff0400788c */ /* 0x000fe2000bf04070 */
[----:B------:R-:W-:Y:S01]  /*0060*/  BSSY.RECONVERGENT B0, `(.L_x_233) ;  /* 0x0000558000007945 */ /* 0x000fe20003800200 */
[----:B------:R-:W0:Y:S02]  /*0070*/  LDCU.64 UR8, c[0x0][0x358] ;  /* 0x00006b00ff0877ac */ /* 0x000e240008000a00 */
[----:B------:R-:W-:-:S09]  /*0080*/  UISETP.GT.AND.EX UP0, UPT, UR5, URZ, UPT, UP0 ;  /* 0x000000ff0500728c */ /* 0x000fd2000bf04300 */
[----:B------:R-:W-:Y:S05]  /*0090*/  BRA.U UP0, `(.L_x_234) ;  /* 0x0000003100a87547 */ /* 0x000fea000b800000 */
[----:B------:R-:W1:Y:S01]  /*00a0*/  S2R R0, SR_TID.X ;  /* 0x0000000000007919 */ /* 0x000e620000002100 */
[----:B------:R-:W2:Y:S01]  /*00b0*/  LDCU UR5, c[0x0][0x398] ;  /* 0x00007300ff0577ac */ /* 0x000ea20008000800 */
[----:B------:R-:W-:Y:S01]  /*00c0*/  BSSY.RECONVERGENT B1, `(.L_x_235) ;  /* 0x000000d000017945 */ /* 0x000fe20003800200 */
[----:B------:R-:W-:Y:S01]  /*00d0*/  CS2R R6, SRZ ;  /* 0x0000000000067805 */ /* 0x000fe2000001ff00 */
[----:B------:R-:W-:Y:S01]  /*00e0*/  IMAD.MOV.U32 R8, RZ, RZ, RZ ;  /* 0x000000ffff087224 */ /* 0x000fe200078e00ff */
[----:B-1----:R-:W-:Y:S01]  /*00f0*/  ISETP.GE.AND P0, PT, R0, UR4, PT ;  /* 0x0000000400007c0c */ /* 0x002fe2000bf06270 */
[----:B------:R-:W-:-:S12]  /*0100*/  IMAD.MOV.U32 R9, RZ, RZ, R0 ;  /* 0x000000ffff097224 */ /* 0x000fd800078e0000 */
[----:B--2---:R-:W-:Y:S05]  /*0110*/  @P0 BRA `(.L_x_236) ;  /* 0x00000000001c0947 */ /* 0x004fea0003800000 */
[----:B------:R-:W1:Y:S01]  /*0120*/  LDC.64 R2, c[0x0][0x380] ;  /* 0x0000e000ff027b82 */ /* 0x000e620000000a00 */
[----:B------:R-:W2:Y:S01]  /*0130*/  LDCU.64 UR6, c[0x0][0x388] ;  /* 0x00007100ff0677ac */ /* 0x000ea20008000a00 */
[----:B-1----:R-:W-:-:S05]  /*0140*/  IMAD.WIDE.U32 R2, R0, 0x4, R2 ;  /* 0x0000000400027825 */ /* 0x002fca00078e0002 */
[----:B0-----:R1:W5:Y:S01]  /*0150*/  LDG.E R6, desc[UR8][R2.64] ;  /* 0x0000000802067981 */ /* 0x001362000c1e1900 */
[C---:B--2---:R-:W-:Y:S01]  /*0160*/  IADD3 R7, P0, PT, R0.reuse, UR6, RZ ;  /* 0x0000000600077c10 */ /* 0x044fe2000ff1e0ff */
[----:B------:R-:W-:-:S04]  /*0170*/  VIADD R9, R0, 0x100 ;  /* 0x0000010000097836 */ /* 0x000fc80000000000 */
[----:B------:R-:W-:-:S08]  /*0180*/  IMAD.X R8, RZ, RZ, UR7, P0 ;  /* 0x00000007ff087e24 */ /* 0x000fd000080e06ff */
.L_x_236:
[----:B0-----:R-:W-:Y:S05]  /*0190*/  BSYNC.RECONVERGENT B1 ;  /* 0x0000000000017941 */ /* 0x001fea0003800200 */
.L_x_235:
        /* <DEDUP_REMOVED lines=10> */
[----:B------:R-:W1:Y:S01]  /*0240*/  LDCU.64 UR6, c[0x0][0x388] ;  /* 0x00007100ff0677ac */ /* 0x000e620008000a00 */
[----:B------:R-:W-:-:S04]  /*0250*/  LEA.HI R4, R11, 0x1, RZ, 0x18 ;  /* 0x000000010b047811 */ /* 0x000fc800078fc0ff */
[----:B------:R-:W-:-:S05]  /*0260*/  LOP3.LUT R4, R4, 0x3, RZ, 0xc0, !PT ;  /* 0x0000000304047812 */ /* 0x000fca00078ec0ff */
[----:B------:R-:W-:Y:S01]  /*0270*/  IMAD.MOV R4, RZ, RZ, -R4 ;  /* 0x000000ffff047224 */ /* 0x000fe200078e0a04 */
[C---:B-1----:R-:W-:Y:S01]  /*0280*/  IADD3 R5, P0, PT, R9.reuse, UR6, RZ ;  /* 0x0000000609057c10 */ /* 0x042fe2000ff1e0ff */
[----:B0-----:R-:W-:-:S04]  /*0290*/  IMAD.WIDE.U32 R2, R9, 0x4, R2 ;  /* 0x0000000409027825 */ /* 0x001fc800078e0002 */
[----:B------:R-:W-:-:S08]  /*02a0*/  IMAD.X R10, RZ, RZ, UR7, P0 ;  /* 0x00000007ff0a7e24 */ /* 0x000fd000080e06ff */
.L_x_243:
[----:B------:R0:W2:Y:S01]  /*02b0*/  LDG.E R15, desc[UR8][R2.64] ;  /* 0x00000008020f7981 */ /* 0x0000a2000c1e1900 */
[----:B------:R-:W-:Y:S01]  /*02c0*/  VIADD R4, R4, 0x1 ;  /* 0x0000000104047836 */ /* 0x000fe20000000000 */
[----:B------:R-:W-:Y:S01]  /*02d0*/  BSSY.RECONVERGENT B3, `(.L_x_241) ;  /* 0x0000016000037945 */ /* 0x000fe20003800200 */
[----:B------:R-:W-:Y:S02]  /*02e0*/  IMAD.MOV.U32 R14, RZ, RZ, R7 ;  /* 0x000000ffff0e7224 */ /* 0x000fe400078e0007 */
[----:B------:R-:W-:Y:S01]  /*02f0*/  IMAD.MOV.U32 R13, RZ, RZ, R8 ;  /* 0x000000ffff0d7224 */ /* 0x000fe200078e0008 */
[----:B------:R-:W-:Y:S01]  /*0300*/  ISETP.NE.AND P2, PT, R4, RZ, PT ;  /* 0x000000ff0400720c */ /* 0x000fe20003f45270 */
[----:B-----5:R-:W-:Y:S02]  /*0310*/  IMAD.MOV.U32 R12, RZ, RZ, R6 ;  /* 0x000000ffff0c7224 */ /* 0x020fe400078e0006 */
[----:B------:R-:W-:Y:S01]  /*0320*/  IMAD.MOV.U32 R7, RZ, RZ, R5 ;  /* 0x000000ffff077224 */ /* 0x000fe200078e0005 */
[----:B0-----:R-:W-:Y:S01]  /*0330*/  IADD3 R2, P3, PT, R2, 0x400, RZ ;  /* 0x0000040002027810 */ /* 0x001fe20007f7e0ff */
        /* <DEDUP_REMOVED lines=15> */
.L_x_242:
[----:B------:R-:W-:Y:S05]  /*0430*/  BSYNC.RECONVERGENT B3 ;  /* 0x0000000000037941 */ /* 0x000fea0003800200 */
.L_x_241:
[----:B------:R-:W-:Y:S01]  /*0440*/  IADD3 R5, P0, PT, R5, 0x100, RZ ;  /* 0x0000010005057810 */ /* 0x000fe20007f1e0ff */
[----:B------:R-:W-:Y:S02]  /*0450*/  VIADD R9, R9, 0x100 ;  /* 0x0000010009097836 */ /* 0x000fe40000000000 */
[----:B------:R-:W-:Y:S02]  /*0460*/  IMAD.X R3, RZ, RZ, R3, P3 ;  /* 0x000000ffff037224 */ /* 0x000fe400018e0603 */
[----:B------:R-:W-:Y:S01]  /*0470*/  IMAD.X R10, RZ, RZ, R10, P0 ;  /* 0x000000ffff0a7224 */ /* 0x000fe200000e060a */
[----:B------:R-:W-:Y:S07]  /*0480*/  @P2 BRA `(.L_x_243) ;  /* 0xfffffffc00882947 */ /* 0x000fee000383ffff */
.L_x_240:
[----:B------:R-:W-:Y:S05]  /*0490*/  BSYNC.RECONVERGENT B2 ;  /* 0x0000000000027941 */ /* 0x000fea0003800200 */
.L_x_239:
[----:B------:R-:W-:-:S13]  /*04a0*/  ISETP.GE.U32.AND P0, PT, R11, 0x300, PT ;  /* 0x000003000b00780c */ /* 0x000fda0003f06070 */
[----:B------:R-:W-:Y:S05]  /*04b0*/  @!P0 BRA `(.L_x_238) ;  /* 0x00000004007c8947 */ /* 0x000fea0003800000 */
[----:B------:R-:W0:Y:S01]  /*04c0*/  LDC.64 R4, c[0x0][0x380] ;  /* 0x0000e000ff047b82 */ /* 0x000e220000000a00 */
[----:B------:R-:W-:-:S07]  /*04d0*/  VIADD R10, R9, 0x200 ;  /* 0x00000200090a7836 */ /* 0x000fce0000000000 */
[----:B------:R-:W1:Y:S02]  /*04e0*/  LDC.64 R2, c[0x0][0x388] ;  /* 0x0000e200ff027b82 */ /* 0x000e640000000a00 */
.L_x_252:
[----:B------:R-:W-:-:S04]  /*04f0*/  VIADD R15, R10, 0xfffffe00 ;  /* 0xfffffe000a0f7836 */ /* 0x000fc80000000000 */
[----:B0-----:R-:W-:-:S05]  /*0500*/  IMAD.WIDE R12, R15, 0x4, R4 ;  /* 0x000000040f0c7825 */ /* 0x001fca00078e0204 */
[----:B------:R-:W2:Y:S04]  /*0510*/  LDG.E R21, desc[UR8][R12.64] ;  /* 0x000000080c157981 */ /* 0x000ea8000c1e1900 */
[----:B-----5:R0:W5:Y:S04]  /*0520*/  LDG.E R23, desc[UR8][R12.64+0x400] ;  /* 0x000400080c177981 */ /* 0x020168000c1e1900 */
[----:B------:R0:W5:Y:S04]  /*0530*/  LDG.E R9, desc[UR8][R12.64+0x800] ;  /* 0x000800080c097981 */ /* 0x000168000c1e1900 */
[----:B------:R0:W5:Y:S01]  /*0540*/  LDG.E R11, desc[UR8][R12.64+0xc00] ;  /* 0x000c00080c0b7981 */ /* 0x000162000c1e1900 */
[C---:B-1----:R-:W-:Y:S01]  /*0550*/  IADD3 R18, P1, PT, R15.reuse, R2, RZ ;  /* 0x000000020f127210 */ /* 0x042fe20007f3e0ff */
[----:B------:R-:W-:Y:S03]  /*0560*/  BSSY.RECONVERGENT B2, `(.L_x_244) ;  /* 0x0000013000027945 */ /* 0x000fe60003800200 */
[----:B------:R-:W-:Y:S01]  /*0570*/  LEA.HI.X.SX32 R19, R15, R3, 0x1, P1 ;  /* 0x000000030f137211 */ /* 0x000fe200008f0eff */
[----:B------:R-:W-:-:S02]  /*0580*/  VIADD R15, R10, 0xffffff00 ;  /* 0xffffff000a0f7836 */ /* 0x000fc40000000000 */
        /* <DEDUP_REMOVED lines=16> */
.L_x_245:
[----:B------:R-:W-:Y:S05]  /*0690*/  BSYNC.RECONVERGENT B2 ;  /* 0x0000000000027941 */ /* 0x000fea0003800200 */
.L_x_244:
[----:B-----5:R-:W-:Y:S01]  /*06a0*/  FSETP.GEU.AND P0, PT, R14, R23, PT ;  /* 0x000000170e00720b */ /* 0x020fe20003f0e000 */
[----:B------:R-:W-:Y:S01]  /*06b0*/  BSSY.RECONVERGENT B2, `(.L_x_246) ;  /* 0x0000013000027945 */ /* 0x000fe20003800200 */
[C---:B------:R-:W-:Y:S01]  /*06c0*/  IADD3 R13, P1, PT, R15.reuse, R2, RZ ;  /* 0x000000020f0d7210 */ /* 0x040fe20007f3e0ff */
[----:B------:R-:W-:Y:S02]  /*06d0*/  VIADD R7, R10, 0x100 ;  /* 0x000001000a077836 */ /* 0x000fe40000000000 */
[----:B------:R-:W-:Y:S01]  /*06e0*/  IMAD.MOV.U32 R6, RZ, RZ, R23 ;  /* 0x000000ffff067224 */ /* 0x000fe200078e0017 */
[----:B------:R-:W-:Y:S01]  /*06f0*/  LEA.HI.X.SX32 R12, R15, R3, 0x1, P1 ;  /* 0x000000030f0c7211 */ /* 0x000fe200008f0eff */
        /* <DEDUP_REMOVED lines=14> */
.L_x_247:
[----:B------:R-:W-:Y:S05]  /*07e0*/  BSYNC.RECONVERGENT B2 ;  /* 0x0000000000027941 */ /* 0x000fea0003800200 */
.L_x_246:
[----:B------:R-:W-:Y:S01]  /*07f0*/  FSETP.GEU.AND P0, PT, R6, R9, PT ;  /* 0x000000090600720b */ /* 0x000fe20003f0e000 */
[----:B------:R-:W-:Y:S01]  /*0800*/  BSSY.RECONVERGENT B2, `(.L_x_248) ;  /* 0x0000013000027945 */ /* 0x000fe20003800200 */
[CC--:B------:R-:W-:Y:S01]  /*0810*/  IADD3 R17, P1, PT, R10.reuse, R2.reuse, RZ ;  /* 0x000000020a117210 */ /* 0x0c0fe20007f3e0ff */
[----:B------:R-:W-:Y:S01]  /*0820*/  IMAD.MOV.U32 R12, RZ, RZ, R9 ;  /* 0x000000ffff0c7224 */ /* 0x000fe200078e0009 */
[----:B------:R-:W-:Y:S02]  /*0830*/  IADD3 R18, P2, PT, R7, R2, RZ ;  /* 0x0000000207127210 */ /* 0x000fe40007f5e0ff */
        /* <DEDUP_REMOVED lines=15> */
.L_x_249:
[----:B------:R-:W-:Y:S05]  /*0930*/  BSYNC.RECONVERGENT B2 ;  /* 0x0000000000027941 */ /* 0x000fea0003800200 */
.L_x_248:
[----:B------:R-:W-:Y:S01]  /*0940*/  FSETP.GEU.AND P0, PT, R12, R11, PT ;  /* 0x0000000b0c00720b */ /* 0x000fe20003f0e000 */
[----:B------:R-:W-:Y:S01]  /*0950*/  BSSY.RECONVERGENT B2, `(.L_x_250) ;  /* 0x0000011000027945 */ /* 0x000fe20003800200 */
[----:B------:R-:W-:Y:S01]  /*0960*/  LEA.HI.X.SX32 R9, R7, R3, 0x1, P2 ;  /* 0x0000000307097211 */ /* 0x000fe200010f0eff */
        /* <DEDUP_REMOVED lines=15> */
.L_x_251:
[----:B------:R-:W-:Y:S05]  /*0a60*/  BSYNC.RECONVERGENT B2 ;  /* 0x0000000000027941 */ /* 0x000fea0003800200 */
.L_x_250:
[C---:B------:R-:W-:Y:S02]  /*0a70*/  VIADD R9, R10.reuse, 0x200 ;  /* 0x000002000a097836 */ /* 0x040fe40000000000 */
[----:B------:R-:W-:-:S03]  /*0a80*/  VIADD R10, R10, 0x400 ;  /* 0x000004000a0a7836 */ /* 0x000fc60000000000 */
[----:B------:R-:W-:-:S13]  /*0a90*/  ISETP.GE.AND P0, PT, R9, UR5, PT ;  /* 0x0000000509007c0c */ /* 0x000fda000bf06270 */
[----:B------:R-:W-:Y:S05]  /*0aa0*/  @!P0 BRA `(.L_x_252) ;  /* 0xfffffff800908947 */ /* 0x000fea000383ffff */
.L_x_238:
[----:B------:R-:W-:Y:S05]  /*0ab0*/  BSYNC.RECONVERGENT B1 ;  /* 0x0000000000017941 */ /* 0x000fea0003800200 */
.L_x_237:
[----:B------:R-:W0:Y:S02]  /*0ac0*/  LDCU UR6, c[0x0][0x398] ;  /* 0x00007300ff0677ac */ /* 0x000e240008000800 */
[----:B0-----:R-:W-:-:S09]  /*0ad0*/  UISETP.GE.AND UP0, UPT, UR6, 0x100, UPT ;  /* 0x000001000600788c */ /* 0x001fd2000bf06270 */
[----:B------:R-:W-:Y:S05]  /*0ae0*/  BRA.U !UP0, `(.L_x_253) ;  /* 0x00000011088c7547 */ /* 0x000fea000b800000 */
[----:B------:R-:W0:Y:S01]  /*0af0*/  S2R R11, SR_LANEID ;  /* 0x00000000000b7919 */ /* 0x000e220000000000 */
[----:B------:R-:W-:Y:S01]  /*0b00*/  BSSY.RECONVERGENT B1, `(.L_x_254) ;  /* 0x000001b000017945 */ /* 0x000fe20003800200 */
[----:B------:R-:W-:Y:S01]  /*0b10*/  IMAD.MOV.U32 R9, RZ, RZ, R7 ;  /* 0x000000ffff097224 */ /* 0x000fe200078e0007 */
[----:B-1---5:R1:W2:Y:S01]  /*0b20*/  SHFL.DOWN PT, R3, R6, 0x1, 0x1f ;  /* 0x08201f0006037f89 */ /* 0x0222a200000e0000 */
        /* <DEDUP_REMOVED lines=24> */
.L_x_255:
[----:B------:R-:W-:Y:S05]  /*0cb0*/  BSYNC.RECONVERGENT B1 ;  /* 0x0000000000017941 */ /* 0x000fea0003800200 */
.L_x_254:
[C---:B------:R-:W-:Y:S01]  /*0cc0*/  ISETP.GT.AND P5, PT, R11.reuse, 0x17, PT ;  /* 0x000000170b00780c */ /* 0x040fe20003fa4270 */
[----:B------:R0:W1:Y:S01]  /*0cd0*/  SHFL.DOWN PT, R7, R2, 0x2, 0x1f ;  /* 0x08401f0002077f89 */ /* 0x00006200000e0000 */
[C---:B------:R-:W-:Y:S01]  /*0ce0*/  ISETP.GT.AND P4, PT, R11.reuse, 0xf, PT ;  /* 0x0000000f0b00780c */ /* 0x040fe20003f84270 */
[----:B------:R-:W-:Y:S01]  /*0cf0*/  BSSY.RECONVERGENT B1, `(.L_x_256) ;  /* 0x0000018000017945 */ /* 0x000fe20003800200 */
[----:B------:R-:W-:Y:S01]  /*0d00*/  ISETP.NE.AND P2, PT, R11, RZ, PT ;  /* 0x000000ff0b00720c */ /* 0x000fe20003f45270 */
[----:B------:R0:W2:Y:S01]  /*0d10*/  SHFL.DOWN PT, R6, R9, 0x2, 0x1f ;  /* 0x08401f0009067f89 */ /* 0x0000a200000e0000 */
[----:B------:R-:W-:Y:S02]  /*0d20*/  IMAD.MOV.U32 R4, RZ, RZ, R9 ;  /* 0x000000ffff047224 */ /* 0x000fe400078e0009 */
[----:B------:R-:W-:Y:S01]  /*0d30*/  IMAD.MOV.U32 R5, RZ, RZ, R10 ;  /* 0x000000ffff057224 */ /* 0x000fe200078e000a */
[----:B------:R0:W3:Y:S01]  /*0d40*/  SHFL.DOWN PT, R11, R10, 0x2, 0x1f ;  /* 0x08401f000a0b7f89 */ /* 0x0000e200000e0000 */
[----:B------:R-:W-:Y:S01]  /*0d50*/  IMAD.MOV.U32 R3, RZ, RZ, R2 ;  /* 0x000000ffff037224 */ /* 0x000fe200078e0002 */
[----:B------:R-:W-:Y:S06]  /*0d60*/  @P1 BRA `(.L_x_257) ;  /* 0x0000000000401947 */ /* 0x000fec0003800000 */
        /* <DEDUP_REMOVED lines=16> */
.L_x_257:
[----:B------:R-:W-:Y:S05]  /*0e70*/  BSYNC.RECONVERGENT B1 ;  /* 0x0000000000017941 */ /* 0x000fea0003800200 */
.L_x_256:
[----:B------:R4:W3:Y:S01]  /*0e80*/  SHFL.DOWN PT, R8, R3, 0x4, 0x1f ;  /* 0x08801f0003087f89 */ /* 0x0008e200000e0000 */
[----:B------:R-:W-:Y:S01]  /*0e90*/  BSSY.RECONVERGENT B1, `(.L_x_258) ;  /* 0x0000017000017945 */ /* 0x000fe20003800200 */
[----:B--2---:R-:W-:Y:S02]  /*0ea0*/  IMAD.MOV.U32 R6, RZ, RZ, R4 ;  /* 0x000000ffff067224 */ /* 0x004fe400078e0004 */
[----:B0-----:R4:W0:Y:S01]  /*0eb0*/  SHFL.DOWN PT, R9, R4, 0x4, 0x1f ;  /* 0x08801f0004097f89 */ /* 0x00182200000e0000 */
[----:B-1----:R-:W-:Y:S02]  /*0ec0*/  IMAD.MOV.U32 R7, RZ, RZ, R5 ;  /* 0x000000ffff077224 */ /* 0x002fe400078e0005 */
[----:B------:R-:W-:Y:S01]  /*0ed0*/  IMAD.MOV.U32 R2, RZ, RZ, R3 ;  /* 0x000000ffff027224 */ /* 0x000fe200078e0003 */
[----:B------:R4:W1:Y:S01]  /*0ee0*/  SHFL.DOWN PT, R10, R5, 0x4, 0x1f ;  /* 0x08801f00050a7f89 */ /* 0x00086200000e0000 */
[----:B------:R-:W-:Y:S05]  /*0ef0*/  @P3 BRA `(.L_x_259) ;  /* 0x0000000000403947 */ /* 0x000fea0003800000 */
[----:B---3--:R-:W-:Y:S01]  /*0f00*/  FSETP.GEU.AND P0, PT, R3, R8, PT ;  /* 0x000000080300720b */ /* 0x008fe20003f0e000 */
        /* <DEDUP_REMOVED lines=15> */
.L_x_259:
[----:B------:R-:W-:Y:S05]  /*1000*/  BSYNC.RECONVERGENT B1 ;  /* 0x0000000000017941 */ /* 0x000fea0003800200 */
.L_x_258:
[----:B0-----:R0:W2:Y:S01]  /*1010*/  SHFL.DOWN PT, R9, R2, 0x8, 0x1f ;  /* 0x09001f0002097f89 */ /* 0x0010a200000e0000 */
[----:B------:R-:W-:Y:S01]  /*1020*/  BSSY.RECONVERGENT B1, `(.L_x_260) ;  /* 0x0000017000017945 */ /* 0x000fe20003800200 */
[----:B----4-:R-:W-:Y:S02]  /*1030*/  IMAD.MOV.U32 R4, RZ, RZ, R6 ;  /* 0x000000ffff047224 */ /* 0x010fe400078e0006 */
[----:B---3--:R0:W3:Y:S01]  /*1040*/  SHFL.DOWN PT, R11, R6, 0x8, 0x1f ;  /* 0x09001f00060b7f89 */ /* 0x0080e200000e0000 */
[----:B------:R-:W-:Y:S02]  /*1050*/  IMAD.MOV.U32 R5, RZ, RZ, R7 ;  /* 0x000000ffff057224 */ /* 0x000fe400078e0007 */
[----:B------:R-:W-:Y:S01]  /*1060*/  IMAD.MOV.U32 R3, RZ, RZ, R2 ;  /* 0x000000ffff037224 */ /* 0x000fe200078e0002 */
[----:B------:R0:W4:Y:S01]  /*1070*/  SHFL.DOWN PT, R8, R7, 0x8, 0x1f ;  /* 0x09001f0007087f89 */ /* 0x00012200000e0000 */
[----:B------:R-:W-:Y:S05]  /*1080*/  @P5 BRA `(.L_x_261) ;  /* 0x0000000000405947 */ /* 0x000fea0003800000 */
[----:B--2---:R-:W-:Y:S01]  /*1090*/  FSETP.GEU.AND P0, PT, R2, R9, PT ;  /* 0x000000090200720b */ /* 0x004fe20003f0e000 */
        /* <DEDUP_REMOVED lines=15> */
.L_x_261:
[----:B------:R-:W-:Y:S05]  /*1190*/  BSYNC.RECONVERGENT B1 ;  /* 0x0000000000017941 */ /* 0x000fea0003800200 */
.L_x_260:
[----:B0-----:R0:W0:Y:S01]  /*11a0*/  SHFL.DOWN PT, R2, R3, 0x10, 0x1f ;  /* 0x0a001f0003027f89 */ /* 0x00102200000e0000 */
[----:B------:R-:W-:Y:S01]  /*11b0*/  BSSY.RECONVERGENT B1, `(.L_x_262) ;  /* 0x0000017000017945 */ /* 0x000fe20003800200 */
[----:B------:R-:W-:Y:S02]  /*11c0*/  IMAD.MOV.U32 R7, RZ, RZ, R4 ;  /* 0x000000ffff077224 */ /* 0x000fe400078e0004 */
[----:B--2---:R2:W0:Y:S01]  /*11d0*/  SHFL.DOWN PT, R9, R4, 0x10, 0x1f ;  /* 0x0a001f0004097f89 */ /* 0x00442200000e0000 */
[----:B------:R-:W-:Y:S02]  /*11e0*/  IMAD.MOV.U32 R6, RZ, RZ, R5 ;  /* 0x000000ffff067224 */ /* 0x000fe400078e0005 */
[----:B----4-:R-:W-:Y:S01]  /*11f0*/  IMAD.MOV.U32 R8, RZ, RZ, R3 ;  /* 0x000000ffff087224 */ /* 0x010fe200078e0003 */
        /* <DEDUP_REMOVED lines=18> */
.L_x_263:
[----:B------:R-:W-:Y:S05]  /*1320*/  BSYNC.RECONVERGENT B1 ;  /* 0x0000000000017941 */ /* 0x000fea0003800200 */
.L_x_262:
        /* <DEDUP_REMOVED lines=12> */
.L_x_265:
[----:B------:R-:W-:Y:S05]  /*13f0*/  BSYNC.RECONVERGENT B1 ;  /* 0x0000000000017941 */ /* 0x000fea0003800200 */
.L_x_264:
        /* <DEDUP_REMOVED lines=27> */
.L_x_268:
[----:B------:R-:W-:Y:S05]  /*15b0*/  BSYNC.RECONVERGENT B1 ;  /* 0x0000000000017941 */ /* 0x000fea0003800200 */
.L_x_267:
        /* <DEDUP_REMOVED lines=9> */
[----:B---3--:R3:W1:Y:S04]  /*1650*/  LDS.64 R10, [R24+0x50] ;  /* 0x00005000180a7984 */ /* 0x0086680000000a00 */
        /* <DEDUP_REMOVED lines=17> */
.L_x_270:
[----:B------:R-:W-:Y:S05]  /*1770*/  BSYNC.RECONVERGENT B1 ;  /* 0x0000000000017941 */ /* 0x000fea0003800200 */
.L_x_269:
        /* <DEDUP_REMOVED lines=17> */
.L_x_272:
[----:B------:R-:W-:Y:S05]  /*1890*/  BSYNC.RECONVERGENT B1 ;  /* 0x0000000000017941 */ /* 0x000fea0003800200 */
.L_x_271:
        /* <DEDUP_REMOVED lines=17> */
.L_x_274:
[----:B------:R-:W-:Y:S05]  /*19b0*/  BSYNC.RECONVERGENT B1 ;  /* 0x0000000000017941 */ /* 0x000fea0003800200 */
.L_x_273:
        /* <DEDUP_REMOVED lines=17> */
.L_x_276:
[----:B------:R-:W-:Y:S05]  /*1ad0*/  BSYNC.RECONVERGENT B1 ;  /* 0x0000000000017941 */ /* 0x000fea0003800200 */
.L_x_275:
        /* <DEDUP_REMOVED lines=17> */
.L_x_278:
[----:B------:R-:W-:Y:S05]  /*1bf0*/  BSYNC.RECONVERGENT B1 ;  /* 0x0000000000017941 */ /* 0x000fea0003800200 */
.L_x_277:
        /* <DEDUP_REMOVED lines=18> */
.L_x_253:
[----:B------:R-:W0:Y:S01]  /*1d20*/  S2R R12, SR_LANEID ;  /* 0x00000000000c7919 */ /* 0x000e220000000000 */
[----:B-1----:R-:W-:Y:S01]  /*1d30*/  LOP3.LUT R2, R0, 0x3e0, RZ, 0xc0, !PT ;  /* 0x000003e000027812 */ /* 0x002fe200078ec0ff */
[----:B------:R-:W-:Y:S01]  /*1d40*/  BSSY.RECONVERGENT B1, `(.L_x_279) ;  /* 0x0000027000017945 */ /* 0x000fe20003800200 */
[----:B------:R-:W-:Y:S02]  /*1d50*/  IMAD.MOV.U32 R14, RZ, RZ, R7 ;  /* 0x000000ffff0e7224 */ /* 0x000fe400078e0007 */
[----:B------:R-:W-:Y:S02]  /*1d60*/  IMAD.MOV.U32 R16, RZ, RZ, R8 ;  /* 0x000000ffff107224 */ /* 0x000fe400078e0008 */
[----:B------:R-:W-:Y:S01]  /*1d70*/  VIADD R3, R2, 0x20 ;  /* 0x0000002002037836 */ /* 0x000fe20000000000 */
[----:B------:R-:W-:-:S04]  /*1d80*/  LOP3.LUT R2, RZ, R2, RZ, 0x33, !PT ;  /* 0x00000002ff027212 */ /* 0x000fc800078e33ff */
[----:B------:R-:W-:Y:S01]  /*1d90*/  ISETP.GT.AND P0, PT, R3, UR6, PT ;  /* 0x0000000603007c0c */ /* 0x000fe2000bf04270 */
[----:B------:R-:W-:-:S05]  /*1da0*/  VIADD R2, R2, UR6 ;  /* 0x0000000602027c36 */ /* 0x000fca0008000000 */
[----:B------:R-:W-:-:S05]  /*1db0*/  SEL R3, R2, 0x1f, P0 ;  /* 0x0000001f02037807 */ /* 0x000fca0000000000 */
[----:B-----5:R1:W2:Y:S04]  /*1dc0*/  SHFL.DOWN PT, R5, R6, 0x1, R3 ;  /* 0x0820000006057989 */ /* 0x0202a800000e0003 */
[----:B------:R1:W3:Y:S01]  /*1dd0*/  SHFL.DOWN PT, R9, R8, 0x1, R3 ;  /* 0x0820000008097989 */ /* 0x0002e200000e0003 */
[CC--:B0-----:R-:W-:Y:S01]  /*1de0*/  ISETP.GE.AND P0, PT, R12.reuse, R3.reuse, PT ;  /* 0x000000030c00720c */ /* 0x0c1fe20003f06270 */
[C---:B------:R-:W-:Y:S01]  /*1df0*/  VIADD R4, R12.reuse, 0x4 ;  /* 0x000000040c047836 */ /* 0x040fe20000000000 */
[C---:B------:R-:W-:Y:S01]  /*1e00*/  ISETP.NE.AND P2, PT, R12.reuse, RZ, PT ;  /* 0x000000ff0c00720c */ /* 0x040fe20003f45270 */
[C---:B------:R-:W-:Y:S02]  /*1e10*/  VIADD R2, R12.reuse, 0x2 ;  /* 0x000000020c027836 */ /* 0x040fe40000000000 */
[----:B------:R-:W-:Y:S01]  /*1e20*/  VIADD R10, R12, 0x8 ;  /* 0x000000080c0a7836 */ /* 0x000fe20000000000 */
[-C--:B------:R-:W-:Y:S01]  /*1e30*/  ISETP.GT.AND P5, PT, R4, R3.reuse, PT ;  /* 0x000000030400720c */ /* 0x080fe20003fa4270 */
[----:B------:R-:W-:Y:S01]  /*1e40*/  VIADD R12, R12, 0x10 ;  /* 0x000000100c0c7836 */ /* 0x000fe20000000000 */
[----:B------:R1:W0:Y:S01]  /*1e50*/  SHFL.DOWN PT, R4, R7, 0x1, R3 ;  /* 0x0820000007047989 */ /* 0x00022200000e0003 */
[-C--:B------:R-:W-:Y:S01]  /*1e60*/  ISETP.GT.AND P1, PT, R2, R3.reuse, PT ;  /* 0x000000030200720c */ /* 0x080fe20003f24270 */
[----:B------:R-:W-:Y:S01]  /*1e70*/  IMAD.MOV.U32 R2, RZ, RZ, R6 ;  /* 0x000000ffff027224 */ /* 0x000fe200078e0006 */
[----:B------:R-:W-:-:S02]  /*1e80*/  ISETP.GT.AND P4, PT, R10, R3, PT ;  /* 0x000000030a00720c */ /* 0x000fc40003f84270 */
[----:B------:R-:W-:Y:S01]  /*1e90*/  ISETP.GT.AND P3, PT, R12, R3, PT ;  /* 0x000000030c00720c */ /* 0x000fe20003f64270 */
[----:B------:R-:W-:-:S12]  /*1ea0*/  @P0 BRA `(.L_x_280) ;  /* 0x0000000000400947 */ /* 0x000fd80003800000 */
[----:B--2---:R-:W-:Y:S01]  /*1eb0*/  FSETP.GEU.AND P0, PT, R6, R5, PT ;  /* 0x000000050600720b */ /* 0x004fe20003f0e000 */
[----:B------:R-:W-:Y:S02]  /*1ec0*/  IMAD.MOV.U32 R2, RZ, RZ, R5 ;  /* 0x000000ffff027224 */ /* 0x000fe400078e0005 */
[----:B0-----:R-:W-:Y:S02]  /*1ed0*/  IMAD.MOV.U32 R14, RZ, RZ, R4 ;  /* 0x000000ffff0e7224 */ /* 0x001fe400078e0004 */
        /* <DEDUP_REMOVED lines=13> */
.L_x_280:
[----:B------:R-:W-:Y:S05]  /*1fb0*/  BSYNC.RECONVERGENT B1 ;  /* 0x0000000000017941 */ /* 0x000fea0003800200 */
.L_x_279:
[----:B--2---:R2:W4:Y:S01]  /*1fc0*/  SHFL.DOWN PT, R5, R2, 0x2, R3 ;  /* 0x0840000002057989 */ /* 0x00452200000e0003 */
[----:B------:R-:W-:Y:S01]  /*1fd0*/  BSSY.RECONVERGENT B1, `(.L_x_281) ;  /* 0x0000017000017945 */ /* 0x000fe20003800200 */
[----:B0-----:R-:W-:Y:S02]  /*1fe0*/  IMAD.MOV.U32 R4, RZ, RZ, R2 ;  /* 0x000000ffff047224 */ /* 0x001fe400078e0002 */
[----:B-1----:R2:W0:Y:S01]  /*1ff0*/  SHFL.DOWN PT, R7, R14, 0x2, R3 ;  /* 0x084000000e077989 */ /* 0x00242200000e0003 */
[----:B------:R-:W-:Y:S02]  /*2000*/  IMAD.MOV.U32 R10, RZ, RZ, R14 ;  /* 0x000000ffff0a7224 */ /* 0x000fe400078e000e */
[----:B------:R-:W-:Y:S01]  /*2010*/  IMAD.MOV.U32 R12, RZ, RZ, R16 ;  /* 0x000000ffff0c7224 */ /* 0x000fe200078e0010 */
[----:B---3--:R2:W1:Y:S01]  /*2020*/  SHFL.DOWN PT, R9, R16, 0x2, R3 ;  /* 0x0840000010097989 */ /* 0x00846200000e0003 */
        /* <DEDUP_REMOVED lines=17> */
.L_x_282:
[----:B------:R-:W-:Y:S05]  /*2140*/  BSYNC.RECONVERGENT B1 ;  /* 0x0000000000017941 */ /* 0x000fea0003800200 */
.L_x_281:
[----:B----4-:R3:W4:Y:S01]  /*2150*/  SHFL.DOWN PT, R5, R4, 0x4, R3 ;  /* 0x0880000004057989 */ /* 0x01072200000e0003 */
[----:B------:R-:W-:Y:S01]  /*2160*/  BSSY.RECONVERGENT B1, `(.L_x_283) ;  /* 0x0000017000017945 */ /* 0x000fe20003800200 */
[----:B--2---:R-:W-:Y:S02]  /*2170*/  IMAD.MOV.U32 R2, RZ, RZ, R4 ;  /* 0x000000ffff027224 */ /* 0x004fe400078e0004 */
[----:B0-----:R3:W0:Y:S01]  /*2180*/  SHFL.DOWN PT, R7, R10, 0x4, R3 ;  /* 0x088000000a077989 */ /* 0x00162200000e0003 */
[----:B------:R-:W-:Y:S02]  /*2190*/  IMAD.MOV.U32 R6, RZ, RZ, R10 ;  /* 0x000000ffff067224 */ /* 0x000fe400078e000a */
[----:B------:R-:W-:Y:S01]  /*21a0*/  IMAD.MOV.U32 R8, RZ, RZ, R12 ;  /* 0x000000ffff087224 */ /* 0x000fe200078e000c */
[----:B-1----:R3:W1:Y:S01]  /*21b0*/  SHFL.DOWN PT, R9, R12, 0x4, R3 ;  /* 0x088000000c097989 */ /* 0x00266200000e0003 */
        /* <DEDUP_REMOVED lines=17> */
.L_x_284:
[----:B------:R-:W-:Y:S05]  /*22d0*/  BSYNC.RECONVERGENT B1 ;  /* 0x0000000000017941 */ /* 0x000fea0003800200 */
.L_x_283:
[----:B----4-:R2:W4:Y:S01]  /*22e0*/  SHFL.DOWN PT, R5, R2, 0x8, R3 ;  /* 0x0900000002057989 */ /* 0x01052200000e0003 */
[----:B------:R-:W-:Y:S01]  /*22f0*/  BSSY.RECONVERGENT B1, `(.L_x_285) ;  /* 0x0000017000017945 */ /* 0x000fe20003800200 */
[----:B---3--:R-:W-:Y:S02]  /*2300*/  IMAD.MOV.U32 R4, RZ, RZ, R2 ;  /* 0x000000ffff047224 */ /* 0x008fe400078e0002 */
        /* <DEDUP_REMOVED lines=21> */
.L_x_286:
[----:B------:R-:W-:Y:S05]  /*2460*/  BSYNC.RECONVERGENT B1 ;  /* 0x0000000000017941 */ /* 0x000fea0003800200 */
.L_x_285:
[----:B----4-:R3:W4:Y:S01]  /*2470*/  SHFL.DOWN PT, R5, R4, 0x10, R3 ;  /* 0x0a00000004057989 */ /* 0x01072200000e0003 */
[----:B------:R-:W-:Y:S01]  /*2480*/  BSSY.RECONVERGENT B1, `(.L_x_287) ;  /* 0x0000017000017945 */ /* 0x000fe20003800200 */
[----:B--2---:R-:W-:Y:S02]  /*2490*/  IMAD.MOV.U32 R8, RZ, RZ, R4 ;  /* 0x000000ffff087224 */ /* 0x004fe400078e0004 */
[----:B-1----:R3:W1:Y:S01]  /*24a0*/  SHFL.DOWN PT, R9, R10, 0x10, R3 ;  /* 0x0a0000000a097989 */ /* 0x00266200000e0003 */
        /* <DEDUP_REMOVED lines=20> */
.L_x_288:
[----:B------:R-:W-:Y:S05]  /*25f0*/  BSYNC.RECONVERGENT B1 ;  /* 0x0000000000017941 */ /* 0x000fea0003800200 */
.L_x_287:
        /* <DEDUP_REMOVED lines=12> */
.L_x_290:
[----:B------:R-:W-:Y:S05]  /*26c0*/  BSYNC.RECONVERGENT B1 ;  /* 0x0000000000017941 */ /* 0x000fea0003800200 */
.L_x_289:
[----:B------:R-:W-:Y:S01]  /*26d0*/  BAR.SYNC.DEFER_BLOCKING 0x0 ;  /* 0x0000000000007b1d */ /* 0x000fe20000010000 */
[----:B------:R-:W-:-:S13]  /*26e0*/  ISETP.NE.AND P1, PT, R0, RZ, PT ;  /* 0x000000ff0000720c */ /* 0x000fda0003f25270 */
[----:B------:R-:W-:Y:S05]  /*26f0*/  @P1 BRA `(.L_x_266) ;  /* 0x0000002c00b81947 */ /* 0x000fea0003800000 */
[----:B------:R-:W-:Y:S01]  /*2700*/  UISETP.GE.AND UP0, UPT, UR6, 0x21, UPT ;  /* 0x000000210600788c */ /* 0x000fe2000bf06270 */
[----:B------:R-:W-:Y:S02]  /*2710*/  IMAD.MOV.U32 R0, RZ, RZ, R8 ;  /* 0x000000ffff007224 */ /* 0x000fe400078e0008 */
[----:B-1----:R-:W-:Y:S02]  /*2720*/  IMAD.MOV.U32 R9, RZ, RZ, R7 ;  /* 0x000000ffff097224 */ /* 0x002fe400078e0007 */
[----:B---3--:R-:W-:-:S04]  /*2730*/  IMAD.MOV.U32 R10, RZ, RZ, R6 ;  /* 0x000000ffff0a7224 */ /* 0x008fc800078e0006 */
[----:B------:R-:W-:Y:S05]  /*2740*/  BRA.U !UP0, `(.L_x_291) ;  /* 0x00000001085c7547 */ /* 0x000fea000b800000 */
[----:B------:R-:W1:Y:S01]  /*2750*/  S2UR UR5, SR_CgaCtaId ;  /* 0x00000000000579c3 */ /* 0x000e620000008800 */
[----:B------:R-:W-:Y:S01]  /*2760*/  UMOV UR4, 0x400 ;  /* 0x0000040000047882 */ /* 0x000fe20000000000 */
[----:B------:R-:W-:Y:S01]  /*2770*/  BSSY.RECONVERGENT B1, `(.L_x_291) ;  /* 0x0000014000017945 */ /* 0x000fe20003800200 */
[----:B-1----:R-:W-:-:S09]  /*2780*/  ULEA UR4, UR5, UR4, 0x18 ;  /* 0x0000000405047291 */ /* 0x002fd2000f8ec0ff */
[----:B--2---:R-:W1:Y:S04]  /*2790*/  LDS R3, [UR4+0x18] ;  /* 0x00001804ff037984 */ /* 0x004e680008000800 */
[----:B----4-:R-:W2:Y:S01]  /*27a0*/  LDS.64 R4, [UR4+0x20] ;  /* 0x00002004ff047984 */ /* 0x010ea20008000a00 */
[----:B-1----:R-:W-:Y:S01]  /*27b0*/  FSETP.GEU.AND P0, PT, R8, R3, PT ;  /* 0x000000030800720b */ /* 0x002fe20003f0e000 */
        /* <DEDUP_REMOVED lines=15> */
.L_x_292:
[----:B------:R-:W-:Y:S05]  /*28b0*/  BSYNC.RECONVERGENT B1 ;  /* 0x0000000000017941 */ /* 0x000fea0003800200 */
.L_x_291:
[----:B------:R-:W-:Y:S01]  /*28c0*/  UISETP.GE.AND UP0, UPT, UR6, 0x41, UPT ;  /* 0x000000410600788c */ /* 0x000fe2000bf06270 */
[----:B--2---:R-:W-:Y:S02]  /*28d0*/  IMAD.MOV.U32 R2, RZ, RZ, R0 ;  /* 0x000000ffff027224 */ /* 0x004fe400078e0000 */
[----:B----4-:R-:W-:Y:S02]  /*28e0*/  IMAD.MOV.U32 R5, RZ, RZ, R9 ;  /* 0x000000ffff057224 */ /* 0x010fe400078e0009 */
[----:B------:R-:W-:-:S04]  /*28f0*/  IMAD.MOV.U32 R4, RZ, RZ, R10 ;  /* 0x000000ffff047224 */ /* 0x000fc800078e000a */
[----:B------:R-:W-:Y:S05]  /*2900*/  BRA.U !UP0, `(.L_x_293) ;  /* 0x00000001085c7547 */ /* 0x000fea000b800000 */
[----:B------:R-:W1:Y:S01]  /*2910*/  S2UR UR5, SR_CgaCtaId ;  /* 0x00000000000579c3 */ /* 0x000e620000008800 */
[----:B------:R-:W-:Y:S01]  /*2920*/  UMOV UR4, 0x400 ;  /* 0x0000040000047882 */ /* 0x000fe20000000000 */
[----:B------:R-:W-:Y:S01]  /*2930*/  BSSY.RECONVERGENT B1, `(.L_x_293) ;  /* 0x0000014000017945 */ /* 0x000fe20003800200 */
[----:B-1----:R-:W-:-:S09]  /*2940*/  ULEA UR4, UR5, UR4, 0x18 ;  /* 0x0000000405047291 */ /* 0x002fd2000f8ec0ff */
[----:B------:R-:W1:Y:S04]  /*2950*/  LDS R3, [UR4+0x28] ;  /* 0x00002804ff037984 */ /* 0x000e680008000800 */
[----:B------:R-:W2:Y:S01]  /*2960*/  LDS.64 R6, [UR4+0x30] ;  /* 0x00003004ff067984 */ /* 0x000ea20008000a00 */
        /* <DEDUP_REMOVED lines=16> */
.L_x_294:
[----:B------:R-:W-:Y:S05]  /*2a70*/  BSYNC.RECONVERGENT B1 ;  /* 0x0000000000017941 */ /* 0x000fea0003800200 */
.L_x_293:
[----:B------:R-:W-:Y:S01]  /*2a80*/  UISETP.GE.AND UP0, UPT, UR6, 0x61, UPT ;  /* 0x000000610600788c */ /* 0x000fe2000bf06270 */
[----:B------:R-:W-:Y:S02]  /*2a90*/  IMAD.MOV.U32 R0, RZ, RZ, R2 ;  /* 0x000000ffff007224 */ /* 0x000fe400078e0002 */
[----:B------:R-:W-:Y:S02]  /*2aa0*/  IMAD.MOV.U32 R7, RZ, RZ, R5 ;  /* 0x000000ffff077224 */ /* 0x000fe400078e0005 */
        /* <DEDUP_REMOVED lines=24> */
.L_x_296:
[----:B------:R-:W-:Y:S05]  /*2c30*/  BSYNC.RECONVERGENT B1 ;  /* 0x0000000000017941 */ /* 0x000fea0003800200 */
.L_x_295:
        /* <DEDUP_REMOVED lines=27> */
.L_x_298:
[----:B------:R-:W-:Y:S05]  /*2df0*/  BSYNC.RECONVERGENT B1 ;  /* 0x0000000000017941 */ /* 0x000fea0003800200 */
.L_x_297:
        /* <DEDUP_REMOVED lines=27> */
.L_x_300:
[----:B------:R-:W-:Y:S05]  /*2fb0*/  BSYNC.RECONVERGENT B1 ;  /* 0x0000000000017941 */ /* 0x000fea0003800200 */
.L_x_299:
        /* <DEDUP_REMOVED lines=27> */
.L_x_302:
[----:B------:R-:W-:Y:S05]  /*3170*/  BSYNC.RECONVERGENT B1 ;  /* 0x0000000000017941 */ /* 0x000fea0003800200 */
.L_x_301:
[----:B------:R-:W-:Y:S01]  /*3180*/  UISETP.GE.AND UP0, UPT, UR6, 0xe1, UPT ;  /* 0x000000e10600788c */ /* 0x000fe2000bf06270 */
[----:B------:R-:W-:Y:S02]  /*3190*/  IMAD.MOV.U32 R8, RZ, RZ, R2 ;  /* 0x000000ffff087224 */ /* 0x000fe400078e0002 */
[----:B------:R-:W-:Y:S02]  /*31a0*/  IMAD.MOV.U32 R7, RZ, RZ, R5 ;  /* 0x000000ffff077224 */ /* 0x000fe400078e0005 */
[----:B------:R-:W-:-:S04]  /*31b0*/  IMAD.MOV.U32 R6, RZ, RZ, R4 ;  /* 0x000000ffff067224 */ /* 0x000fc800078e0004 */
[----:B------:R-:W-:Y:S05]  /*31c0*/  BRA.U !UP0, `(.L_x_266) ;  /* 0x0000002508047547 */ /* 0x000fea000b800000 */
[----:B------:R-:W1:Y:S01]  /*31d0*/  S2UR UR5, SR_CgaCtaId ;  /* 0x00000000000579c3 */ /* 0x000e620000008800 */
[----:B------:R-:W-:Y:S02]  /*31e0*/  UMOV UR4, 0x400 ;  /* 0x0000040000047882 */ /* 0x000fe40000000000 */
[----:B-1----:R-:W-:-:S09]  /*31f0*/  ULEA UR4, UR5, UR4, 0x18 ;  /* 0x0000000405047291 */ /* 0x002fd2000f8ec0ff */
[----:B------:R-:W1:Y:S04]  /*3200*/  LDS R3, [UR4+0x78] ;  /* 0x00007804ff037984 */ /* 0x000e680008000800 */
[----:B0-----:R-:W0:Y:S01]  /*3210*/  LDS.64 R10, [UR4+0x80] ;  /* 0x00008004ff0a7984 */ /* 0x001e220008000a00 */
[----:B-1----:R-:W-:Y:S01]  /*3220*/  FSETP.GEU.AND P0, PT, R2, R3, PT ;  /* 0x000000030200720b */ /* 0x002fe20003f0e000 */
[----:B------:R-:W-:Y:S02]  /*3230*/  IMAD.MOV.U32 R8, RZ, RZ, R3 ;  /* 0x000000ffff087224 */ /* 0x000fe400078e0003 */
[----:B0-----:R-:W-:Y:S02]  /*3240*/  IMAD.MOV.U32 R7, RZ, RZ, R10 ;  /* 0x000000ffff077224 */ /* 0x001fe400078e000a */
        /* <DEDUP_REMOVED lines=15> */
.L_x_234:
[----:B------:R-:W1:Y:S01]  /*3340*/  S2R R0, SR_TID.X ;  /* 0x0000000000007919 */ /* 0x000e620000002100 */
[----:B------:R-:W1:Y:S01]  /*3350*/  LDC.64 R2, c[0x0][0x380] ;  /* 0x0000e000ff027b82 */ /* 0x000e620000000a00 */
[----:B------:R-:W2:Y:S01]  /*3360*/  LDCU.64 UR6, c[0x0][0x388] ;  /* 0x00007100ff0677ac */ /* 0x000ea20008000a00 */
[----:B-1----:R-:W-:-:S05]  /*3370*/  IMAD.WIDE.U32 R2, R0, 0x4, R2 ;  /* 0x0000000400027825 */ /* 0x002fca00078e0002 */
[----:B0-----:R-:W3:Y:S04]  /*3380*/  LDG.E R5, desc[UR8][R2.64] ;  /* 0x0000000802057981 */ /* 0x001ee8000c1e1900 */
[----:B------:R-:W3:Y:S04]  /*3390*/  LDG.E R6, desc[UR8][R2.64+0x400] ;  /* 0x0004000802067981 */ /* 0x000ee8000c1e1900 */
[----:B------:R-:W4:Y:S04]  /*33a0*/  LDG.E R7, desc[UR8][R2.64+0x800] ;  /* 0x0008000802077981 */ /* 0x000f28000c1e1900 */
[----:B------:R-:W5:Y:S04]  /*33b0*/  LDG.E R8, desc[UR8][R2.64+0xc00] ;  /* 0x000c000802087981 */ /* 0x000f68000c1e1900 */
[----:B------:R-:W2:Y:S01]  /*33c0*/  LDG.E R4, desc[UR8][R2.64+0x1000] ;  /* 0x0010000802047981 */ /* 0x000ea2000c1e1900 */
[----:B------:R-:W-:Y:S01]  /*33d0*/  UISETP.GE.U32.AND UP0, UPT, UR4, 0xa00, UPT ;  /* 0x00000a000400788c */ /* 0x000fe2000bf06070 */
[----:B------:R-:W-:-:S03]  /*33e0*/  IMAD.MOV.U32 R10, RZ, RZ, RZ ;  /* 0x000000ffff0a7224 */ /* 0x000fc600078e00ff */
[----:B------:R-:W-:Y:S01]  /*33f0*/  UISETP.GE.U32.AND.EX UP0, UPT, UR5, URZ, UPT, UP0 ;  /* 0x000000ff0500728c */ /* 0x000fe2000bf06100 */
[----:B---3--:R-:W-:-:S04]  /*3400*/  FSETP.GEU.AND P0, PT, R5, R6, PT ;  /* 0x000000060500720b */ /* 0x008fc80003f0e000 */
[----:B------:R-:W-:Y:S01]  /*3410*/  FSEL R6, R5, R6, P0 ;  /* 0x0000000605067208 */ /* 0x000fe20000000000 */
[----:B------:R-:W-:-:S03]  /*3420*/  VIADD R5, R0, 0x100 ;  /* 0x0000010000057836 */ /* 0x000fc60000000000 */
[----:B----4-:R-:W-:-:S04]  /*3430*/  FSETP.GEU.AND P2, PT, R6, R7, PT ;  /* 0x000000070600720b */ /* 0x010fc80003f4e000 */
[----:B------:R-:W-:-:S04]  /*3440*/  FSEL R7, R6, R7, P2 ;  /* 0x0000000706077208 */ /* 0x000fc80001000000 */
[----:B-----5:R-:W-:-:S04]  /*3450*/  FSETP.GEU.AND P3, PT, R7, R8, PT ;  /* 0x000000080700720b */ /* 0x020fc80003f6e000 */
[----:B------:R-:W-:Y:S01]  /*3460*/  FSEL R7, R7, R8, P3 ;  /* 0x0000000807077208 */ /* 0x000fe20001800000 */
[C---:B------:R-:W-:Y:S01]  /*3470*/  VIADD R8, R0.reuse, 0x200 ;  /* 0x0000020000087836 */ /* 0x040fe20000000000 */
[C---:B------:R-:W-:Y:S02]  /*3480*/  @P2 SEL R8, R0.reuse, R5, P0 ;  /* 0x0000000500082207 */ /* 0x040fe40000000000 */
[----:B--2---:R-:W-:Y:S02]  /*3490*/  FSETP.GEU.AND P1, PT, R7, R4, PT ;  /* 0x000000040700720b */ /* 0x004fe40003f2e000 */
[----:B------:R-:W-:-:S03]  /*34a0*/  LOP3.LUT R5, R0, 0x400, RZ, 0xfc, !PT ;  /* 0x0000040000057812 */ /* 0x000fc600078efcff */
[----:B------:R-:W-:-:S08]  /*34b0*/  @!P3 VIADD R8, R0, 0x300 ;  /* 0x000003000008b836 */ /* 0x000fd00000000000 */
[C---:B------:R-:W-:Y:S02]  /*34c0*/  @P1 ISETP.GE.U32.AND P0, PT, R8.reuse, R5, PT ;  /* 0x000000050800120c */ /* 0x040fe40003f06070 */
[----:B------:R-:W-:Y:S02]  /*34d0*/  IADD3 R5, P2, PT, R5, UR6, RZ ;  /* 0x0000000605057c10 */ /* 0x000fe4000ff5e0ff */
[----:B------:R-:W-:Y:S02]  /*34e0*/  @P1 IADD3 R8, P3, PT, R8, UR6, RZ ;  /* 0x0000000608081c10 */ /* 0x000fe4000ff7e0ff */
[----:B------:R-:W-:Y:S01]  /*34f0*/  @P1 ISETP.GE.U32.AND.EX P0, PT, RZ, RZ, PT, P0 ;  /* 0x000000ffff00120c */ /* 0x000fe20003f06100 */
[----:B------:R-:W-:Y:S02]  /*3500*/  IMAD.X R6, RZ, RZ, UR7, P2 ;  /* 0x00000007ff067e24 */ /* 0x000fe400090e06ff */
[----:B------:R-:W-:Y:S01]  /*3510*/  @P1 IMAD.X R9, RZ, RZ, UR7, P3 ;  /* 0x00000007ff091e24 */ /* 0x000fe200098e06ff */
[----:B------:R-:W-:-:S04]  /*3520*/  @P1 FSETP.LT.OR P0, PT, R4, R7, !P0 ;  /* 0x000000070400120b */ /* 0x000fc80004701400 */
[----:B------:R-:W-:Y:S01]  /*3530*/  @P1 FSEL R4, R7, R4, P0 ;  /* 0x0000000407041208 */ /* 0x000fe20000000000 */
[----:B------:R-:W-:Y:S01]  /*3540*/  IMAD.MOV.U32 R7, RZ, RZ, 0x500 ;  /* 0x00000500ff077424 */ /* 0x000fe200078e00ff */
[----:B------:R-:W-:Y:S02]  /*3550*/  @P1 SEL R5, R8, R5, P0 ;  /* 0x0000000508051207 */ /* 0x000fe40000000000 */
[----:B------:R-:W-:Y:S01]  /*3560*/  @P1 SEL R6, R9, R6, P0 ;  /* 0x0000000609061207 */ /* 0x000fe20000000000 */
[----:B------:R-:W-:Y:S06]  /*3570*/  BRA.U !UP0, `(.L_x_303) ;  /* 0x00000005081c7547 */ /* 0x000fec000b800000 */
[----:B------:R-:W-:Y:S01]  /*3580*/  IMAD.MOV.U32 R7, RZ, RZ, R4 ;  /* 0x000000ffff077224 */ /* 0x000fe200078e0004 */
[----:B------:R-:W0:Y:S01]  /*3590*/  LDCU.64 UR6, c[0x0][0x388] ;  /* 0x00007100ff0677ac */ /* 0x000e220008000a00 */
[----:B------:R-:W-:Y:S02]  /*35a0*/  IMAD.MOV.U32 R15, RZ, RZ, 0x500 ;  /* 0x00000500ff0f7424 */ /* 0x000fe400078e00ff */
[----:B------:R-:W-:Y:S01]  /*35b0*/  IMAD.MOV.U32 R16, RZ, RZ, RZ ;  /* 0x000000ffff107224 */ /* 0x000fe200078e00ff */
[----:B------:R-:W1:Y:S01]  /*35c0*/  LDCU.64 UR4, c[0x0][0x398] ;  /* 0x00007300ff0477ac */ /* 0x000e620008000a00 */
[----:B------:R-:W-:-:S05]  /*35d0*/  NOP ;  /* 0x0000000000007918 */ /* 0x000fca0000000000 */
.L_x_304:
[----:B------:R-:W-:-:S04]  /*35e0*/  LEA R8, P0, R15, R2, 0x2 ;  /* 0x000000020f087211 */ /* 0x000fc800078010ff */
[----:B------:R-:W-:-:S05]  /*35f0*/  LEA.HI.X R9, R15, R3, R16, 0x2, P0 ;  /* 0x000000030f097211 */ /* 0x000fca00000f1410 */
[----:B------:R-:W2:Y:S04]  /*3600*/  LDG.E R10, desc[UR8][R8.64] ;  /* 0x00000008080a7981 */ /* 0x000ea8000c1e1900 */
[----:B------:R-:W3:Y:S04]  /*3610*/  LDG.E R11, desc[UR8][R8.64+0x400] ;  /* 0x00040008080b7981 */ /* 0x000ee8000c1e1900 */
[----:B------:R-:W4:Y:S04]  /*3620*/  LDG.E R12, desc[UR8][R8.64+0x800] ;  /* 0x00080008080c7981 */ /* 0x000f28000c1e1900 */
[----:B------:R-:W5:Y:S04]  /*3630*/  LDG.E R13, desc[UR8][R8.64+0xc00] ;  /* 0x000c0008080d7981 */ /* 0x000f68000c1e1900 */
[----:B------:R1:W5:Y:S01]  /*3640*/  LDG.E R4, desc[UR8][R8.64+0x1000] ;  /* 0x0010000808047981 */ /* 0x000362000c1e1900 */
[----:B0-----:R-:W-:-:S04]  /*3650*/  IADD3 R18, P0, P2, R15, UR6, R0 ;  /* 0x000000060f127c10 */ /* 0x001fc8000fa1e000 */
[----:B------:R-:W-:Y:S01]  /*3660*/  IADD3.X R17, PT, PT, R16, UR7, RZ, P0, P2 ;  /* 0x0000000710117c10 */ /* 0x000fe200087e44ff */
[----:B-1----:R-:W-:Y:S01]  /*3670*/  IMAD.MOV.U32 R8, RZ, RZ, R18 ;  /* 0x000000ffff087224 */ /* 0x002fe200078e0012 */
[----:B------:R-:W-:-:S03]  /*3680*/  IADD3 R9, P4, PT, R15, 0xa00, RZ ;  /* 0x00000a000f097810 */ /* 0x000fc60007f9e0ff */
[----:B------:R-:W-:Y:S01]  /*3690*/  IMAD.MOV.U32 R14, RZ, RZ, R17 ;  /* 0x000000ffff0e7224 */ /* 0x000fe200078e0011 */
        /* <DEDUP_REMOVED lines=9> */
[----:B------:R-:W-:Y:S02]  /*3730*/  @P1 SEL R14, R6, R17, P0 ;  /* 0x00000011060e1207 */ /* 0x000fe40000000000 */
[----:B------:R-:W-:-:S07]  /*3740*/  IADD3 R6, P3, PT, R18, 0x200, RZ ;  /* 0x0000020012067810 */ /* 0x000fce0007f7e0ff */
[----:B------:R-:W-:-:S04]  /*3750*/  @P2 ISETP.GE.U32.AND P0, PT, R8, R7, PT ;  /* 0x000000070800220c */ /* 0x000fc80003f06070 */
[----:B------:R-:W-:-:S04]  /*3760*/  @P2 ISETP.GE.AND.EX P0, PT, R14, R5, PT, P0 ;  /* 0x000000050e00220c */ /* 0x000fc80003f06300 */
[----:B------:R-:W-:-:S04]  /*3770*/  @P2 FSETP.LT.OR P0, PT, R11, R10, !P0 ;  /* 0x0000000a0b00220b */ /* 0x000fc80004701400 */
[----:B------:R-:W-:Y:S02]  /*3780*/  @P2 FSEL R11, R10, R11, P0 ;  /* 0x0000000b0a0b2208 */ /* 0x000fe40000000000 */
[----:B------:R-:W-:Y:S01]  /*3790*/  @P2 SEL R7, R8, R7, P0 ;  /* 0x0000000708072207 */ /* 0x000fe20000000000 */
[----:B------:R-:W-:Y:S01]  /*37a0*/  IMAD.X R8, RZ, RZ, R17, P3 ;  /* 0x000000ffff087224 */ /* 0x000fe200018e0611 */
[----:B----4-:R-:W-:Y:S02]  /*37b0*/  FSETP.GEU.AND P1, PT, R11, R12, PT ;  /* 0x0000000c0b00720b */ /* 0x010fe40003f2e000 */
[----:B------:R-:W-:Y:S02]  /*37c0*/  @P2 SEL R5, R14, R5, P0 ;  /* 0x000000050e052207 */ /* 0x000fe40000000000 */
[----:B------:R-:W-:-:S09]  /*37d0*/  IADD3 R14, P2, PT, R18, 0x300, RZ ;  /* 0x00000300120e7810 */ /* 0x000fd20007f5e0ff */
[----:B------:R-:W-:-:S04]  /*37e0*/  @P1 ISETP.GE.U32.AND P0, PT, R7, R6, PT ;  /* 0x000000060700120c */ /* 0x000fc80003f06070 */
[----:B------:R-:W-:-:S04]  /*37f0*/  @P1 ISETP.GE.AND.EX P0, PT, R5, R8, PT, P0 ;  /* 0x000000080500120c */ /* 0x000fc80003f06300 */
[----:B------:R-:W-:-:S04]  /*3800*/  @P1 FSETP.LT.OR P0, PT, R12, R11, !P0 ;  /* 0x0000000b0c00120b */ /* 0x000fc80004701400 */
[----:B------:R-:W-:Y:S02]  /*3810*/  @P1 FSEL R12, R11, R12, P0 ;  /* 0x0000000c0b0c1208 */ /* 0x000fe40000000000 */
[----:B------:R-:W-:Y:S01]  /*3820*/  @P1 SEL R6, R7, R6, P0 ;  /* 0x0000000607061207 */ /* 0x000fe20000000000 */
[----:B------:R-:W-:Y:S01]  /*3830*/  IMAD.X R7, RZ, RZ, R17, P2 ;  /* 0x000000ffff077224 */ /* 0x000fe200010e0611 */
[----:B-----5:R-:W-:Y:S02]  /*3840*/  FSETP.GEU.AND P3, PT, R12, R13, PT ;  /* 0x0000000d0c00720b */ /* 0x020fe40003f6e000 */
        /* <DEDUP_REMOVED lines=8> */
[----:B------:R-:W-:Y:S02]  /*38d0*/  FSETP.GEU.AND P2, PT, R13, R4, PT ;  /* 0x000000040d00720b */ /* 0x000fe40003f4e000 */
[----:B------:R-:W-:Y:S01]  /*38e0*/  ISETP.GT.U32.AND P1, PT, R9, UR4, PT ;  /* 0x0000000409007c0c */ /* 0x000fe2000bf24070 */
[----:B------:R-:W-:Y:S01]  /*38f0*/  IMAD.X R9, RZ, RZ, R16, P4 ;  /* 0x000000ffff097224 */ /* 0x000fe200020e0610 */
[----:B------:R-:W-:Y:S02]  /*3900*/  @P3 SEL R7, R8, R7, P0 ;  /* 0x0000000708073207 */ /* 0x000fe40000000000 */
[----:B------:R-:W-:-:S02]  /*3910*/  IADD3 R8, P3, PT, R15, 0x500, RZ ;  /* 0x000005000f087810 */ /* 0x000fc40007f7e0ff */
[----:B------:R-:W-:-:S03]  /*3920*/  ISETP.GT.AND.EX P1, PT, R9, UR5, PT, P1 ;  /* 0x0000000509007c0c */ /* 0x000fc6000bf24310 */
[----:B------:R-:W-:Y:S02]  /*3930*/  IMAD.X R10, RZ, RZ, R16, P3 ;  /* 0x000000ffff0a7224 */ /* 0x000fe400018e0610 */
[----:B------:R-:W-:Y:S01]  /*3940*/  @P2 ISETP.GE.U32.AND P0, PT, R14, R5, PT ;  /* 0x000000050e00220c */ /* 0x000fe20003f06070 */
[----:B------:R-:W-:Y:S02]  /*3950*/  IMAD.MOV.U32 R15, RZ, RZ, R8 ;  /* 0x000000ffff0f7224 */ /* 0x000fe400078e0008 */
[----:B------:R-:W-:Y:S01]  /*3960*/  IMAD.MOV.U32 R16, RZ, RZ, R10 ;  /* 0x000000ffff107224 */ /* 0x000fe200078e000a */
[----:B------:R-:W-:-:S04]  /*3970*/  @P2 ISETP.GE.AND.EX P0, PT, R7, R6, PT, P0 ;  /* 0x000000060700220c */ /* 0x000fc80003f06300 */
[----:B------:R-:W-:-:S04]  /*3980*/  @P2 FSETP.LT.OR P0, PT, R4, R13, !P0 ;  /* 0x0000000d0400220b */ /* 0x000fc80004701400 */
[----:B------:R-:W-:Y:S02]  /*3990*/  @P2 FSEL R4, R13, R4, P0 ;  /* 0x000000040d042208 */ /* 0x000fe40000000000 */
[----:B------:R-:W-:Y:S02]  /*39a0*/  @P2 SEL R6, R7, R6, P0 ;  /* 0x0000000607062207 */ /* 0x000fe40000000000 */
[----:B------:R-:W-:Y:S01]  /*39b0*/  @P2 SEL R5, R14, R5, P0 ;  /* 0x000000050e052207 */ /* 0x000fe20000000000 */
[----:B------:R-:W-:Y:S01]  /*39c0*/  IMAD.MOV.U32 R7, RZ, RZ, R4 ;  /* 0x000000ffff077224 */ /* 0x000fe200078e0004 */
[----:B------:R-:W-:Y:S06]  /*39d0*/  @!P1 BRA `(.L_x_304) ;  /* 0xfffffffc00009947 */ /* 0x000fec000383ffff */
[----:B------:R-:W-:-:S07]  /*39e0*/  IMAD.MOV.U32 R7, RZ, RZ, R8 ;  /* 0x000000ffff077224 */ /* 0x000fce00078e0008 */
.L_x_303:
        /* <DEDUP_REMOVED lines=8> */
[----:B------:R-:W-:Y:S01]  /*3a70*/  BSSY.RECONVERGENT B2, `(.L_x_307) ;  /* 0x0000030000027945 */ /* 0x000fe20003800200 */
[----:B------:R-:W-:Y:S02]  /*3a80*/  IMAD.MOV.U32 R12, RZ, RZ, R0 ;  /* 0x000000ffff0c7224 */ /* 0x000fe400078e0000 */
[----:B------:R-:W-:-:S04]  /*3a90*/  IADD3 R15, PT, PT, -R7, UR4, R2 ;  /* 0x00000004070f7c10 */ /* 0x000fc8000fffe102 */
[----:B------:R-:W-:-:S04]  /*3aa0*/  LOP3.LUT R2, R15, 0x300, RZ, 0xc0, !PT ;  /* 0x000003000f027812 */ /* 0x000fc800078ec0ff */
[----:B------:R-:W-:-:S13]  /*3ab0*/  ISETP.NE.AND P0, PT, R2, 0x300, PT ;  /* 0x000003000200780c */ /* 0x000fda0003f05270 */
[----:B------:R-:W-:Y:S05]  /*3ac0*/  @!P0 BRA `(.L_x_308) ;  /* 0x0000000000a88947 */ /* 0x000fea0003800000 */
[----:B------:R-:W0:Y:S01]  /*3ad0*/  LDCU.64 UR10, c[0x0][0x380] ;  /* 0x00007000ff0a77ac */ /* 0x000e220008000a00 */
[----:B------:R-:W-:Y:S01]  /*3ae0*/  IADD3 R3, P0, PT, R0, R7, RZ ;  /* 0x0000000700037210 */ /* 0x000fe20007f1e0ff */
[----:B------:R-:W-:Y:S01]  /*3af0*/  IMAD.MOV.U32 R12, RZ, RZ, R0 ;  /* 0x000000ffff0c7224 */ /* 0x000fe200078e0000 */
[----:B------:R-:W-:-:S03]  /*3b00*/  LEA.HI R2, R15, 0x1, RZ, 0x18 ;  /* 0x000000010f027811 */ /* 0x000fc600078fc0ff */
[----:B------:R-:W-:Y:S01]  /*3b10*/  IMAD.X R14, RZ, RZ, R10, P0 ;  /* 0x000000ffff0e7224 */ /* 0x000fe200000e060a */
[----:B------:R-:W-:Y:S02]  /*3b20*/  LOP3.LUT R2, R2, 0x3, RZ, 0xc0, !PT ;  /* 0x0000000302027812 */ /* 0x000fe400078ec0ff */
[----:B------:R-:W-:-:S03]  /*3b30*/  IADD3 R13, P0, PT, R3, UR6, RZ ;  /* 0x00000006030d7c10 */ /* 0x000fc6000ff1e0ff */
[----:B------:R-:W-:Y:S01]  /*3b40*/  IMAD.MOV R8, RZ, RZ, -R2 ;  /* 0x000000ffff087224 */ /* 0x000fe200078e0a02 */
[----:B0-----:R-:W-:-:S04]  /*3b50*/  LEA R9, P1, R3, UR10, 0x2 ;  /* 0x0000000a03097c11 */ /* 0x001fc8000f8210ff */
[----:B------:R-:W-:Y:S02]  /*3b60*/  LEA.HI.X R3, R3, UR11, R14, 0x2, P1 ;  /* 0x0000000b03037c11 */ /* 0x000fe400088f140e */
[----:B------:R-:W-:-:S07]  /*3b70*/  IADD3.X R14, PT, PT, R14, UR7, RZ, P0, !PT ;  /* 0x000000070e0e7c10 */ /* 0x000fce00087fe4ff */
.L_x_311:
        /* <DEDUP_REMOVED lines=25> */
.L_x_310:
[----:B------:R-:W-:Y:S05]  /*3d10*/  BSYNC.RECONVERGENT B3 ;  /* 0x0000000000037941 */ /* 0x000fea0003800200 */
.L_x_309:
[----:B------:R-:W-:Y:S01]  /*3d20*/  IADD3 R13, P0, PT, R13, 0x100, RZ ;  /* 0x000001000d0d7810 */ /* 0x000fe20007f1e0ff */
[----:B------:R-:W-:Y:S02]  /*3d30*/  VIADD R12, R12, 0x100 ;  /* 0x000001000c0c7836 */ /* 0x000fe40000000000 */
[----:B------:R-:W-:Y:S02]  /*3d40*/  IMAD.X R3, RZ, RZ, R3, P3 ;  /* 0x000000ffff037224 */ /* 0x000fe400018e0603 */
[----:B------:R-:W-:Y:S01]  /*3d50*/  IMAD.X R14, RZ, RZ, R14, P0 ;  /* 0x000000ffff0e7224 */ /* 0x000fe200000e060e */
[----:B------:R-:W-:Y:S07]  /*3d60*/  @P2 BRA `(.L_x_311) ;  /* 0xfffffffc00842947 */ /* 0x000fee000383ffff */
.L_x_308:
[----:B------:R-:W-:Y:S05]  /*3d70*/  BSYNC.RECONVERGENT B2 ;  /* 0x0000000000027941 */ /* 0x000fea0003800200 */
.L_x_307:
[----:B------:R-:W-:-:S13]  /*3d80*/  ISETP.GE.U32.AND P0, PT, R15, 0x300, PT ;  /* 0x000003000f00780c */ /* 0x000fda0003f06070 */
[----:B------:R-:W-:Y:S05]  /*3d90*/  @!P0 BRA `(.L_x_306) ;  /* 0x0000000400888947 */ /* 0x000fea0003800000 */
[----:B------:R-:W0:Y:S01]  /*3da0*/  LDC.64 R2, c[0x0][0x380] ;  /* 0x0000e000ff027b82 */ /* 0x000e220000000a00 */
[----:B------:R-:W-:-:S07]  /*3db0*/  VIADD R12, R12, 0x200 ;  /* 0x000002000c0c7836 */ /* 0x000fce0000000000 */
[----:B------:R-:W1:Y:S02]  /*3dc0*/  LDC.64 R8, c[0x0][0x388] ;  /* 0x0000e200ff087b82 */ /* 0x000e640000000a00 */
.L_x_320:
        /* <DEDUP_REMOVED lines=29> */
.L_x_313:
[----:B------:R-:W-:Y:S05]  /*3fa0*/  BSYNC.RECONVERGENT B2 ;  /* 0x0000000000027941 */ /* 0x000fea0003800200 */
.L_x_312:
        /* <DEDUP_REMOVED lines=20> */
.L_x_315:
[----:B------:R-:W-:Y:S05]  /*40f0*/  BSYNC.RECONVERGENT B2 ;  /* 0x0000000000027941 */ /* 0x000fea0003800200 */
.L_x_314:
        /* <DEDUP_REMOVED lines=20> */
.L_x_317:
[----:B------:R-:W-:Y:S05]  /*4240*/  BSYNC.RECONVERGENT B2 ;  /* 0x0000000000027941 */ /* 0x000fea0003800200 */
.L_x_316:
        /* <DEDUP_REMOVED lines=18> */
.L_x_319:
[----:B------:R-:W-:Y:S05]  /*4370*/  BSYNC.RECONVERGENT B2 ;  /* 0x0000000000027941 */ /* 0x000fea0003800200 */
.L_x_318:
[C---:B------:R-:W-:Y:S02]  /*4380*/  VIADD R14, R12.reuse, 0x200 ;  /* 0x000002000c0e7836 */ /* 0x040fe40000000000 */
[----:B------:R-:W-:-:S03]  /*4390*/  VIADD R12, R12, 0x400 ;  /* 0x000004000c0c7836 */ /* 0x000fc60000000000 */
[----:B------:R-:W-:-:S13]  /*43a0*/  ISETP.GE.AND P0, PT, R14, R11, PT ;  /* 0x0000000b0e00720c */ /* 0x000fda0003f06270 */
[----:B------:R-:W-:Y:S05]  /*43b0*/  @!P0 BRA `(.L_x_320) ;  /* 0xfffffff800848947 */ /* 0x000fea000383ffff */
.L_x_306:
[----:B------:R-:W-:Y:S05]  /*43c0*/  BSYNC.RECONVERGENT B1 ;  /* 0x0000000000017941 */ /* 0x000fea0003800200 */
.L_x_305:
        /* <DEDUP_REMOVED lines=31> */
.L_x_322:
[----:B------:R-:W-:Y:S05]  /*45c0*/  BSYNC.RECONVERGENT B1 ;  /* 0x0000000000017941 */ /* 0x000fea0003800200 */
.L_x_321:
        /* <DEDUP_REMOVED lines=24> */
.L_x_324:
[----:B------:R-:W-:Y:S05]  /*4750*/  BSYNC.RECONVERGENT B1 ;  /* 0x0000000000017941 */ /* 0x000fea0003800200 */
.L_x_323:
[----:B0-----:R0:W4:Y:S01]  /*4760*/  SHFL.DOWN PT, R8, R3, 0x4, 0x1f ;  /* 0x08801f0003087f89 */ /* 0x00112200000e0000 */
[----:B------:R-:W-:Y:S01]  /*4770*/  BSSY.RECONVERGENT B1, `(.L_x_325) ;  /* 0x0000017000017945 */ /* 0x000fe20003800200 */
[----:B------:R-:W-:Y:S02]  /*4780*/  IMAD.MOV.U32 R2, RZ, RZ, R3 ;  /* 0x000000ffff027224 */ /* 0x000fe400078e0003 */
[----:B-1----:R0:W1:Y:S01]  /*4790*/  SHFL.DOWN PT, R9, R4, 0x4, 0x1f ;  /* 0x08801f0004097f89 */ /* 0x00206200000e0000 */
[----:B--2---:R-:W-:Y:S02]  /*47a0*/  IMAD.MOV.U32 R6, RZ, RZ, R4 ;  /* 0x000000ffff067224 */ /* 0x004fe400078e0004 */
[----:B------:R-:W-:Y:S01]  /*47b0*/  IMAD.MOV.U32 R7, RZ, RZ, R5 ;  /* 0x000000ffff077224 */ /* 0x000fe200078e0005 */
[----:B------:R0:W2:Y:S01]  /*47c0*/  SHFL.DOWN PT, R10, R5, 0x4, 0x1f ;  /* 0x08801f00050a7f89 */ /* 0x0000a200000e0000 */
[----:B------:R-:W-:Y:S05]  /*47d0*/  @P5 BRA `(.L_x_326) ;  /* 0x0000000000405947 */ /* 0x000fea0003800000 */
[----:B----4-:R-:W-:Y:S01]  /*47e0*/  FSETP.GEU.AND P0, PT, R3, R8, PT ;  /* 0x000000080300720b */ /* 0x010fe20003f0e000 */
[----:B------:R-:W-:Y:S02]  /*47f0*/  IMAD.MOV.U32 R2, RZ, RZ, R8 ;  /* 0x000000ffff027224 */ /* 0x000fe400078e0008 */
[----:B-1----:R-:W-:Y:S02]  /*4800*/  IMAD.MOV.U32 R6, RZ, RZ, R9 ;  /* 0x000000ffff067224 */ /* 0x002fe400078e0009 */
[----:B--2---:R-:W-:-:S08]  /*4810*/  IMAD.MOV.U32 R7, RZ, RZ, R10 ;  /* 0x000000ffff077224 */ /* 0x004fd000078e000a */
        /* <DEDUP_REMOVED lines=12> */
.L_x_326:
[----:B------:R-:W-:Y:S05]  /*48e0*/  BSYNC.RECONVERGENT B1 ;  /* 0x0000000000017941 */ /* 0x000fea0003800200 */
.L_x_325:
[----:B-1----:R1:W1:Y:S01]  /*48f0*/  SHFL.DOWN PT, R9, R2, 0x8, 0x1f ;  /* 0x09001f0002097f89 */ /* 0x00226200000e0000 */
[----:B------:R-:W-:Y:S01]  /*4900*/  BSSY.RECONVERGENT B1, `(.L_x_327) ;  /* 0x0000017000017945 */ /* 0x000fe20003800200 */
[----:B0-----:R-:W-:Y:S02]  /*4910*/  IMAD.MOV.U32 R3, RZ, RZ, R2 ;  /* 0x000000ffff037224 */ /* 0x001fe400078e0002 */
[----:B---3--:R0:W3:Y:S01]  /*4920*/  SHFL.DOWN PT, R11, R6, 0x8, 0x1f ;  /* 0x09001f00060b7f89 */ /* 0x0080e200000e0000 */
[----:B------:R-:W-:Y:S02]  /*4930*/  IMAD.MOV.U32 R4, RZ, RZ, R6 ;  /* 0x000000ffff047224 */ /* 0x000fe400078e0006 */
[----:B------:R-:W-:Y:S01]  /*4940*/  IMAD.MOV.U32 R5, RZ, RZ, R7 ;  /* 0x000000ffff057224 */ /* 0x000fe200078e0007 */
[----:B----4-:R0:W4:Y:S01]  /*4950*/  SHFL.DOWN PT, R8, R7, 0x8, 0x1f ;  /* 0x09001f0007087f89 */ /* 0x01012200000e0000 */
[----:B------:R-:W-:Y:S05]  /*4960*/  @P4 BRA `(.L_x_328) ;  /* 0x0000000000404947 */ /* 0x000fea0003800000 */
[----:B-1----:R-:W-:Y:S01]  /*4970*/  FSETP.GEU.AND P0, PT, R2, R9, PT ;  /* 0x000000090200720b */ /* 0x002fe20003f0e000 */
        /* <DEDUP_REMOVED lines=15> */
.L_x_328:
[----:B------:R-:W-:Y:S05]  /*4a70*/  BSYNC.RECONVERGENT B1 ;  /* 0x0000000000017941 */ /* 0x000fea0003800200 */
.L_x_327:
[----:B-1----:R1:W1:Y:S01]  /*4a80*/  SHFL.DOWN PT, R2, R3, 0x10, 0x1f ;  /* 0x0a001f0003027f89 */ /* 0x00226200000e0000 */
[----:B------:R-:W-:Y:S01]  /*4a90*/  BSSY.RECONVERGENT B1, `(.L_x_329) ;  /* 0x0000017000017945 */ /* 0x000fe20003800200 */
[----:B----4-:R-:W-:Y:S02]  /*4aa0*/  IMAD.MOV.U32 R8, RZ, RZ, R3 ;  /* 0x000000ffff087224 */ /* 0x010fe400078e0003 */
[----:B------:R4:W1:Y:S01]  /*4ab0*/  SHFL.DOWN PT, R9, R4, 0x10, 0x1f ;  /* 0x0a001f0004097f89 */ /* 0x00086200000e0000 */
[----:B0-----:R-:W-:Y:S02]  /*4ac0*/  IMAD.MOV.U32 R7, RZ, RZ, R4 ;  /* 0x000000ffff077224 */ /* 0x001fe400078e0004 */
[----:B------:R-:W-:Y:S01]  /*4ad0*/  IMAD.MOV.U32 R6, RZ, RZ, R5 ;  /* 0x000000ffff067224 */ /* 0x000fe200078e0005 */
[----:B--2---:R4:W0:Y:S01]  /*4ae0*/  SHFL.DOWN PT, R10, R5, 0x10, 0x1f ;  /* 0x0a001f00050a7f89 */ /* 0x00482200000e0000 */
[----:B------:R-:W-:Y:S05]  /*4af0*/  @P3 BRA `(.L_x_330) ;  /* 0x0000000000403947 */ /* 0x000fea0003800000 */
[----:B-1----:R-:W-:Y:S01]  /*4b00*/  FSETP.GEU.AND P0, PT, R3, R2, PT ;  /* 0x000000020300720b */ /* 0x002fe20003f0e000 */
        /* <DEDUP_REMOVED lines=15> */
.L_x_330:
[----:B------:R-:W-:Y:S05]  /*4c00*/  BSYNC.RECONVERGENT B1 ;  /* 0x0000000000017941 */ /* 0x000fea0003800200 */
.L_x_329:
[----:B------:R-:W-:Y:S04]  /*4c10*/  BSSY.RECONVERGENT B1, `(.L_x_331) ;  /* 0x000000c000017945 */ /* 0x000fe80003800200 */
[----:B------:R-:W-:Y:S05]  /*4c20*/  @P2 BRA `(.L_x_332) ;  /* 0x0000000000282947 */ /* 0x000fea0003800000 */
[----:B----4-:R-:W2:Y:S01]  /*4c30*/  S2R R4, SR_CgaCtaId ;  /* 0x0000000000047919 */ /* 0x010ea20000008800 */
[----:B-1----:R-:W-:Y:S02]  /*4c40*/  MOV R3, 0x400 ;  /* 0x0000040000037802 */ /* 0x002fe40000000f00 */
        /* <DEDUP_REMOVED lines=8> */
.L_x_332:
[----:B------:R-:W-:Y:S05]  /*4cd0*/  BSYNC.RECONVERGENT B1 ;  /* 0x0000000000017941 */ /* 0x000fea0003800200 */
.L_x_331:
[----:B------:R-:W-:Y:S01]  /*4ce0*/  BAR.SYNC.DEFER_BLOCKING 0x0 ;  /* 0x0000000000007b1d */ /* 0x000fe20000010000 */
[----:B------:R-:W-:-:S13]  /*4cf0*/  ISETP.NE.AND P1, PT, R0, RZ, PT ;  /* 0x000000ff0000720c */ /* 0x000fda0003f25270 */
[----:B------:R-:W-:Y:S05]  /*4d00*/  @P1 BRA `(.L_x_266) ;  /* 0x0000000800341947 */ /* 0x000fea0003800000 */
[----:B-12---:R-:W1:Y:S01]  /*4d10*/  S2R R3, SR_CgaCtaId ;  /* 0x0000000000037919 */ /* 0x006e620000008800 */
[----:B------:R-:W-:Y:S01]  /*4d20*/  MOV R0, 0x400 ;  /* 0x0000040000007802 */ /* 0x000fe20000000f00 */
[----:B------:R-:W-:Y:S03]  /*4d30*/  BSSY.RECONVERGENT B1, `(.L_x_333) ;  /* 0x0000016000017945 */ /* 0x000fe60003800200 */
[----:B-1----:R-:W-:-:S05]  /*4d40*/  LEA R24, R3, R0, 0x18 ;  /* 0x0000000003187211 */ /* 0x002fca00078ec0ff */
[----:B------:R-:W1:Y:S04]  /*4d50*/  LDS R3, [R24+0x18] ;  /* 0x0000180018037984 */ /* 0x000e680000000800 */
[----:B----4-:R-:W2:Y:S04]  /*4d60*/  LDS.64 R4, [R24+0x20] ;  /* 0x0000200018047984 */ /* 0x010ea80000000a00 */
[----:B------:R4:W0:Y:S04]  /*4d70*/  LDS R18, [R24+0x28] ;  /* 0x0000280018127984 */ /* 0x0008280000000800 */
[----:B------:R4:W0:Y:S01]  /*4d80*/  LDS R16, [R24+0x38] ;  /* 0x0000380018107984 */ /* 0x0008220000000800 */
[----:B-1----:R-:W-:Y:S01]  /*4d90*/  FSETP.GEU.AND P0, PT, R8, R3, PT ;  /* 0x000000030800720b */ /* 0x002fe20003f0e000 */
[----:B------:R-:W-:-:S02]  /*4da0*/  IMAD.MOV.U32 R19, RZ, RZ, R3 ;  /* 0x000000ffff137224 */ /* 0x000fc400078e0003 */
[----:B--2---:R-:W-:Y:S02]  /*4db0*/  IMAD.MOV.U32 R21, RZ, RZ, R4 ;  /* 0x000000ffff157224 */ /* 0x004fe400078e0004 */
[----:B------:R-:W-:-:S08]  /*4dc0*/  IMAD.MOV.U32 R20, RZ, RZ, R5 ;  /* 0x000000ffff147224 */ /* 0x000fd000078e0005 */
[----:B0---4-:R-:W-:Y:S05]  /*4dd0*/  @!P0 BRA `(.L_x_334) ;  /* 0x00000000002c8947 */ /* 0x011fea0003800000 */
        /* <DEDUP_REMOVED lines=11> */
.L_x_334:
[----:B------:R-:W-:Y:S05]  /*4e90*/  BSYNC.RECONVERGENT B1 ;  /* 0x0000000000017941 */ /* 0x000fea0003800200 */
.L_x_333:
        /* <DEDUP_REMOVED lines=27> */
.L_x_336:
[----:B------:R-:W-:Y:S05]  /*5050*/  BSYNC.RECONVERGENT B1 ;  /* 0x0000000000017941 */ /* 0x000fea0003800200 */
.L_x_335:
        /* <DEDUP_REMOVED lines=17> */
.L_x_338:
[----:B------:R-:W-:Y:S05]  /*5170*/  BSYNC.RECONVERGENT B1 ;  /* 0x0000000000017941 */ /* 0x000fea0003800200 */
.L_x_337:
        /* <DEDUP_REMOVED lines=17> */
.L_x_340:
[----:B------:R-:W-:Y:S05]  /*5290*/  BSYNC.RECONVERGENT B1 ;  /* 0x0000000000017941 */ /* 0x000fea0003800200 */
.L_x_339:
        /* <DEDUP_REMOVED lines=17> */
.L_x_342:
[----:B------:R-:W-:Y:S05]  /*53b0*/  BSYNC.RECONVERGENT B1 ;  /* 0x0000000000017941 */ /* 0x000fea0003800200 */
.L_x_341:
        /* <DEDUP_REMOVED lines=17> */
.L_x_344:
[----:B------:R-:W-:Y:S05]  /*54d0*/  BSYNC.RECONVERGENT B1 ;  /* 0x0000000000017941 */ /* 0x000fea0003800200 */
.L_x_343:
        /* <DEDUP_REMOVED lines=16> */
.L_x_266:
[----:B------:R-:W-:Y:S05]  /*55e0*/  BSYNC.RECONVERGENT B0 ;  /* 0x0000000000007941 */ /* 0x000fea0003800200 */
.L_x_233:
[----:B------:R-:W-:Y:S05]  /*55f0*/  @P1 EXIT ;  /* 0x000000000000194d */ /* 0x000fea0003800000 */
[----:B01234-:R-:W0:Y:S01]  /*5600*/  LDC.64 R2, c[0x0][0x390] ;  /* 0x0000e400ff027b82 */ /* 0x01fe220000000a00 */
[----:B------:R-:W-:-:S04]  /*5610*/  LOP3.LUT R7, R7, R6, RZ, 0x3c, !PT ;  /* 0x0000000607077212 */ /* 0x000fc800078e3cff */
[----:B------:R-:W-:-:S04]  /*5620*/  LOP3.LUT R6, R7, R6, RZ, 0x3c, !PT ;  /* 0x0000000607067212 */ /* 0x000fc800078e3cff */
[----:B------:R-:W-:-:S05]  /*5630*/  LOP3.LUT R7, R7, R6, RZ, 0x3c, !PT ;  /* 0x0000000607077212 */ /* 0x000fca00078e3cff */
[----:B0-----:R-:W-:Y:S04]  /*5640*/  STG.E.64 desc[UR8][R2.64+0x8], R6 ;  /* 0x0000080602007986 */ /* 0x001fe8000c101b08 */
[----:B------:R-:W-:Y:S01]  /*5650*/  STG.E desc[UR8][R2.64], R8 ;  /* 0x0000000802007986 */ /* 0x000fe2000c101908 */
[----:B------:R-:W-:Y:S05]  /*5660*/  EXIT ;  /* 0x000000000000794d */ /* 0x000fea0003800000 */
.L_x_345:
        /* <DEDUP_REMOVED lines=9> */
.L_x_808:


//--------------------- .text._ZN6thrust24THRUST_300001_SM_1000_NS8cuda_cub4core6detail13_kernel_agentINS1_8__reduce11ReduceAgentIPN4cuda3std3__45tupleIJflEEESC_SB_iNS1_9__extrema9arg_max_fIflNS9_4lessIfEEEEEEJSC_SC_iSH_EEEvDpT0_ --------------------------
	.section	.text._ZN6thrust24THRUST_300001_SM_1000_NS8cuda_cub4core6detail13_kernel_agentINS1_8__reduce11ReduceAgentIPN4cuda3std3__45tupleIJflEEESC_SB_iNS1_9__extrema9arg_max_fIflNS9_4lessIfEEEEEEJSC_SC_iSH_EEEvDpT0_,"ax",@progbits
	.align	128
        .global         _ZN6thrust24THRUST_300001_SM_1000_NS8cuda_cub4core6detail13_kernel_agentINS1_8__reduce11ReduceAgentIPN4cuda3std3__45tupleIJflEEESC_SB_iNS1_9__extrema9arg_max_fIflNS9_4lessIfEEEEEEJSC_SC_iSH_EEEvDpT0_
        .type           _ZN6thrust24THRUST_300001_SM_1000_NS8cuda_cub4core6detail13_kernel_agentINS1_8__reduce11ReduceAgentIPN4cuda3std3__45tupleIJflEEESC_SB_iNS1_9__extrema9arg_max_fIflNS9_4lessIfEEEEEEJSC_SC_iSH_EEEvDpT0_,@function
        .size           _ZN6thrust24THRUST_300001_SM_1000_NS8cuda_cub4core6detail13_kernel_agentINS1_8__reduce11ReduceAgentIPN4cuda3std3__45tupleIJflEEESC_SB_iNS1_9__extrema9arg_max_fIflNS9_4lessIfEEEEEEJSC_SC_iSH_EEEvDpT0_,(.L_x_809 - _ZN6thrust24THRUST_300001_SM_1000_NS8cuda_cub4core6detail13_kernel_agentINS1_8__reduce11ReduceAgentIPN4cuda3std3__45tupleIJflEEESC_SB_iNS1_9__extrema9arg_max_fIflNS9_4lessIfEEEEEEJSC_SC_iSH_EEEvDpT0_)
        .other          _ZN6thrust24THRUST_300001_SM_1000_NS8cuda_cub4core6detail13_kernel_agentINS1_8__reduce11ReduceAgentIPN4cuda3std3__45tupleIJflEEESC_SB_iNS1_9__extrema9arg_max_fIflNS9_4lessIfEEEEEEJSC_SC_iSH_EEEvDpT0_,@"STO_CUDA_ENTRY STV_DEFAULT"
_ZN6thrust24THRUST_300001_SM_1000_NS8cuda_cub4core6detail13_kernel_agentINS1_8__reduce11ReduceAgentIPN4cuda3std3__45tupleIJflEEESC_SB_iNS1_9__extrema9arg_max_fIflNS9_4lessIfEEEEEEJSC_SC_iSH_EEEvDpT0_:
.text._ZN6thrust24THRUST_300001_SM_1000_NS8cuda_cub4core6detail13_kernel_agentINS1_8__reduce11ReduceAgentIPN4cuda3std3__45tupleIJflEEESC_SB_iNS1_9__extrema9arg_max_fIflNS9_4lessIfEEEEEEJSC_SC_iSH_EEEvDpT0_:
        /* <DEDUP_REMOVED lines=21> */
.L_x_349:
[----:B0-----:R-:W-:Y:S05]  /*0150*/  BSYNC.RECONVERGENT B1 ;  /* 0x0000000000017941 */ /* 0x001fea0003800200 */
.L_x_348:
        /* <DEDUP_REMOVED lines=15> */
.L_x_356:
        /* <DEDUP_REMOVED lines=28> */
.L_x_355:
[----:B------:R-:W-:Y:S05]  /*0410*/  BSYNC.RECONVERGENT B3 ;  /* 0x0000000000037941 */ /* 0x000fea0003800200 */
.L_x_354:
[----:B------:R-:W-:Y:S02]  /*0420*/  IMAD.X R7, RZ, RZ, R7, P3 ;  /* 0x000000ffff077224 */ /* 0x000fe400018e0607 */
[----:B------:R-:W-:Y:S01]  /*0430*/  VIADD R5, R5, 0x100 ;  /* 0x0000010005057836 */ /* 0x000fe20000000000 */
[----:B------:R-:W-:Y:S06]  /*0440*/  @P2 BRA `(.L_x_356) ;  /* 0xfffffffc00802947 */ /* 0x000fec000383ffff */
.L_x_353:
[----:B------:R-:W-:Y:S05]  /*0450*/  BSYNC.RECONVERGENT B2 ;  /* 0x0000000000027941 */ /* 0x000fea0003800200 */
.L_x_352:
[----:B------:R-:W0:Y:S01]  /*0460*/  LDC.64 R8, c[0x0][0x380] ;  /* 0x0000e000ff087b82 */ /* 0x000e220000000a00 */
[----:B------:R-:W-:-:S13]  /*0470*/  ISETP.GE.U32.AND P0, PT, R12, 0x300, PT ;  /* 0x000003000c00780c */ /* 0x000fda0003f06070 */
[----:B------:R-:W-:Y:S05]  /*0480*/  @!P0 BRA `(.L_x_351) ;  /* 0x0000000400588947 */ /* 0x000fea0003800000 */
.L_x_365:
        /* <DEDUP_REMOVED lines=26> */
.L_x_358:
[----:B------:R-:W-:Y:S05]  /*0630*/  BSYNC.RECONVERGENT B2 ;  /* 0x0000000000027941 */ /* 0x000fea0003800200 */
.L_x_357:
        /* <DEDUP_REMOVED lines=17> */
.L_x_360:
[----:B------:R-:W-:Y:S05]  /*0750*/  BSYNC.RECONVERGENT B2 ;  /* 0x0000000000027941 */ /* 0x000fea0003800200 */
.L_x_359:
        /* <DEDUP_REMOVED lines=17> */
.L_x_362:
[----:B------:R-:W-:Y:S05]  /*0870*/  BSYNC.RECONVERGENT B2 ;  /* 0x0000000000027941 */ /* 0x000fea0003800200 */
.L_x_361:
        /* <DEDUP_REMOVED lines=19> */
.L_x_364:
[----:B------:R-:W-:Y:S05]  /*09b0*/  BSYNC.RECONVERGENT B2 ;  /* 0x0000000000027941 */ /* 0x000fea0003800200 */
.L_x_363:
[----:B------:R-:W-:-:S05]  /*09c0*/  VIADD R5, R5, 0x400 ;  /* 0x0000040005057836 */ /* 0x000fca0000000000 */
[----:B------:R-:W-:-:S13]  /*09d0*/  ISETP.GE.AND P0, PT, R5, UR5, PT ;  /* 0x0000000505007c0c */ /* 0x000fda000bf06270 */
[----:B------:R-:W-:Y:S05]  /*09e0*/  @!P0 BRA `(.L_x_365) ;  /* 0xfffffff800a88947 */ /* 0x000fea000383ffff */
.L_x_351:
[----:B------:R-:W-:Y:S05]  /*09f0*/  BSYNC.RECONVERGENT B1 ;  /* 0x0000000000017941 */ /* 0x000fea0003800200 */
.L_x_350:
        /* <DEDUP_REMOVED lines=31> */
.L_x_368:
[----:B------:R-:W-:Y:S05]  /*0bf0*/  BSYNC.RECONVERGENT B1 ;  /* 0x0000000000017941 */ /* 0x000fea0003800200 */
.L_x_367:
        /* <DEDUP_REMOVED lines=27> */
.L_x_370:
[----:B------:R-:W-:Y:S05]  /*0db0*/  BSYNC.RECONVERGENT B1 ;  /* 0x0000000000017941 */ /* 0x000fea0003800200 */
.L_x_369:
        /* <DEDUP_REMOVED lines=24> */
.L_x_372:
[----:B------:R-:W-:Y:S05]  /*0f40*/  BSYNC.RECONVERGENT B1 ;  /* 0x0000000000017941 */ /* 0x000fea0003800200 */
.L_x_371:
        /* <DEDUP_REMOVED lines=24> */
.L_x_374:
[----:B------:R-:W-:Y:S05]  /*10d0*/  BSYNC.RECONVERGENT B1 ;  /* 0x0000000000017941 */ /* 0x000fea0003800200 */
.L_x_373:
        /* <DEDUP_REMOVED lines=24> */
.L_x_376:
[----:B------:R-:W-:Y:S05]  /*1260*/  BSYNC.RECONVERGENT B1 ;  /* 0x0000000000017941 */ /* 0x000fea0003800200 */
.L_x_375:
        /* <DEDUP_REMOVED lines=12> */
.L_x_378:
[----:B------:R-:W-:Y:S05]  /*1330*/  BSYNC.RECONVERGENT B1 ;  /* 0x0000000000017941 */ /* 0x000fea0003800200 */
.L_x_377:
        /* <DEDUP_REMOVED lines=27> */
.L_x_381:
[----:B------:R-:W-:Y:S05]  /*14f0*/  BSYNC.RECONVERGENT B1 ;  /* 0x0000000000017941 */ /* 0x000fea0003800200 */
.L_x_380:
        /* <DEDUP_REMOVED lines=27> */
.L_x_383:
[----:B------:R-:W-:Y:S05]  /*16b0*/  BSYNC.RECONVERGENT B1 ;  /* 0x0000000000017941 */ /* 0x000fea0003800200 */
.L_x_382:
        /* <DEDUP_REMOVED lines=17> */
.L_x_385:
[----:B------:R-:W-:Y:S05]  /*17d0*/  BSYNC.RECONVERGENT B1 ;  /* 0x0000000000017941 */ /* 0x000fea0003800200 */
.L_x_384:
        /* <DEDUP_REMOVED lines=17> */
.L_x_387:
[----:B------:R-:W-:Y:S05]  /*18f0*/  BSYNC.RECONVERGENT B1 ;  /* 0x0000000000017941 */ /* 0x000fea0003800200 */
.L_x_386:
        /* <DEDUP_REMOVED lines=17> */
.L_x_389:
[----:B------:R-:W-:Y:S05]  /*1a10*/  BSYNC.RECONVERGENT B1 ;  /* 0x0000000000017941 */ /* 0x000fea0003800200 */
.L_x_388:
        /* <DEDUP_REMOVED lines=17> */
.L_x_391:
[----:B------:R-:W-:Y:S05]  /*1b30*/  BSYNC.RECONVERGENT B1 ;  /* 0x0000000000017941 */ /* 0x000fea0003800200 */
.L_x_390:
        /* <DEDUP_REMOVED lines=18> */
.L_x_366:
        /* <DEDUP_REMOVED lines=40> */
.L_x_393:
[----:B------:R-:W-:Y:S05]  /*1ee0*/  BSYNC.RECONVERGENT B1 ;  /* 0x0000000000017941 */ /* 0x000fea0003800200 */
.L_x_392:
        /* <DEDUP_REMOVED lines=25> */
.L_x_395:
[----:B------:R-:W-:Y:S05]  /*2080*/  BSYNC.RECONVERGENT B1 ;  /* 0x0000000000017941 */ /* 0x000fea0003800200 */
.L_x_394:
        /* <DEDUP_REMOVED lines=24> */
.L_x_397:
[----:B------:R-:W-:Y:S05]  /*2210*/  BSYNC.RECONVERGENT B1 ;  /* 0x0000000000017941 */ /* 0x000fea0003800200 */
.L_x_396:
        /* <DEDUP_REMOVED lines=24> */
.L_x_399:
[----:B------:R-:W-:Y:S05]  /*23a0*/  BSYNC.RECONVERGENT B1 ;  /* 0x0000000000017941 */ /* 0x000fea0003800200 */
.L_x_398:
        /* <DEDUP_REMOVED lines=24> */
.L_x_401:
[----:B------:R-:W-:Y:S05]  /*2530*/  BSYNC.RECONVERGENT B1 ;  /* 0x0000000000017941 */ /* 0x000fea0003800200 */
.L_x_400:
        /* <DEDUP_REMOVED lines=12> */
.L_x_403:
[----:B------:R-:W-:Y:S05]  /*2600*/  BSYNC.RECONVERGENT B1 ;  /* 0x0000000000017941 */ /* 0x000fea0003800200 */
.L_x_402:
        /* <DEDUP_REMOVED lines=30> */
.L_x_405:
[----:B------:R-:W-:Y:S05]  /*27f0*/  BSYNC.RECONVERGENT B1 ;  /* 0x0000000000017941 */ /* 0x000fea0003800200 */
.L_x_404:
        /* <DEDUP_REMOVED lines=27> */
.L_x_407:
[----:B------:R-:W-:Y:S05]  /*29b0*/  BSYNC.RECONVERGENT B1 ;  /* 0x0000000000017941 */ /* 0x000fea0003800200 */
.L_x_406:
        /* <DEDUP_REMOVED lines=27> */
.L_x_409:
[----:B------:R-:W-:Y:S05]  /*2b70*/  BSYNC.RECONVERGENT B1 ;  /* 0x0000000000017941 */ /* 0x000fea0003800200 */
.L_x_408:
        /* <DEDUP_REMOVED lines=27> */
.L_x_411:
[----:B------:R-:W-:Y:S05]  /*2d30*/  BSYNC.RECONVERGENT B1 ;  /* 0x0000000000017941 */ /* 0x000fea0003800200 */
.L_x_410:
        /* <DEDUP_REMOVED lines=27> */
.L_x_413:
[----:B------:R-:W-:Y:S05]  /*2ef0*/  BSYNC.RECONVERGENT B1 ;  /* 0x0000000000017941 */ /* 0x000fea0003800200 */
.L_x_412:
        /* <DEDUP_REMOVED lines=27> */
.L_x_415:
[----:B------:R-:W-:Y:S05]  /*30b0*/  BSYNC.RECONVERGENT B1 ;  /* 0x0000000000017941 */ /* 0x000fea0003800200 */
.L_x_414:
        /* <DEDUP_REMOVED lines=28> */
.L_x_347:
        /* <DEDUP_REMOVED lines=12> */
[----:B------:R-:W5:Y:S01]  /*3340*/  LDG.E.64.CONSTANT R2, desc[UR6][R6.64+0x4008] ;  /* 0x0040080606027981 */ /* 0x000f62000c1e9b00 */
[----:B------:R-:W-:Y:S01]  /*3350*/  UISETP.GE.U32.AND UP0, UPT, UR4, 0xa00, UPT ;  /* 0x00000a000400788c */ /* 0x000fe2000bf06070 */
[----:B------:R-:W-:Y:S01]  /*3360*/  IMAD.MOV.U32 R19, RZ, RZ, 0x500 ;  /* 0x00000500ff137424 */ /* 0x000fe200078e00ff */
        /* <DEDUP_REMOVED lines=29> */
[----:B------:R-:W0:Y:S01]  /*3540*/  LDC.64 R6, c[0x0][0x380] ;  /* 0x0000e000ff067b82 */ /* 0x000e220000000a00 */
[----:B------:R-:W-:Y:S01]  /*3550*/  IMAD.MOV.U32 R23, RZ, RZ, R2 ;  /* 0x000000ffff177224 */ /* 0x000fe200078e0002 */
[----:B------:R-:W1:Y:S01]  /*3560*/  LDCU UR4, c[0x0][0x390] ;  /* 0x00007200ff0477ac */ /* 0x000e620008000800 */
[----:B------:R-:W-:Y:S02]  /*3570*/  IMAD.MOV.U32 R24, RZ, RZ, R3 ;  /* 0x000000ffff187224 */ /* 0x000fe400078e0003 */
[----:B------:R-:W-:Y:S02]  /*3580*/  IMAD.MOV.U32 R18, RZ, RZ, R4 ;  /* 0x000000ffff127224 */ /* 0x000fe400078e0004 */
[----:B------:R-:W-:-:S07]  /*3590*/  IMAD.MOV.U32 R5, RZ, RZ, 0x500 ;  /* 0x00000500ff057424 */ /* 0x000fce00078e00ff */
.L_x_417:
[----:B------:R-:W-:-:S04]  /*35a0*/  IMAD.IADD R17, R0, 0x1, R5 ;  /* 0x0000000100117824 */ /* 0x000fc800078e0205 */
[----:B0-----:R-:W-:-:S05]  /*35b0*/  IMAD.WIDE.U32 R16, R17, 0x10, R6 ;  /* 0x0000001011107825 */ /* 0x001fca00078e0006 */
        /* <DEDUP_REMOVED lines=36> */
[----:B------:R-:W-:Y:S01]  /*3800*/  @P2 SEL R14, R8, R14, P0 ;  /* 0x0000000e080e2207 */ /* 0x000fe20000000000 */
[C---:B------:R-:W-:Y:S01]  /*3810*/  VIADD R8, R5.reuse, 0xa00 ;  /* 0x00000a0005087836 */ /* 0x040fe20000000000 */
[----:B------:R-:W-:Y:S01]  /*3820*/  FSETP.GEU.AND P1, PT, R22, R4, PT ;  /* 0x000000041600720b */ /* 0x000fe20003f2e000 */
[----:B------:R-:W-:Y:S01]  /*3830*/  VIADD R5, R5, 0x500 ;  /* 0x0000050005057836 */ /* 0x000fe20000000000 */
[----:B------:R-:W-:Y:S02]  /*3840*/  @P2 SEL R15, R9, R15, P0 ;  /* 0x0000000f090f2207 */ /* 0x000fe40000000000 */
[----:B-1----:R-:W-:-:S09]  /*3850*/  ISETP.GT.AND P2, PT, R8, UR4, PT ;  /* 0x0000000408007c0c */ /* 0x002fd2000bf44270 */
[----:B------:R-:W-:-:S04]  /*3860*/  @P1 ISETP.GE.U32.AND P0, PT, R14, R2, PT ;  /* 0x000000020e00120c */ /* 0x000fc80003f06070 */
[----:B------:R-:W-:-:S04]  /*3870*/  @P1 ISETP.GE.AND.EX P0, PT, R15, R3, PT, P0 ;  /* 0x000000030f00120c */ /* 0x000fc80003f06300 */
[----:B------:R-:W-:-:S04]  /*3880*/  @P1 FSETP.LT.OR P0, PT, R4, R22, !P0 ;  /* 0x000000160400120b */ /* 0x000fc80004701400 */
[----:B------:R-:W-:Y:S02]  /*3890*/  @P1 FSEL R4, R22, R4, P0 ;  /* 0x0000000416041208 */ /* 0x000fe40000000000 */
[----:B------:R-:W-:Y:S02]  /*38a0*/  @P1 SEL R2, R14, R2, P0 ;  /* 0x000000020e021207 */ /* 0x000fe40000000000 */
[----:B------:R-:W-:Y:S01]  /*38b0*/  @P1 SEL R3, R15, R3, P0 ;  /* 0x000000030f031207 */ /* 0x000fe20000000000 */
[----:B------:R-:W-:Y:S02]  /*38c0*/  IMAD.MOV.U32 R18, RZ, RZ, R4 ;  /* 0x000000ffff127224 */ /* 0x000fe400078e0004 */
[----:B------:R-:W-:Y:S02]  /*38d0*/  IMAD.MOV.U32 R23, RZ, RZ, R2 ;  /* 0x000000ffff177224 */ /* 0x000fe400078e0002 */
[----:B------:R-:W-:Y:S01]  /*38e0*/  IMAD.MOV.U32 R24, RZ, RZ, R3 ;  /* 0x000000ffff187224 */ /* 0x000fe200078e0003 */
[----:B------:R-:W-:Y:S06]  /*38f0*/  @!P2 BRA `(.L_x_417) ;  /* 0xfffffffc0028a947 */ /* 0x000fec000383ffff */
[----:B------:R-:W-:-:S07]  /*3900*/  IMAD.MOV.U32 R19, RZ, RZ, R5 ;  /* 0x000000ffff137224 */ /* 0x000fce00078e0005 */
.L_x_416:
[----:B------:R-:W-:-:S13]  /*3910*/  ISETP.GE.AND P0, PT, R19, UR4, PT ;  /* 0x0000000413007c0c */ /* 0x000fda000bf06270 */
        /* <DEDUP_REMOVED lines=12> */
[----:B------:R-:W0:Y:S01]  /*39e0*/  LDC.64 R6, c[0x0][0x380] ;  /* 0x0000e000ff067b82 */ /* 0x000e220000000a00 */
[----:B------:R-:W-:Y:S01]  /*39f0*/  LEA.HI R8, R14, 0x1, RZ, 0x18 ;  /* 0x000000010e087811 */ /* 0x000fe200078fc0ff */
[----:B------:R-:W-:Y:S02]  /*3a00*/  IMAD.IADD R13, R0, 0x1, R19 ;  /* 0x00000001000d7824 */ /* 0x000fe400078e0213 */
[----:B------:R-:W-:Y:S01]  /*3a10*/  IMAD.MOV.U32 R18, RZ, RZ, R0 ;  /* 0x000000ffff127224 */ /* 0x000fe200078e0000 */
[----:B------:R-:W-:-:S05]  /*3a20*/  LOP3.LUT R8, R8, 0x3, RZ, 0xc0, !PT ;  /* 0x0000000308087812 */ /* 0x000fca00078ec0ff */
[----:B------:R-:W-:-:S07]  /*3a30*/  IMAD.MOV R12, RZ, RZ, -R8 ;  /* 0x000000ffff0c7224 */ /* 0x000fce00078e0a08 */
.L_x_424:
[----:B0-----:R-:W-:-:S05]  /*3a40*/  IMAD.WIDE.U32 R10, R13, 0x10, R6 ;  /* 0x000000100d0a7825 */ /* 0x001fca00078e0006 */
[----:B------:R-:W2:Y:S04]  /*3a50*/  LDG.E.CONSTANT R16, desc[UR6][R10.64] ;  /* 0x000000060a107981 */ /* 0x000ea8000c1e9900 */
[----:B------:R-:W3:Y:S01]  /*3a60*/  LDG.E.64.CONSTANT R8, desc[UR6][R10.64+0x8] ;  /* 0x000008060a087981 */ /* 0x000ee2000c1e9b00 */
[----:B------:R-:W-:Y:S01]  /*3a70*/  VIADD R12, R12, 0x1 ;  /* 0x000000010c0c7836 */ /* 0x000fe20000000000 */
[----:B------:R-:W-:Y:S01]  /*3a80*/  BSSY.RECONVERGENT B3, `(.L_x_422) ;  /* 0x0000015000037945 */ /* 0x000fe20003800200 */
[----:B------:R-:W-:Y:S02]  /*3a90*/  IMAD.MOV.U32 R17, RZ, RZ, R2 ;  /* 0x000000ffff117224 */ /* 0x000fe400078e0002 */
        /* <DEDUP_REMOVED lines=19> */
.L_x_423:
[----:B------:R-:W-:Y:S05]  /*3bd0*/  BSYNC.RECONVERGENT B3 ;  /* 0x0000000000037941 */ /* 0x000fea0003800200 */
.L_x_422:
[----:B------:R-:W-:Y:S02]  /*3be0*/  VIADD R18, R18, 0x100 ;  /* 0x0000010012127836 */ /* 0x000fe40000000000 */
[----:B------:R-:W-:Y:S01]  /*3bf0*/  VIADD R13, R13, 0x100 ;  /* 0x000001000d0d7836 */ /* 0x000fe20000000000 */
[----:B------:R-:W-:Y:S06]  /*3c00*/  @P3 BRA `(.L_x_424) ;  /* 0xfffffffc008c3947 */ /* 0x000fec000383ffff */
.L_x_421:
[----:B------:R-:W-:Y:S05]  /*3c10*/  BSYNC.RECONVERGENT B2 ;  /* 0x0000000000027941 */ /* 0x000fea0003800200 */
.L_x_420:
[----:B------:R-:W-:-:S13]  /*3c20*/  ISETP.GE.U32.AND P0, PT, R14, 0x300, PT ;  /* 0x000003000e00780c */ /* 0x000fda0003f06070 */
[----:B------:R-:W-:Y:S05]  /*3c30*/  @!P0 BRA `(.L_x_419) ;  /* 0x0000000400888947 */ /* 0x000fea0003800000 */
[----:B------:R-:W0:Y:S01]  /*3c40*/  LDCU.64 UR8, c[0x0][0x380] ;  /* 0x00007000ff0877ac */ /* 0x000e220008000a00 */
[----:B------:R-:W1:Y:S01]  /*3c50*/  LDC.64 R6, c[0x0][0x380] ;  /* 0x0000e000ff067b82 */ /* 0x000e620000000a00 */
[C---:B------:R-:W-:Y:S01]  /*3c60*/  IADD3 R13, P0, PT, R18.reuse, R19, RZ ;  /* 0x00000013120d7210 */ /* 0x040fe20007f1e0ff */
[----:B------:R-:W-:-:S04]  /*3c70*/  IMAD.IADD R19, R18, 0x1, R19 ;  /* 0x0000000112137824 */ /* 0x000fc800078e0213 */
[----:B------:R-:W-:Y:S01]  /*3c80*/  IMAD.X R8, RZ, RZ, RZ, P0 ;  /* 0x000000ffff087224 */ /* 0x000fe200000e06ff */
[----:B0-----:R-:W-:-:S04]  /*3c90*/  LEA R12, P1, R13, UR8, 0x4 ;  /* 0x000000080d0c7c11 */ /* 0x001fc8000f8220ff */
[----:B------:R-:W-:Y:S02]  /*3ca0*/  IADD3 R12, P0, PT, R12, 0x3008, RZ ;  /* 0x000030080c0c7810 */ /* 0x000fe40007f1e0ff */
[----:B------:R-:W-:-:S05]  /*3cb0*/  LEA.HI.X R13, R13, UR9, R8, 0x4, P1 ;  /* 0x000000090d0d7c11 */ /* 0x000fca00088f2408 */
[----:B------:R-:W-:-:S07]  /*3cc0*/  IMAD.X R13, RZ, RZ, R13, P0 ;  /* 0x000000ffff0d7224 */ /* 0x000fce00000e060d */
.L_x_433:
[----:B-1----:R-:W-:-:S05]  /*3cd0*/  IMAD.WIDE.U32 R10, R19, 0x10, R6 ;  /* 0x00000010130a7825 */ /* 0x002fca00078e0006 */
[----:B------:R-:W2:Y:S04]  /*3ce0*/  LDG.E.CONSTANT R23, desc[UR6][R10.64] ;  /* 0x000000060a177981 */ /* 0x000ea8000c1e9900 */
[----:B------:R0:W3:Y:S02]  /*3cf0*/  LDG.E.64.CONSTANT R8, desc[UR6][R10.64+0x8] ;  /* 0x000008060a087981 */ /* 0x0000e4000c1e9b00 */
[----:B0-----:R-:W-:Y:S02]  /*3d00*/  IMAD.MOV.U32 R10, RZ, RZ, R12 ;  /* 0x000000ffff0a7224 */ /* 0x001fe400078e000c */
[----:B------:R-:W-:-:S05]  /*3d10*/  IMAD.MOV.U32 R11, RZ, RZ, R13 ;  /* 0x000000ffff0b7224 */ /* 0x000fca00078e000d */
        /* <DEDUP_REMOVED lines=16> */
[CC--:B------:R-:W-:Y:S02]  /*3e20*/  @P2 ISETP.LT.U32.AND P1, PT, R2.reuse, R8.reuse, PT ;  /* 0x000000080200220c */ /* 0x0c0fe40003f21070 */
[CC--:B------:R-:W-:Y:S02]  /*3e30*/  @P2 ISETP.GE.U32.AND P0, PT, R2.reuse, R8.reuse, PT ;  /* 0x000000080200220c */ /* 0x0c0fe40003f06070 */
[CC--:B------:R-:W-:Y:S02]  /*3e40*/  @P2 ISETP.LT.AND.EX P1, PT, R3.reuse, R9.reuse, PT, P1 ;  /* 0x000000090300220c */ /* 0x0c0fe40003f21310 */
[CC--:B------:R-:W-:Y:S02]  /*3e50*/  @P2 ISETP.GE.AND.EX P0, PT, R3.reuse, R9.reuse, PT, P0 ;  /* 0x000000090300220c */ /* 0x0c0fe40003f06300 */
[----:B------:R-:W-:Y:S02]  /*3e60*/  @P2 SEL R27, R2, R8, P1 ;  /* 0x00000008021b2207 */ /* 0x000fe40000800000 */
[----:B------:R-:W-:-:S02]  /*3e70*/  @P2 SEL R29, R3, R9, P1 ;  /* 0x00000009031d2207 */ /* 0x000fc40000800000 */
[----:B------:R-:W-:-:S07]  /*3e80*/  @P2 FSEL R22, R4, R23, !P0 ;  /* 0x0000001704162208 */ /* 0x000fce0004000000 */
.L_x_426:
[----:B------:R-:W-:Y:S05]  /*3e90*/  BSYNC.RECONVERGENT B2 ;  /* 0x0000000000027941 */ /* 0x000fea0003800200 */
.L_x_425:
        /* <DEDUP_REMOVED lines=17> */
.L_x_428:
[----:B------:R-:W-:Y:S05]  /*3fb0*/  BSYNC.RECONVERGENT B2 ;  /* 0x0000000000027941 */ /* 0x000fea0003800200 */
.L_x_427:
        /* <DEDUP_REMOVED lines=17> */
.L_x_430:
[----:B------:R-:W-:Y:S05]  /*40d0*/  BSYNC.RECONVERGENT B2 ;  /* 0x0000000000027941 */ /* 0x000fea0003800200 */
.L_x_429:
        /* <DEDUP_REMOVED lines=17> */
.L_x_432:
[----:B------:R-:W-:Y:S05]  /*41f0*/  BSYNC.RECONVERGENT B2 ;  /* 0x0000000000027941 */ /* 0x000fea0003800200 */
.L_x_431:
[----:B------:R-:W-:Y:S01]  /*4200*/  VIADD R18, R18, 0x400 ;  /* 0x0000040012127836 */ /* 0x000fe20000000000 */
[----:B------:R-:W-:Y:S01]  /*4210*/  IADD3 R12, P1, PT, R10, 0x4000, RZ ;  /* 0x000040000a0c7810 */ /* 0x000fe20007f3e0ff */
[----:B------:R-:W-:-:S03]  /*4220*/  VIADD R19, R19, 0x400 ;  /* 0x0000040013137836 */ /* 0x000fc60000000000 */
[----:B------:R-:W-:Y:S01]  /*4230*/  ISETP.GE.AND P0, PT, R18, R5, PT ;  /* 0x000000051200720c */ /* 0x000fe20003f06270 */
[----:B------:R-:W-:-:S12]  /*4240*/  IMAD.X R13, RZ, RZ, R11, P1 ;  /* 0x000000ffff0d7224 */ /* 0x000fd800008e060b */
[----:B------:R-:W-:Y:S05]  /*4250*/  @!P0 BRA `(.L_x_433) ;  /* 0xfffffff8009c8947 */ /* 0x000fea000383ffff */
.L_x_419:
[----:B------:R-:W-:Y:S05]  /*4260*/  BSYNC.RECONVERGENT B1 ;  /* 0x0000000000017941 */ /* 0x000fea0003800200 */
.L_x_418:
        /* <DEDUP_REMOVED lines=31> */
.L_x_435:
[----:B------:R-:W-:Y:S05]  /*4460*/  BSYNC.RECONVERGENT B1 ;  /* 0x0000000000017941 */ /* 0x000fea0003800200 */
.L_x_434:
        /* <DEDUP_REMOVED lines=24> */
.L_x_437:
[----:B------:R-:W-:Y:S05]  /*45f0*/  BSYNC.RECONVERGENT B1 ;  /* 0x0000000000017941 */ /* 0x000fea0003800200 */
.L_x_436:
[----:B0-----:R0:W4:Y:S01]  /*4600*/  SHFL.DOWN PT, R5, R2, 0x4, 0x1f ;  /* 0x08801f0002057f89 */ /* 0x00112200000e0000 */
[----:B------:R-:W-:Y:S01]  /*4610*/  BSSY.RECONVERGENT B1, `(.L_x_438) ;  /* 0x0000017000017945 */ /* 0x000fe20003800200 */
[----:B--2---:R-:W-:Y:S02]  /*4620*/  IMAD.MOV.U32 R3, RZ, RZ, R2 ;  /* 0x000000ffff037224 */ /* 0x004fe400078e0002 */
[----:B------:R0:W2:Y:S01]  /*4630*/  SHFL.DOWN PT, R9, R4, 0x4, 0x1f ;  /* 0x08801f0004097f89 */ /* 0x0000a200000e0000 */
[----:B------:R-:W-:Y:S02]  /*4640*/  IMAD.MOV.U32 R6, RZ, RZ, R4 ;  /* 0x000000ffff067224 */ /* 0x000fe400078e0004 */
[----:B------:R-:W-:Y:S01]  /*4650*/  IMAD.MOV.U32 R7, RZ, RZ, R8 ;  /* 0x000000ffff077224 */ /* 0x000fe200078e0008 */
[----:B------:R0:W0:Y:S01]  /*4660*/  SHFL.DOWN PT, R11, R8, 0x4, 0x1f ;  /* 0x08801f00080b7f89 */ /* 0x00002200000e0000 */
[----:B------:R-:W-:Y:S05]  /*4670*/  @P5 BRA `(.L_x_439) ;  /* 0x0000000000405947 */ /* 0x000fea0003800000 */
[----:B----4-:R-:W-:Y:S01]  /*4680*/  FSETP.GEU.AND P0, PT, R2, R5, PT ;  /* 0x000000050200720b */ /* 0x010fe20003f0e000 */
[----:B------:R-:W-:Y:S02]  /*4690*/  IMAD.MOV.U32 R3, RZ, RZ, R5 ;  /* 0x000000ffff037224 */ /* 0x000fe400078e0005 */
[----:B--2---:R-:W-:Y:S02]  /*46a0*/  IMAD.MOV.U32 R6, RZ, RZ, R9 ;  /* 0x000000ffff067224 */ /* 0x004fe400078e0009 */
        /* <DEDUP_REMOVED lines=13> */
.L_x_439:
[----:B------:R-:W-:Y:S05]  /*4780*/  BSYNC.RECONVERGENT B1 ;  /* 0x0000000000017941 */ /* 0x000fea0003800200 */
.L_x_438:
        /* <DEDUP_REMOVED lines=24> */
.L_x_441:
[----:B------:R-:W-:Y:S05]  /*4910*/  BSYNC.RECONVERGENT B1 ;  /* 0x0000000000017941 */ /* 0x000fea0003800200 */
.L_x_440:
[----:B0-----:R0:W4:Y:S01]  /*4920*/  SHFL.DOWN PT, R3, R2, 0x10, 0x1f ;  /* 0x0a001f0002037f89 */ /* 0x00112200000e0000 */
[----:B------:R-:W-:Y:S01]  /*4930*/  BSSY.RECONVERGENT B1, `(.L_x_442) ;  /* 0x0000017000017945 */ /* 0x000fe20003800200 */
[----:B------:R-:W-:Y:S02]  /*4940*/  IMAD.MOV.U32 R8, RZ, RZ, R2 ;  /* 0x000000ffff087224 */ /* 0x000fe400078e0002 */
[----:B------:R0:W0:Y:S01]  /*4950*/  SHFL.DOWN PT, R9, R4, 0x10, 0x1f ;  /* 0x0a001f0004097f89 */ /* 0x00002200000e0000 */
[----:B--2---:R-:W-:Y:S02]  /*4960*/  IMAD.MOV.U32 R7, RZ, RZ, R4 ;  /* 0x000000ffff077224 */ /* 0x004fe400078e0004 */
[----:B------:R-:W-:Y:S01]  /*4970*/  IMAD.MOV.U32 R6, RZ, RZ, R5 ;  /* 0x000000ffff067224 */ /* 0x000fe200078e0005 */
[----:B-1----:R1:W2:Y:S01]  /*4980*/  SHFL.DOWN PT, R10, R5, 0x10, 0x1f ;  /* 0x0a001f00050a7f89 */ /* 0x0022a200000e0000 */
[----:B------:R-:W-:Y:S05]  /*4990*/  @P3 BRA `(.L_x_443) ;  /* 0x0000000000403947 */ /* 0x000fea0003800000 */
[----:B----4-:R-:W-:Y:S01]  /*49a0*/  FSETP.GEU.AND P0, PT, R2, R3, PT ;  /* 0x000000030200720b */ /* 0x010fe20003f0e000 */
[----:B------:R-:W-:Y:S02]  /*49b0*/  IMAD.MOV.U32 R8, RZ, RZ, R3 ;  /* 0x000000ffff087224 */ /* 0x000fe400078e0003 */
[----:B0-----:R-:W-:Y:S02]  /*49c0*/  IMAD.MOV.U32 R7, RZ, RZ, R9 ;  /* 0x000000ffff077224 */ /* 0x001fe400078e0009 */
[----:B--2---:R-:W-:-:S08]  /*49d0*/  IMAD.MOV.U32 R6, RZ, RZ, R10 ;  /* 0x000000ffff067224 */ /* 0x004fd000078e000a */
        /* <DEDUP_REMOVED lines=12> */
.L_x_443:
[----:B------:R-:W-:Y:S05]  /*4aa0*/  BSYNC.RECONVERGENT B1 ;  /* 0x0000000000017941 */ /* 0x000fea0003800200 */
.L_x_442:
[----:B------:R-:W-:Y:S04]  /*4ab0*/  BSSY.RECONVERGENT B1, `(.L_x_444) ;  /* 0x000000c000017945 */ /* 0x000fe80003800200 */
[----:B------:R-:W-:Y:S05]  /*4ac0*/  @P2 BRA `(.L_x_445) ;  /* 0x0000000000282947 */ /* 0x000fea0003800000 */
[----:B0-----:R-:W0:Y:S01]  /*4ad0*/  S2R R4, SR_CgaCtaId ;  /* 0x0000000000047919 */ /* 0x001e220000008800 */
[----:B----4-:R-:W-:Y:S02]  /*4ae0*/  MOV R3, 0x400 ;  /* 0x0000040000037802 */ /* 0x010fe40000000f00 */
[----:B------:R-:W-:-:S04]  /*4af0*/  SHF.R.U32.HI R2, RZ, 0x1, R0 ;  /* 0x00000001ff027819 */ /* 0x000fc80000011600 */
[----:B------:R-:W-:Y:S02]  /*4b00*/  LOP3.LUT R2, R2, 0x1f0, RZ, 0xc0, !PT ;  /* 0x000001f002027812 */ /* 0x000fe400078ec0ff */
[----:B0-----:R-:W-:-:S05]  /*4b10*/  LEA R3, R4, R3, 0x18 ;  /* 0x0000000304037211 */ /* 0x001fca00078ec0ff */
[----:B-1----:R-:W-:Y:S02]  /*4b20*/  IMAD.IADD R5, R2, 0x1, R3 ;  /* 0x0000000102057824 */ /* 0x002fe400078e0203 */
[----:B------:R-:W-:Y:S02]  /*4b30*/  IMAD.MOV.U32 R2, RZ, RZ, R7 ;  /* 0x000000ffff027224 */ /* 0x000fe400078e0007 */
[----:B------:R-:W-:Y:S01]  /*4b40*/  IMAD.MOV.U32 R3, RZ, RZ, R6 ;  /* 0x000000ffff037224 */ /* 0x000fe200078e0006 */
[----:B------:R0:W-:Y:S04]  /*4b50*/  STS [R5+0x8], R8 ;  /* 0x0000080805007388 */ /* 0x0001e80000000800 */
[----:B------:R0:W-:Y:S02]  /*4b60*/  STS.64 [R5+0x10], R2 ;  /* 0x0000100205007388 */ /* 0x0001e40000000a00 */
.L_x_445:
[----:B------:R-:W-:Y:S05]  /*4b70*/  BSYNC.RECONVERGENT B1 ;  /* 0x0000000000017941 */ /* 0x000fea0003800200 */
.L_x_444:
        /* <DEDUP_REMOVED lines=8> */
[----:B-1----:R-:W1:Y:S04]  /*4c00*/  LDS.64 R4, [R24+0x20] ;  /* 0x0000200018047984 */ /* 0x002e680000000a00 */
[----:B------:R4:W2:Y:S04]  /*4c10*/  LDS R18, [R24+0x28] ;  /* 0x0000280018127984 */ /* 0x0008a80000000800 */
[----:B------:R4:W2:Y:S01]  /*4c20*/  LDS R16, [R24+0x38] ;  /* 0x0000380018107984 */ /* 0x0008a20000000800 */
[----:B0-----:R-:W-:Y:S01]  /*4c30*/  FSETP.GEU.AND P0, PT, R8, R3, PT ;  /* 0x000000030800720b */ /* 0x001fe20003f0e000 */
[----:B------:R-:W-:-:S02]  /*4c40*/  IMAD.MOV.U32 R19, RZ, RZ, R3 ;  /* 0x000000ffff137224 */ /* 0x000fc400078e0003 */
[----:B-1----:R-:W-:Y:S02]  /*4c50*/  IMAD.MOV.U32 R21, RZ, RZ, R4 ;  /* 0x000000ffff157224 */ /* 0x002fe400078e0004 */
[----:B------:R-:W-:-:S08]  /*4c60*/  IMAD.MOV.U32 R20, RZ, RZ, R5 ;  /* 0x000000ffff147224 */ /* 0x000fd000078e0005 */
[----:B--2-4-:R-:W-:Y:S05]  /*4c70*/  @!P0 BRA `(.L_x_447) ;  /* 0x00000000002c8947 */ /* 0x014fea0003800000 */
        /* <DEDUP_REMOVED lines=11> */
.L_x_447:
[----:B------:R-:W-:Y:S05]  /*4d30*/  BSYNC.RECONVERGENT B1 ;  /* 0x0000000000017941 */ /* 0x000fea0003800200 */
.L_x_446:
        /* <DEDUP_REMOVED lines=27> */
.L_x_449:
[----:B------:R-:W-:Y:S05]  /*4ef0*/  BSYNC.RECONVERGENT B1 ;  /* 0x0000000000017941 */ /* 0x000fea0003800200 */
.L_x_448:
        /* <DEDUP_REMOVED lines=17> */
.L_x_451:
[----:B------:R-:W-:Y:S05]  /*5010*/  BSYNC.RECONVERGENT B1 ;  /* 0x0000000000017941 */ /* 0x000fea0003800200 */
.L_x_450:
        /* <DEDUP_REMOVED lines=17> */
.L_x_453:
[----:B------:R-:W-:Y:S05]  /*5130*/  BSYNC.RECONVERGENT B1 ;  /* 0x0000000000017941 */ /* 0x000fea0003800200 */
.L_x_452:
        /* <DEDUP_REMOVED lines=17> */
.L_x_455:
[----:B------:R-:W-:Y:S05]  /*5250*/  BSYNC.RECONVERGENT B1 ;  /* 0x0000000000017941 */ /* 0x000fea0003800200 */
.L_x_454:
        /* <DEDUP_REMOVED lines=17> */
.L_x_457:
[----:B------:R-:W-:Y:S05]  /*5370*/  BSYNC.RECONVERGENT B1 ;  /* 0x0000000000017941 */ /* 0x000fea0003800200 */
.L_x_456:
        /* <DEDUP_REMOVED lines=16> */
.L_x_379:
[----:B------:R-:W-:Y:S05]  /*5480*/  BSYNC.RECONVERGENT B0 ;  /* 0x0000000000007941 */ /* 0x000fea0003800200 */
.L_x_346:
        /* <DEDUP_REMOVED lines=8> */
.L_x_458:
        /* <DEDUP_REMOVED lines=15> */
.L_x_809:


//--------------------- .text._ZN6thrust24THRUST_300001_SM_1000_NS8cuda_cub4core6detail13_kernel_agentINS1_8__reduce10DrainAgentIiEEJN3cub18CUB_300001_SM_10009GridQueueIjEEiEEEvDpT0_ --------------------------
	.section	.text._ZN6thrust24THRUST_300001_SM_1000_NS8cuda_cub4core6detail13_kernel_agentINS1_8__reduce10DrainAgentIiEEJN3cub18CUB_300001_SM_10009GridQueueIjEEiEEEvDpT0_,"ax",@progbits
	.align	128
        .global         _ZN6thrust24THRUST_300001_SM_1000_NS8cuda_cub4core6detail13_kernel_agentINS1_8__reduce10DrainAgentIiEEJN3cub18CUB_300001_SM_10009GridQueueIjEEiEEEvDpT0_
        .type           _ZN6thrust24THRUST_300001_SM_1000_NS8cuda_cub4core6detail13_kernel_agentINS1_8__reduce10DrainAgentIiEEJN3cub18CUB_300001_SM_10009GridQueueIjEEiEEEvDpT0_,@function
        .size           _ZN6thrust24THRUST_300001_SM_1000_NS8cuda_cub4core6detail13_kernel_agentINS1_8__reduce10DrainAgentIiEEJN3cub18CUB_300001_SM_10009GridQueueIjEEiEEEvDpT0_,(.L_x_810 - _ZN6thrust24THRUST_300001_SM_1000_NS8cuda_cub4core6detail13_kernel_agentINS1_8__reduce10DrainAgentIiEEJN3cub18CUB_300001_SM_10009GridQueueIjEEiEEEvDpT0_)
        .other          _ZN6thrust24THRUST_300001_SM_1000_NS8cuda_cub4core6detail13_kernel_agentINS1_8__reduce10DrainAgentIiEEJN3cub18CUB_300001_SM_10009GridQueueIjEEiEEEvDpT0_,@"STO_CUDA_ENTRY STV_DEFAULT"
_ZN6thrust24THRUST_300001_SM_1000_NS8cuda_cub4core6detail13_kernel_agentINS1_8__reduce10DrainAgentIiEEJN3cub18CUB_300001_SM_10009GridQueueIjEEiEEEvDpT0_:
.text._ZN6thrust24THRUST_300001_SM_1000_NS8cuda_cub4core6detail13_kernel_agentINS1_8__reduce10DrainAgentIiEEJN3cub18CUB_300001_SM_10009GridQueueIjEEiEEEvDpT0_:
[----:B------:R-:W-:Y:S08]  /*0000*/  LDC R1, c[0x0][0x37c] ;  /* 0x0000df00ff017b82 */ /* 0x000ff00000000800 */
[----:B------:R-:W0:Y:S01]  /*0010*/  LDC.64 R2, c[0x0][0x380] ;  /* 0x0000e000ff027b82 */ /* 0x000e220000000a00 */
[----:B------:R-:W0:Y:S07]  /*0020*/  LDCU.64 UR4, c[0x0][0x358] ;  /* 0x00006b00ff0477ac */ /* 0x000e2e0008000a00 */
[----:B------:R-:W1:Y:S01]  /*0030*/  LDC R5, c[0x0][0x388] ;  /* 0x0000e200ff057b82 */ /* 0x000e620000000800 */
[----:B0-----:R-:W-:Y:S04]  /*0040*/  STG.E desc[UR4][R2.64+0x4], RZ ;  /* 0x000004ff02007986 */ /* 0x001fe8000c101904 */
[----:B-1----:R-:W-:Y:S01]  /*0050*/  STG.E desc[UR4][R2.64], R5 ;  /* 0x0000000502007986 */ /* 0x002fe2000c101904 */
[----:B------:R-:W-:Y:S05]  /*0060*/  EXIT ;  /* 0x000000000000794d */ /* 0x000fea0003800000 */
.L_x_459:
        /* <DEDUP_REMOVED lines=9> */
.L_x_810:


//--------------------- .text._ZN6thrust24THRUST_300001_SM_1000_NS8cuda_cub4core6detail13_kernel_agentINS1_8__reduce11ReduceAgentINS0_12zip_iteratorIN4cuda3std3__45tupleIJNS0_10device_ptrIfEENS0_17counting_iteratorIlNS0_11use_defaultESF_SF_EEEEEEEPNSB_IJflEEESJ_iNS1_9__extrema9arg_max_fIflNSA_4lessIfEEEEEEJSI_SK_iN3cub18CUB_300001_SM_100013GridEvenShareIiEENSS_9GridQueueIjEESP_EEEvDpT0_ --------------------------
	.section	.text._ZN6thrust24THRUST_300001_SM_1000_NS8cuda_cub4core6detail13_kernel_agentINS1_8__reduce11ReduceAgentINS0_12zip_iteratorIN4cuda3std3__45tupleIJNS0_10device_ptrIfEENS0_17counting_iteratorIlNS0_11use_defaultESF_SF_EEEEEEEPNSB_IJflEEESJ_iNS1_9__extrema9arg_max_fIflNSA_4lessIfEEEEEEJSI_SK_iN3cub18CUB_300001_SM_100013GridEvenShareIiEENSS_9GridQueueIjEESP_EEEvDpT0_,"ax",@progbits
	.align	128
        .global         _ZN6thrust24THRUST_300001_SM_1000_NS8cuda_cub4core6detail13_kernel_agentINS1_8__reduce11ReduceAgentINS0_12zip_iteratorIN4cuda3std3__45tupleIJNS0_10device_ptrIfEENS0_17counting_iteratorIlNS0_11use_defaultESF_SF_EEEEEEEPNSB_IJflEEESJ_iNS1_9__extrema9arg_max_fIflNSA_4lessIfEEEEEEJSI_SK_iN3cub18CUB_300001_SM_100013GridEvenShareIiEENSS_9GridQueueIjEESP_EEEvDpT0_
        .type           _ZN6thrust24THRUST_300001_SM_1000_NS8cuda_cub4core6detail13_kernel_agentINS1_8__reduce11ReduceAgentINS0_12zip_iteratorIN4cuda3std3__45tupleIJNS0_10device_ptrIfEENS0_17counting_iteratorIlNS0_11use_defaultESF_SF_EEEEEEEPNSB_IJflEEESJ_iNS1_9__extrema9arg_max_fIflNSA_4lessIfEEEEEEJSI_SK_iN3cub18CUB_300001_SM_100013GridEvenShareIiEENSS_9GridQueueIjEESP_EEEvDpT0_,@function
        .size           _ZN6thrust24THRUST_300001_SM_1000_NS8cuda_cub4core6detail13_kernel_agentINS1_8__reduce11ReduceAgentINS0_12zip_iteratorIN4cuda3std3__45tupleIJNS0_10device_ptrIfEENS0_17counting_iteratorIlNS0_11use_defaultESF_SF_EEEEEEEPNSB_IJflEEESJ_iNS1_9__extrema9arg_max_fIflNSA_4lessIfEEEEEEJSI_SK_iN3cub18CUB_300001_SM_100013GridEvenShareIiEENSS_9GridQueueIjEESP_EEEvDpT0_,(.L_x_811 - _ZN6thrust24THRUST_300001_SM_1000_NS8cuda_cub4core6detail13_kernel_agentINS1_8__reduce11ReduceAgentINS0_12zip_iteratorIN4cuda3std3__45tupleIJNS0_10device_ptrIfEENS0_17counting_iteratorIlNS0_11use_defaultESF_SF_EEEEEEEPNSB_IJflEEESJ_iNS1_9__extrema9arg_max_fIflNSA_4lessIfEEEEEEJSI_SK_iN3cub18CUB_300001_SM_100013GridEvenShareIiEENSS_9GridQueueIjEESP_EEEvDpT0_)
        .other          _ZN6thrust24THRUST_300001_SM_1000_NS8cuda_cub4core6detail13_kernel_agentINS1_8__reduce11ReduceAgentINS0_12zip_iteratorIN4cuda3std3__45tupleIJNS0_10device_ptrIfEENS0_17counting_iteratorIlNS0_11use_defaultESF_SF_EEEEEEEPNSB_IJflEEESJ_iNS1_9__extrema9arg_max_fIflNSA_4lessIfEEEEEEJSI_SK_iN3cub18CUB_300001_SM_100013GridEvenShareIiEENSS_9GridQueueIjEESP_EEEvDpT0_,@"STO_CUDA_ENTRY STV_DEFAULT"
_ZN6thrust24THRUST_300001_SM_1000_NS8cuda_cub4core6detail13_kernel_agentINS1_8__reduce11ReduceAgentINS0_12zip_iteratorIN4cuda3std3__45tupleIJNS0_10device_ptrIfEENS0_17counting_iteratorIlNS0_11use_defaultESF_SF_EEEEEEEPNSB_IJflEEESJ_iNS1_9__extrema9arg_max_fIflNSA_4lessIfEEEEEEJSI_SK_iN3cub18CUB_300001_SM_100013GridEvenShareIiEENSS_9GridQueueIjEESP_EEEvDpT0_:
.text._ZN6thrust24THRUST_300001_SM_1000_NS8cuda_cub4core6detail13_kernel_agentINS1_8__reduce11ReduceAgentINS0_12zip_iteratorIN4cuda3std3__45tupleIJNS0_10device_ptrIfEENS0_17counting_iteratorIlNS0_11use_defaultESF_SF_EEEEEEEPNSB_IJflEEESJ_iNS1_9__extrema9arg_max_fIflNSA_4lessIfEEEEEEJSI_SK_iN3cub18CUB_300001_SM_100013GridEvenShareIiEENSS_9GridQueueIjEESP_EEEvDpT0_:
[----:B------:R-:W-:Y:S01]  /*0000*/  LDC R1, c[0x0][0x37c] ;  /* 0x0000df00ff017b82 */ /* 0x000fe20000000800 */
[----:B------:R-:W0:Y:S01]  /*0010*/  S2R R0, SR_CTAID.X ;  /* 0x0000000000007919 */ /* 0x000e220000002500 */
[----:B------:R-:W1:Y:S01]  /*0020*/  LDCU UR4, c[0x0][0x398] ;  /* 0x00007300ff0477ac */ /* 0x000e620008000800 */
[----:B------:R-:W-:Y:S01]  /*0030*/  BSSY.RECONVERGENT B0, `(.L_x_460) ;  /* 0x0000586000007945 */ /* 0x000fe20003800200 */
[----:B------:R-:W2:Y:S01]  /*0040*/  LDCU UR6, c[0x0][0x370] ;  /* 0x00006e00ff0677ac */ /* 0x000ea20008000800 */
[----:B------:R-:W3:Y:S01]  /*0050*/  LDCU.64 UR10, c[0x0][0x358] ;  /* 0x00006b00ff0a77ac */ /* 0x000ee20008000a00 */
[----:B-1----:R-:W-:Y:S01]  /*0060*/  IMAD.U32 R4, RZ, RZ, UR4 ;  /* 0x00000004ff047e24 */ /* 0x002fe2000f8e00ff */
[----:B--2---:R-:W-:Y:S01]  /*0070*/  UIMAD UR6, UR6, 0x500, URZ ;  /* 0x00000500060678a4 */ /* 0x004fe2000f8e02ff */
[----:B0-----:R-:W-:-:S04]  /*0080*/  IMAD R5, R0, 0x500, RZ ;  /* 0x0000050000057824 */ /* 0x001fc800078e02ff */
[----:B------:R-:W-:-:S05]  /*0090*/  VIADD R3, R5, 0x500 ;  /* 0x0000050005037836 */ /* 0x000fca0000000000 */
[----:B------:R-:W-:-:S13]  /*00a0*/  ISETP.GT.AND P0, PT, R3, R4, PT ;  /* 0x000000040300720c */ /* 0x000fda0003f04270 */
[----:B---3--:R-:W-:Y:S05]  /*00b0*/  @!P0 BRA `(.L_x_461) ;  /* 0x0000003000b48947 */ /* 0x008fea0003800000 */
[----:B------:R-:W0:Y:S01]  /*00c0*/  S2R R2, SR_TID.X ;  /* 0x0000000000027919 */ /* 0x000e220000002100 */
[----:B------:R-:W-:Y:S01]  /*00d0*/  IMAD.IADD R3, R4, 0x1, -R5 ;  /* 0x0000000104037824 */ /* 0x000fe200078e0a05 */
[----:B------:R-:W1:Y:S01]  /*00e0*/  LDCU.64 UR6, c[0x0][0x388] ;  /* 0x00007100ff0677ac */ /* 0x000e620008000a00 */
[----:B------:R-:W-:Y:S01]  /*00f0*/  BSSY.RECONVERGENT B1, `(.L_x_462) ;  /* 0x000000f000017945 */ /* 0x000fe20003800200 */
[----:B------:R-:W-:Y:S01]  /*0100*/  CS2R R6, SRZ ;  /* 0x0000000000067805 */ /* 0x000fe2000001ff00 */
[----:B------:R-:W-:Y:S01]  /*0110*/  IMAD.MOV.U32 R8, RZ, RZ, RZ ;  /* 0x000000ffff087224 */ /* 0x000fe200078e00ff */
[----:B------:R-:W2:Y:S01]  /*0120*/  LDCU.64 UR8, c[0x0][0x388] ;  /* 0x00007100ff0877ac */ /* 0x000ea20008000a00 */
[----:B0-----:R-:W-:Y:S01]  /*0130*/  ISETP.GE.AND P0, PT, R2, R3, PT ;  /* 0x000000030200720c */ /* 0x001fe20003f06270 */
[----:B------:R-:W-:-:S12]  /*0140*/  IMAD.MOV.U32 R10, RZ, RZ, R2 ;  /* 0x000000ffff0a7224 */ /* 0x000fd800078e0002 */
[----:B-12---:R-:W-:Y:S05]  /*0150*/  @P0 BRA `(.L_x_463) ;  /* 0x0000000000200947 */ /* 0x006fea0003800000 */
[----:B------:R-:W0:Y:S01]  /*0160*/  LDC.64 R12, c[0x0][0x380] ;  /* 0x0000e000ff0c7b82 */ /* 0x000e220000000a00 */
[----:B------:R-:W-:Y:S01]  /*0170*/  IMAD.IADD R9, R5, 0x1, R2 ;  /* 0x0000000105097824 */ /* 0x000fe200078e0202 */
[----:B------:R-:W1:Y:S03]  /*0180*/  LDCU.64 UR4, c[0x0][0x388] ;  /* 0x00007100ff0477ac */ /* 0x000e660008000a00 */
[----:B0-----:R-:W-:-:S05]  /*0190*/  IMAD.WIDE R12, R9, 0x4, R12 ;  /* 0x00000004090c7825 */ /* 0x001fca00078e020c */
[----:B------:R0:W5:Y:S01]  /*01a0*/  LDG.E R7, desc[UR10][R12.64] ;  /* 0x0000000a0c077981 */ /* 0x000162000c1e1900 */
[----:B-1----:R-:W-:Y:S01]  /*01b0*/  IADD3 R6, P0, PT, R9, UR4, RZ ;  /* 0x0000000409067c10 */ /* 0x002fe2000ff1e0ff */
[----:B------:R-:W-:-:S03]  /*01c0*/  VIADD R10, R2, 0x100 ;  /* 0x00000100020a7836 */ /* 0x000fc60000000000 */
[----:B------:R-:W-:-:S09]  /*01d0*/  LEA.HI.X.SX32 R8, R9, UR5, 0x1, P0 ;  /* 0x0000000509087c11 */ /* 0x000fd200080f0eff */
.L_x_463:
[----:B------:R-:W-:Y:S05]  /*01e0*/  BSYNC.RECONVERGENT B1 ;  /* 0x0000000000017941 */ /* 0x000fea0003800200 */
.L_x_462:
[----:B------:R-:W-:Y:S01]  /*01f0*/  ISETP.GE.AND P0, PT, R10, R3, PT ;  /* 0x000000030a00720c */ /* 0x000fe20003f06270 */
[----:B------:R-:W-:-:S12]  /*0200*/  BSSY.RECONVERGENT B1, `(.L_x_464) ;  /* 0x0000091000017945 */ /* 0x000fd80003800200 */
[----:B------:R-:W-:Y:S05]  /*0210*/  @P0 BRA `(.L_x_465) ;  /* 0x00000008003c0947 */ /* 0x000fea0003800000 */
[----:B------:R-:W-:Y:S01]  /*0220*/  LOP3.LUT R9, RZ, R10, RZ, 0x33, !PT ;  /* 0x0000000aff097212 */ /* 0x000fe200078e33ff */
[----:B------:R-:W-:Y:S03]  /*0230*/  BSSY.RECONVERGENT B2, `(.L_x_466) ;  /* 0x0000028000027945 */ /* 0x000fe60003800200 */
[----:B------:R-:W-:-:S04]  /*0240*/  IADD3 R11, PT, PT, -R5, R4, R9 ;  /* 0x00000004050b7210 */ /* 0x000fc80007ffe109 */
[----:B------:R-:W-:-:S04]  /*0250*/  LOP3.LUT R4, R11, 0x300, RZ, 0xc0, !PT ;  /* 0x000003000b047812 */ /* 0x000fc800078ec0ff */
[----:B------:R-:W-:-:S13]  /*0260*/  ISETP.NE.AND P0, PT, R4, 0x300, PT ;  /* 0x000003000400780c */ /* 0x000fda0003f05270 */
[----:B------:R-:W-:Y:S05]  /*0270*/  @!P0 BRA `(.L_x_467) ;  /* 0x00000000008c8947 */ /* 0x000fea0003800000 */
[----:B0-----:R-:W0:Y:S01]  /*0280*/  LDC.64 R12, c[0x0][0x380] ;  /* 0x0000e000ff0c7b82 */ /* 0x001e220000000a00 */
[----:B------:R-:W-:Y:S01]  /*0290*/  LEA.HI R4, R11, 0x1, RZ, 0x18 ;  /* 0x000000010b047811 */ /* 0x000fe200078fc0ff */
[----:B------:R-:W-:-:S03]  /*02a0*/  IMAD.IADD R9, R5, 0x1, R10 ;  /* 0x0000000105097824 */ /* 0x000fc600078e020a */
[----:B------:R-:W-:-:S05]  /*02b0*/  LOP3.LUT R4, R4, 0x3, RZ, 0xc0, !PT ;  /* 0x0000000304047812 */ /* 0x000fca00078ec0ff */
[----:B------:R-:W-:-:S07]  /*02c0*/  IMAD.MOV R4, RZ, RZ, -R4 ;  /* 0x000000ffff047224 */ /* 0x000fce00078e0a04 */
.L_x_470:
[----:B0-----:R-:W-:-:S06]  /*02d0*/  IMAD.WIDE R14, R9, 0x4, R12 ;  /* 0x00000004090e7825 */ /* 0x001fcc00078e020c */
[----:B------:R-:W2:Y:S01]  /*02e0*/  LDG.E R15, desc[UR10][R14.64] ;  /* 0x0000000a0e0f7981 */ /* 0x000ea2000c1e1900 */
[C---:B------:R-:W-:Y:S01]  /*02f0*/  IADD3 R20, P1, PT, R9.reuse, UR6, RZ ;  /* 0x0000000609147c10 */ /* 0x040fe2000ff3e0ff */
[----:B------:R-:W-:Y:S01]  /*0300*/  VIADD R4, R4, 0x1 ;  /* 0x0000000104047836 */ /* 0x000fe20000000000 */
[----:B------:R-:W-:Y:S01]  /*0310*/  BSSY.RECONVERGENT B3, `(.L_x_468) ;  /* 0x0000016000037945 */ /* 0x000fe20003800200 */
[----:B------:R-:W-:Y:S01]  /*0320*/  IMAD.MOV.U32 R17, RZ, RZ, R6 ;  /* 0x000000ffff117224 */ /* 0x000fe200078e0006 */
[----:B------:R-:W-:Y:S01]  /*0330*/  LEA.HI.X.SX32 R19, R9, UR7, 0x1, P1 ;  /* 0x0000000709137c11 */ /* 0x000fe200088f0eff */
[----:B------:R-:W-:Y:S01]  /*0340*/  IMAD.MOV.U32 R18, RZ, RZ, R8 ;  /* 0x000000ffff127224 */ /* 0x000fe200078e0008 */
[----:B------:R-:W-:Y:S01]  /*0350*/  ISETP.NE.AND P2, PT, R4, RZ, PT ;  /* 0x000000ff0400720c */ /* 0x000fe20003f45270 */
[----:B-----5:R-:W-:Y:S02]  /*0360*/  IMAD.MOV.U32 R16, RZ, RZ, R7 ;  /* 0x000000ffff107224 */ /* 0x020fe400078e0007 */
[----:B------:R-:W-:-:S02]  /*0370*/  IMAD.MOV.U32 R6, RZ, RZ, R20 ;  /* 0x000000ffff067224 */ /* 0x000fc400078e0014 */
        /* <DEDUP_REMOVED lines=15> */
.L_x_469:
[----:B------:R-:W-:Y:S05]  /*0470*/  BSYNC.RECONVERGENT B3 ;  /* 0x0000000000037941 */ /* 0x000fea0003800200 */
.L_x_468:
[----:B------:R-:W-:Y:S02]  /*0480*/  VIADD R10, R10, 0x100 ;  /* 0x000001000a0a7836 */ /* 0x000fe40000000000 */
[----:B------:R-:W-:Y:S01]  /*0490*/  VIADD R9, R9, 0x100 ;  /* 0x0000010009097836 */ /* 0x000fe20000000000 */
[----:B------:R-:W-:Y:S06]  /*04a0*/  @P2 BRA `(.L_x_470) ;  /* 0xfffffffc00882947 */ /* 0x000fec000383ffff */
.L_x_467:
[----:B------:R-:W-:Y:S05]  /*04b0*/  BSYNC.RECONVERGENT B2 ;  /* 0x0000000000027941 */ /* 0x000fea0003800200 */
.L_x_466:
[----:B------:R-:W-:-:S13]  /*04c0*/  ISETP.GE.U32.AND P0, PT, R11, 0x300, PT ;  /* 0x000003000b00780c */ /* 0x000fda0003f06070 */
[----:B------:R-:W-:Y:S05]  /*04d0*/  @!P0 BRA `(.L_x_465) ;  /* 0x00000004008c8947 */ /* 0x000fea0003800000 */
[----:B0-----:R-:W0:Y:S01]  /*04e0*/  LDC.64 R12, c[0x0][0x380] ;  /* 0x0000e000ff0c7b82 */ /* 0x001e220000000a00 */
[----:B------:R-:W-:-:S04]  /*04f0*/  IMAD.IADD R9, R5, 0x1, R10 ;  /* 0x0000000105097824 */ /* 0x000fc800078e020a */
[C---:B------:R-:W-:Y:S02]  /*0500*/  VIADD R19, R9.reuse, 0x100 ;  /* 0x0000010009137836 */ /* 0x040fe40000000000 */
[C---:B------:R-:W-:Y:S02]  /*0510*/  VIADD R18, R9.reuse, 0x200 ;  /* 0x0000020009127836 */ /* 0x040fe40000000000 */
[----:B------:R-:W-:Y:S01]  /*0520*/  VIADD R20, R9, 0x300 ;  /* 0x0000030009147836 */ /* 0x000fe20000000000 */
[----:B0-----:R-:W-:-:S05]  /*0530*/  IADD3 R4, P0, PT, R12, 0x800, RZ ;  /* 0x000008000c047810 */ /* 0x001fca0007f1e0ff */
[----:B------:R-:W-:-:S08]  /*0540*/  IMAD.X R5, RZ, RZ, R13, P0 ;  /* 0x000000ffff057224 */ /* 0x000fd000000e060d */
.L_x_479:
[----:B------:R-:W-:-:S05]  /*0550*/  IMAD.WIDE R14, R9, 0x4, R4 ;  /* 0x00000004090e7825 */ /* 0x000fca00078e0204 */
[----:B------:R-:W2:Y:S04]  /*0560*/  LDG.E R22, desc[UR10][R14.64+-0x800] ;  /* 0xfff8000a0e167981 */ /* 0x000ea8000c1e1900 */
[----:B-----5:R0:W5:Y:S04]  /*0570*/  LDG.E R24, desc[UR10][R14.64+-0x400] ;  /* 0xfffc000a0e187981 */ /* 0x020168000c1e1900 */
[----:B------:R0:W5:Y:S04]  /*0580*/  LDG.E R11, desc[UR10][R14.64] ;  /* 0x0000000a0e0b7981 */ /* 0x000168000c1e1900 */
[----:B------:R0:W5:Y:S01]  /*0590*/  LDG.E R12, desc[UR10][R14.64+0x400] ;  /* 0x0004000a0e0c7981 */ /* 0x000162000c1e1900 */
[C---:B------:R-:W-:Y:S01]  /*05a0*/  IADD3 R21, P1, PT, R9.reuse, UR8, RZ ;  /* 0x0000000809157c10 */ /* 0x040fe2000ff3e0ff */
[----:B------:R-:W-:Y:S03]  /*05b0*/  BSSY.RECONVERGENT B2, `(.L_x_471) ;  /* 0x0000012000027945 */ /* 0x000fe60003800200 */
[----:B------:R-:W-:Y:S01]  /*05c0*/  LEA.HI.X.SX32 R23, R9, UR9, 0x1, P1 ;  /* 0x0000000909177c11 */ /* 0x000fe200088f0eff */
[----:B------:R-:W-:-:S04]  /*05d0*/  IMAD.MOV.U32 R16, RZ, RZ, R21 ;  /* 0x000000ffff107224 */ /* 0x000fc800078e0015 */
        /* <DEDUP_REMOVED lines=15> */
.L_x_472:
[----:B------:R-:W-:Y:S05]  /*06d0*/  BSYNC.RECONVERGENT B2 ;  /* 0x0000000000027941 */ /* 0x000fea0003800200 */
.L_x_471:
[----:B-----5:R-:W-:Y:S01]  /*06e0*/  FSETP.GEU.AND P0, PT, R13, R24, PT ;  /* 0x000000180d00720b */ /* 0x020fe20003f0e000 */
[----:B------:R-:W-:Y:S01]  /*06f0*/  BSSY.RECONVERGENT B2, `(.L_x_473) ;  /* 0x0000012000027945 */ /* 0x000fe20003800200 */
[----:B------:R-:W-:Y:S01]  /*0700*/  IADD3 R15, P1, PT, R19, UR8, RZ ;  /* 0x00000008130f7c10 */ /* 0x000fe2000ff3e0ff */
[----:B------:R-:W-:-:S03]  /*0710*/  IMAD.MOV.U32 R6, RZ, RZ, R24 ;  /* 0x000000ffff067224 */ /* 0x000fc600078e0018 */
[----:B------:R-:W-:Y:S01]  /*0720*/  LEA.HI.X.SX32 R14, R19, UR9, 0x1, P1 ;  /* 0x00000009130e7c11 */ /* 0x000fe200088f0eff */
        /* <DEDUP_REMOVED lines=14> */
.L_x_474:
[----:B------:R-:W-:Y:S05]  /*0810*/  BSYNC.RECONVERGENT B2 ;  /* 0x0000000000027941 */ /* 0x000fea0003800200 */
.L_x_473:
[----:B------:R-:W-:Y:S01]  /*0820*/  FSETP.GEU.AND P0, PT, R6, R11, PT ;  /* 0x0000000b0600720b */ /* 0x000fe20003f0e000 */
[----:B------:R-:W-:Y:S01]  /*0830*/  BSSY.RECONVERGENT B2, `(.L_x_475) ;  /* 0x0000013000027945 */ /* 0x000fe20003800200 */
[----:B------:R-:W-:Y:S01]  /*0840*/  IADD3 R16, P1, PT, R18, UR8, RZ ;  /* 0x0000000812107c10 */ /* 0x000fe2000ff3e0ff */
[----:B------:R-:W-:Y:S01]  /*0850*/  IMAD.MOV.U32 R13, RZ, RZ, R11 ;  /* 0x000000ffff0d7224 */ /* 0x000fe200078e000b */
[----:B------:R-:W-:Y:S02]  /*0860*/  IADD3 R21, P2, PT, R20, UR8, RZ ;  /* 0x0000000814157c10 */ /* 0x000fe4000ff5e0ff */
        /* <DEDUP_REMOVED lines=15> */
.L_x_476:
[----:B------:R-:W-:Y:S05]  /*0960*/  BSYNC.RECONVERGENT B2 ;  /* 0x0000000000027941 */ /* 0x000fea0003800200 */
.L_x_475:
[----:B------:R-:W-:Y:S01]  /*0970*/  FSETP.GEU.AND P0, PT, R13, R12, PT ;  /* 0x0000000c0d00720b */ /* 0x000fe20003f0e000 */
[----:B------:R-:W-:Y:S01]  /*0980*/  BSSY.RECONVERGENT B2, `(.L_x_477) ;  /* 0x0000011000027945 */ /* 0x000fe20003800200 */
[----:B------:R-:W-:Y:S01]  /*0990*/  LEA.HI.X.SX32 R16, R20, UR9, 0x1, P2 ;  /* 0x0000000914107c11 */ /* 0x000fe200090f0eff */
        /* <DEDUP_REMOVED lines=15> */
.L_x_478:
[----:B------:R-:W-:Y:S05]  /*0a90*/  BSYNC.RECONVERGENT B2 ;  /* 0x0000000000027941 */ /* 0x000fea0003800200 */
.L_x_477:
[----:B------:R-:W-:Y:S02]  /*0aa0*/  VIADD R10, R10, 0x400 ;  /* 0x000004000a0a7836 */ /* 0x000fe40000000000 */
[----:B------:R-:W-:Y:S02]  /*0ab0*/  VIADD R19, R19, 0x400 ;  /* 0x0000040013137836 */ /* 0x000fe40000000000 */
[----:B------:R-:W-:Y:S01]  /*0ac0*/  VIADD R18, R18, 0x400 ;  /* 0x0000040012127836 */ /* 0x000fe20000000000 */
[----:B------:R-:W-:Y:S01]  /*0ad0*/  ISETP.GE.AND P0, PT, R10, R3, PT ;  /* 0x000000030a00720c */ /* 0x000fe20003f06270 */
[----:B------:R-:W-:Y:S02]  /*0ae0*/  VIADD R20, R20, 0x400 ;  /* 0x0000040014147836 */ /* 0x000fe40000000000 */
[----:B------:R-:W-:-:S10]  /*0af0*/  VIADD R9, R9, 0x400 ;  /* 0x0000040009097836 */ /* 0x000fd40000000000 */
[----:B------:R-:W-:Y:S05]  /*0b00*/  @!P0 BRA `(.L_x_479) ;  /* 0xfffffff800908947 */ /* 0x000fea000383ffff */
.L_x_465:
[----:B------:R-:W-:Y:S05]  /*0b10*/  BSYNC.RECONVERGENT B1 ;  /* 0x0000000000017941 */ /* 0x000fea0003800200 */
.L_x_464:
[----:B------:R-:W-:-:S13]  /*0b20*/  ISETP.GE.AND P0, PT, R3, 0x100, PT ;  /* 0x000001000300780c */ /* 0x000fda0003f06270 */
[----:B------:R-:W-:Y:S05]  /*0b30*/  @!P0 BRA `(.L_x_480) ;  /* 0x00000010008c8947 */ /* 0x000fea0003800000 */
[----:B0-----:R-:W0:Y:S01]  /*0b40*/  S2R R12, SR_LANEID ;  /* 0x00000000000c7919 */ /* 0x001e220000000000 */
[----:B------:R-:W-:Y:S01]  /*0b50*/  BSSY.RECONVERGENT B1, `(.L_x_481) ;  /* 0x000001b000017945 */ /* 0x000fe20003800200 */
[----:B------:R-:W-:Y:S01]  /*0b60*/  IMAD.MOV.U32 R9, RZ, RZ, R6 ;  /* 0x000000ffff097224 */ /* 0x000fe200078e0006 */
[----:B-----5:R1:W2:Y:S01]  /*0b70*/  SHFL.DOWN PT, R4, R7, 0x1, 0x1f ;  /* 0x08201f0007047f89 */ /* 0x0202a200000e0000 */
        /* <DEDUP_REMOVED lines=24> */
.L_x_482:
[----:B------:R-:W-:Y:S05]  /*0d00*/  BSYNC.RECONVERGENT B1 ;  /* 0x0000000000017941 */ /* 0x000fea0003800200 */
.L_x_481:
        /* <DEDUP_REMOVED lines=12> */
[----:B---3--:R-:W-:Y:S02]  /*0dd0*/  IMAD.MOV.U32 R5, RZ, RZ, R12 ;  /* 0x000000ffff057224 */ /* 0x008fe400078e000c */
[----:B--2---:R-:W-:Y:S02]  /*0de0*/  IMAD.MOV.U32 R8, RZ, RZ, R7 ;  /* 0x000000ffff087224 */ /* 0x004fe400078e0007 */
        /* <DEDUP_REMOVED lines=13> */
.L_x_484:
[----:B------:R-:W-:Y:S05]  /*0ec0*/  BSYNC.RECONVERGENT B1 ;  /* 0x0000000000017941 */ /* 0x000fea0003800200 */
.L_x_483:
[----:B0-----:R0:W4:Y:S01]  /*0ed0*/  SHFL.DOWN PT, R9, R4, 0x4, 0x1f ;  /* 0x08801f0004097f89 */ /* 0x00112200000e0000 */
[----:B------:R-:W-:Y:S01]  /*0ee0*/  BSSY.RECONVERGENT B1, `(.L_x_485) ;  /* 0x0000017000017945 */ /* 0x000fe20003800200 */
[----:B-1----:R-:W-:Y:S02]  /*0ef0*/  IMAD.MOV.U32 R6, RZ, RZ, R5 ;  /* 0x000000ffff067224 */ /* 0x002fe400078e0005 */
[----:B------:R0:W1:Y:S01]  /*0f00*/  SHFL.DOWN PT, R10, R5, 0x4, 0x1f ;  /* 0x08801f00050a7f89 */ /* 0x00006200000e0000 */
[----:B--2---:R-:W-:Y:S02]  /*0f10*/  IMAD.MOV.U32 R7, RZ, RZ, R8 ;  /* 0x000000ffff077224 */ /* 0x004fe400078e0008 */
[----:B------:R-:W-:Y:S01]  /*0f20*/  IMAD.MOV.U32 R3, RZ, RZ, R4 ;  /* 0x000000ffff037224 */ /* 0x000fe200078e0004 */
[----:B------:R0:W2:Y:S01]  /*0f30*/  SHFL.DOWN PT, R11, R8, 0x4, 0x1f ;  /* 0x08801f00080b7f89 */ /* 0x0000a200000e0000 */
[----:B------:R-:W-:Y:S05]  /*0f40*/  @P3 BRA `(.L_x_486) ;  /* 0x0000000000403947 */ /* 0x000fea0003800000 */
[----:B----4-:R-:W-:Y:S01]  /*0f50*/  FSETP.GEU.AND P0, PT, R4, R9, PT ;  /* 0x000000090400720b */ /* 0x010fe20003f0e000 */
[----:B-1----:R-:W-:Y:S02]  /*0f60*/  IMAD.MOV.U32 R6, RZ, RZ, R10 ;  /* 0x000000ffff067224 */ /* 0x002fe400078e000a */
        /* <DEDUP_REMOVED lines=14> */
.L_x_486:
[----:B------:R-:W-:Y:S05]  /*1050*/  BSYNC.RECONVERGENT B1 ;  /* 0x0000000000017941 */ /* 0x000fea0003800200 */
.L_x_485:
[----:B0-----:R0:W0:Y:S01]  /*1060*/  SHFL.DOWN PT, R8, R3, 0x8, 0x1f ;  /* 0x09001f0003087f89 */ /* 0x00102200000e0000 */
[----:B------:R-:W-:Y:S01]  /*1070*/  BSSY.RECONVERGENT B1, `(.L_x_487) ;  /* 0x0000017000017945 */ /* 0x000fe20003800200 */
[----:B------:R-:W-:Y:S02]  /*1080*/  IMAD.MOV.U32 R5, RZ, RZ, R6 ;  /* 0x000000ffff057224 */ /* 0x000fe400078e0006 */
[----:B--2---:R2:W0:Y:S01]  /*1090*/  SHFL.DOWN PT, R11, R6, 0x8, 0x1f ;  /* 0x09001f00060b7f89 */ /* 0x00442200000e0000 */
        /* <DEDUP_REMOVED lines=20> */
.L_x_488:
[----:B------:R-:W-:Y:S05]  /*11e0*/  BSYNC.RECONVERGENT B1 ;  /* 0x0000000000017941 */ /* 0x000fea0003800200 */
.L_x_487:
[----:B0-----:R0:W4:Y:S01]  /*11f0*/  SHFL.DOWN PT, R3, R4, 0x10, 0x1f ;  /* 0x0a001f0004037f89 */ /* 0x00112200000e0000 */
[----:B------:R-:W-:Y:S01]  /*1200*/  BSSY.RECONVERGENT B1, `(.L_x_489) ;  /* 0x0000017000017945 */ /* 0x000fe20003800200 */
[----:B--2---:R-:W-:Y:S02]  /*1210*/  IMAD.MOV.U32 R7, RZ, RZ, R5 ;  /* 0x000000ffff077224 */ /* 0x004fe400078e0005 */
[----:B-1----:R0:W1:Y:S01]  /*1220*/  SHFL.DOWN PT, R10, R5, 0x10, 0x1f ;  /* 0x0a001f00050a7f89 */ /* 0x00206200000e0000 */
[----:B------:R-:W-:Y:S02]  /*1230*/  IMAD.MOV.U32 R8, RZ, RZ, R9 ;  /* 0x000000ffff087224 */ /* 0x000fe400078e0009 */
[----:B------:R-:W-:Y:S01]  /*1240*/  IMAD.MOV.U32 R6, RZ, RZ, R4 ;  /* 0x000000ffff067224 */ /* 0x000fe200078e0004 */
[----:B---3--:R0:W2:Y:S01]  /*1250*/  SHFL.DOWN PT, R12, R9, 0x10, 0x1f ;  /* 0x0a001f00090c7f89 */ /* 0x0080a200000e0000 */
        /* <DEDUP_REMOVED lines=17> */
.L_x_490:
[----:B------:R-:W-:Y:S05]  /*1370*/  BSYNC.RECONVERGENT B1 ;  /* 0x0000000000017941 */ /* 0x000fea0003800200 */
.L_x_489:
[----:B------:R-:W-:Y:S04]  /*1380*/  BSSY.RECONVERGENT B1, `(.L_x_491) ;  /* 0x000000c000017945 */ /* 0x000fe80003800200 */
[----:B------:R-:W-:Y:S05]  /*1390*/  @P2 BRA `(.L_x_492) ;  /* 0x0000000000282947 */ /* 0x000fea0003800000 */
[----:B0-----:R-:W0:Y:S01]  /*13a0*/  S2R R5, SR_CgaCtaId ;  /* 0x0000000000057919 */ /* 0x001e220000008800 */
[----:B------:R-:W-:Y:S02]  /*13b0*/  MOV R4, 0x400 ;  /* 0x0000040000047802 */ /* 0x000fe40000000f00 */
[----:B----4-:R-:W-:-:S04]  /*13c0*/  SHF.R.U32.HI R3, RZ, 0x1, R2 ;  /* 0x00000001ff037819 */ /* 0x010fc80000011602 */
[----:B------:R-:W-:Y:S02]  /*13d0*/  LOP3.LUT R3, R3, 0x1f0, RZ, 0xc0, !PT ;  /* 0x000001f003037812 */ /* 0x000fe400078ec0ff */
[----:B0-----:R-:W-:Y:S01]  /*13e0*/  LEA R4, R5, R4, 0x18 ;  /* 0x0000000405047211 */ /* 0x001fe200078ec0ff */
[----:B------:R-:W-:-:S04]  /*13f0*/  IMAD.MOV.U32 R5, RZ, RZ, R8 ;  /* 0x000000ffff057224 */ /* 0x000fc800078e0008 */
[----:B------:R-:W-:Y:S02]  /*1400*/  IMAD.IADD R3, R3, 0x1, R4 ;  /* 0x0000000103037824 */ /* 0x000fe400078e0204 */
[----:B------:R-:W-:-:S03]  /*1410*/  IMAD.MOV.U32 R4, RZ, RZ, R7 ;  /* 0x000000ffff047224 */ /* 0x000fc600078e0007 */
[----:B------:R3:W-:Y:S04]  /*1420*/  STS [R3+0x8], R6 ;  /* 0x0000080603007388 */ /* 0x0007e80000000800 */
[----:B------:R3:W-:Y:S02]  /*1430*/  STS.64 [R3+0x10], R4 ;  /* 0x0000100403007388 */ /* 0x0007e40000000a00 */
.L_x_492:
[----:B------:R-:W-:Y:S05]  /*1440*/  BSYNC.RECONVERGENT B1 ;  /* 0x0000000000017941 */ /* 0x000fea0003800200 */
.L_x_491:
[----:B------:R-:W-:Y:S01]  /*1450*/  BAR.SYNC.DEFER_BLOCKING 0x0 ;  /* 0x0000000000007b1d */ /* 0x000fe20000010000 */
[----:B------:R-:W-:-:S13]  /*1460*/  ISETP.NE.AND P2, PT, R2, RZ, PT ;  /* 0x000000ff0200720c */ /* 0x000fda0003f45270 */
[----:B------:R-:W-:Y:S05]  /*1470*/  @P2 BRA `(.L_x_493) ;  /* 0x0000004400042947 */ /* 0x000fea0003800000 */
[----:B---34-:R-:W3:Y:S01]  /*1480*/  S2R R3, SR_CgaCtaId ;  /* 0x0000000000037919 */ /* 0x018ee20000008800 */
[----:B------:R-:W-:Y:S01]  /*1490*/  MOV R2, 0x400 ;  /* 0x0000040000027802 */ /* 0x000fe20000000f00 */
[----:B------:R-:W-:Y:S03]  /*14a0*/  BSSY.RECONVERGENT B1, `(.L_x_494) ;  /* 0x0000016000017945 */ /* 0x000fe60003800200 */
[----:B---3--:R-:W-:-:S05]  /*14b0*/  LEA R26, R3, R2, 0x18 ;  /* 0x00000002031a7211 */ /* 0x008fca00078ec0ff */
[----:B0-----:R-:W0:Y:S04]  /*14c0*/  LDS R5, [R26+0x18] ;  /* 0x000018001a057984 */ /* 0x001e280000000800 */
        /* <DEDUP_REMOVED lines=19> */
.L_x_495:
[----:B------:R-:W-:Y:S05]  /*1600*/  BSYNC.RECONVERGENT B1 ;  /* 0x0000000000017941 */ /* 0x000fea0003800200 */
.L_x_494:
[----:B------:R-:W0:Y:S01]  /*1610*/  LDS.64 R6, [R26+0x30] ;  /* 0x000030001a067984 */ /* 0x000e220000000a00 */
[----:B------:R-:W-:Y:S01]  /*1620*/  FSETP.GEU.AND P0, PT, R21, R22, PT ;  /* 0x000000161500720b */ /* 0x000fe20003f0e000 */
[----:B------:R-:W-:Y:S01]  /*1630*/  BSSY.RECONVERGENT B1, `(.L_x_496) ;  /* 0x0000019000017945 */ /* 0x000fe20003800200 */
[----:B------:R-:W-:Y:S01]  /*1640*/  IMAD.MOV.U32 R23, RZ, RZ, R22 ;  /* 0x000000ffff177224 */ /* 0x000fe200078e0016 */
[----:B------:R1:W3:Y:S04]  /*1650*/  LDS R20, [R26+0x48] ;  /* 0x000048001a147984 */ /* 0x0002e80000000800 */
[----:B------:R1:W4:Y:S04]  /*1660*/  LDS R19, [R26+0x58] ;  /* 0x000058001a137984 */ /* 0x0003280000000800 */
[----:B------:R1:W1:Y:S04]  /*1670*/  LDS R18, [R26+0x68] ;  /* 0x000068001a127984 */ /* 0x0002680000000800 */
[----:B------:R0:W1:Y:S04]  /*1680*/  LDS R17, [R26+0x78] ;  /* 0x000078001a117984 */ /* 0x0000680000000800 */
[----:B------:R0:W1:Y:S04]  /*1690*/  LDS.64 R8, [R26+0x40] ;  /* 0x000040001a087984 */ /* 0x0000680000000a00 */
[----:B------:R0:W1:Y:S04]  /*16a0*/  LDS.64 R10, [R26+0x50] ;  /* 0x000050001a0a7984 */ /* 0x0000680000000a00 */
[----:B--2---:R2:W1:Y:S04]  /*16b0*/  LDS.64 R12, [R26+0x60] ;  /* 0x000060001a0c7984 */ /* 0x0044680000000a00 */
        /* <DEDUP_REMOVED lines=16> */
.L_x_497:
[----:B------:R-:W-:Y:S05]  /*17c0*/  BSYNC.RECONVERGENT B1 ;  /* 0x0000000000017941 */ /* 0x000fea0003800200 */
.L_x_496:
        /* <DEDUP_REMOVED lines=17> */
.L_x_499:
[----:B------:R-:W-:Y:S05]  /*18e0*/  BSYNC.RECONVERGENT B1 ;  /* 0x0000000000017941 */ /* 0x000fea0003800200 */
.L_x_498:
[----:B---3--:R-:W-:Y:S01]  /*18f0*/  FSETP.GEU.AND P0, PT, R3, R20, PT ;  /* 0x000000140300720b */ /* 0x008fe20003f0e000 */
        /* <DEDUP_REMOVED lines=16> */
.L_x_501:
[----:B------:R-:W-:Y:S05]  /*1a00*/  BSYNC.RECONVERGENT B1 ;  /* 0x0000000000017941 */ /* 0x000fea0003800200 */
.L_x_500:
        /* <DEDUP_REMOVED lines=17> */
.L_x_503:
[----:B------:R-:W-:Y:S05]  /*1b20*/  BSYNC.RECONVERGENT B1 ;  /* 0x0000000000017941 */ /* 0x000fea0003800200 */
.L_x_502:
        /* <DEDUP_REMOVED lines=17> */
.L_x_505:
[----:B------:R-:W-:Y:S05]  /*1c40*/  BSYNC.RECONVERGENT B1 ;  /* 0x0000000000017941 */ /* 0x000fea0003800200 */
.L_x_504:
        /* <DEDUP_REMOVED lines=18> */
.L_x_480:
[----:B------:R-:W1:Y:S01]  /*1d70*/  S2R R14, SR_LANEID ;  /* 0x00000000000e7919 */ /* 0x000e620000000000 */
[----:B------:R-:W-:Y:S01]  /*1d80*/  LOP3.LUT R4, R2, 0x3e0, RZ, 0xc0, !PT ;  /* 0x000003e002047812 */ /* 0x000fe200078ec0ff */
[----:B------:R-:W-:Y:S01]  /*1d90*/  BSSY.RECONVERGENT B1, `(.L_x_506) ;  /* 0x0000027000017945 */ /* 0x000fe20003800200 */
[----:B------:R-:W-:-:S03]  /*1da0*/  IMAD.MOV.U32 R16, RZ, RZ, R8 ;  /* 0x000000ffff107224 */ /* 0x000fc600078e0008 */
[----:B------:R-:W-:Y:S01]  /*1db0*/  VIADD R10, R4, 0x20 ;  /* 0x00000020040a7836 */ /* 0x000fe20000000000 */
[----:B------:R-:W-:-:S04]  /*1dc0*/  LOP3.LUT R4, RZ, R4, RZ, 0x33, !PT ;  /* 0x00000004ff047212 */ /* 0x000fc800078e33ff */
[----:B------:R-:W-:Y:S01]  /*1dd0*/  ISETP.GT.AND P0, PT, R10, R3, PT ;  /* 0x000000030a00720c */ /* 0x000fe20003f04270 */
[----:B------:R-:W-:-:S05]  /*1de0*/  IMAD.IADD R4, R3, 0x1, R4 ;  /* 0x0000000103047824 */ /* 0x000fca00078e0204 */
[----:B------:R-:W-:-:S05]  /*1df0*/  SEL R5, R4, 0x1f, P0 ;  /* 0x0000001f04057807 */ /* 0x000fca0000000000 */
[----:B------:R2:W3:Y:S04]  /*1e00*/  SHFL.DOWN PT, R9, R6, 0x1, R5 ;  /* 0x0820000006097989 */ /* 0x0004e800000e0005 */
[----:B------:R2:W4:Y:S01]  /*1e10*/  SHFL.DOWN PT, R11, R8, 0x1, R5 ;  /* 0x08200000080b7989 */ /* 0x00052200000e0005 */
[CC--:B-1----:R-:W-:Y:S01]  /*1e20*/  ISETP.GE.AND P0, PT, R14.reuse, R5.reuse, PT ;  /* 0x000000050e00720c */ /* 0x0c2fe20003f06270 */
[C---:B------:R-:W-:Y:S01]  /*1e30*/  VIADD R10, R14.reuse, 0x4 ;  /* 0x000000040e0a7836 */ /* 0x040fe20000000000 */
[C---:B------:R-:W-:Y:S01]  /*1e40*/  ISETP.NE.AND P2, PT, R14.reuse, RZ, PT ;  /* 0x000000ff0e00720c */ /* 0x040fe20003f45270 */
[C---:B------:R-:W-:Y:S02]  /*1e50*/  VIADD R4, R14.reuse, 0x2 ;  /* 0x000000020e047836 */ /* 0x040fe40000000000 */
[----:B0-----:R-:W-:Y:S01]  /*1e60*/  VIADD R12, R14, 0x8 ;  /* 0x000000080e0c7836 */ /* 0x001fe20000000000 */
[-C--:B------:R-:W-:Y:S01]  /*1e70*/  ISETP.GT.AND P5, PT, R10, R5.reuse, PT ;  /* 0x000000050a00720c */ /* 0x080fe20003fa4270 */
[----:B------:R-:W-:Y:S01]  /*1e80*/  VIADD R14, R14, 0x10 ;  /* 0x000000100e0e7836 */ /* 0x000fe20000000000 */
[----:B-----5:R2:W0:Y:S01]  /*1e90*/  SHFL.DOWN PT, R10, R7, 0x1, R5 ;  /* 0x08200000070a7989 */ /* 0x02042200000e0005 */
[-C--:B------:R-:W-:Y:S01]  /*1ea0*/  ISETP.GT.AND P1, PT, R4, R5.reuse, PT ;  /* 0x000000050400720c */ /* 0x080fe20003f24270 */
[----:B------:R-:W-:Y:S01]  /*1eb0*/  IMAD.MOV.U32 R4, RZ, RZ, R7 ;  /* 0x000000ffff047224 */ /* 0x000fe200078e0007 */
[----:B------:R-:W-:-:S02]  /*1ec0*/  ISETP.GT.AND P4, PT, R12, R5, PT ;  /* 0x000000050c00720c */ /* 0x000fc40003f84270 */
[----:B------:R-:W-:Y:S01]  /*1ed0*/  ISETP.GT.AND P3, PT, R14, R5, PT ;  /* 0x000000050e00720c */ /* 0x000fe20003f64270 */
[----:B------:R-:W-:Y:S01]  /*1ee0*/  IMAD.MOV.U32 R14, RZ, RZ, R6 ;  /* 0x000000ffff0e7224 */ /* 0x000fe200078e0006 */
[----:B---3--:R-:W-:Y:S11]  /*1ef0*/  @P0 BRA `(.L_x_507) ;  /* 0x0000000000400947 */ /* 0x008ff60003800000 */
[----:B0-----:R-:W-:Y:S01]  /*1f00*/  FSETP.GEU.AND P0, PT, R7, R10, PT ;  /* 0x0000000a0700720b */ /* 0x001fe20003f0e000 */
[----:B------:R-:W-:Y:S02]  /*1f10*/  IMAD.MOV.U32 R4, RZ, RZ, R10 ;  /* 0x000000ffff047224 */ /* 0x000fe400078e000a */
[----:B------:R-:W-:Y:S02]  /*1f20*/  IMAD.MOV.U32 R14, RZ, RZ, R9 ;  /* 0x000000ffff0e7224 */ /* 0x000fe400078e0009 */
[----:B----4-:R-:W-:-:S08]  /*1f30*/  IMAD.MOV.U32 R16, RZ, RZ, R11 ;  /* 0x000000ffff107224 */ /* 0x010fd000078e000b */
        /* <DEDUP_REMOVED lines=12> */
.L_x_507:
[----:B------:R-:W-:Y:S05]  /*2000*/  BSYNC.RECONVERGENT B1 ;  /* 0x0000000000017941 */ /* 0x000fea0003800200 */
.L_x_506:
[----:B--2---:R1:W2:Y:S01]  /*2010*/  SHFL.DOWN PT, R7, R4, 0x2, R5 ;  /* 0x0840000004077989 */ /* 0x0042a200000e0005 */
[----:B------:R-:W-:Y:S01]  /*2020*/  BSSY.RECONVERGENT B1, `(.L_x_508) ;  /* 0x0000017000017945 */ /* 0x000fe20003800200 */
[----:B------:R-:W-:Y:S02]  /*2030*/  IMAD.MOV.U32 R6, RZ, RZ, R4 ;  /* 0x000000ffff067224 */ /* 0x000fe400078e0004 */
[----:B------:R1:W3:Y:S01]  /*2040*/  SHFL.DOWN PT, R9, R14, 0x2, R5 ;  /* 0x084000000e097989 */ /* 0x0002e200000e0005 */
[----:B0-----:R-:W-:Y:S02]  /*2050*/  IMAD.MOV.U32 R10, RZ, RZ, R14 ;  /* 0x000000ffff0a7224 */ /* 0x001fe400078e000e */
[----:B------:R-:W-:Y:S01]  /*2060*/  IMAD.MOV.U32 R12, RZ, RZ, R16 ;  /* 0x000000ffff0c7224 */ /* 0x000fe200078e0010 */
[----:B----4-:R1:W0:Y:S01]  /*2070*/  SHFL.DOWN PT, R11, R16, 0x2, R5 ;  /* 0x08400000100b7989 */ /* 0x01022200000e0005 */
[----:B------:R-:W-:Y:S05]  /*2080*/  @P1 BRA `(.L_x_509) ;  /* 0x0000000000401947 */ /* 0x000fea0003800000 */
[----:B--2---:R-:W-:Y:S01]  /*2090*/  FSETP.GEU.AND P0, PT, R4, R7, PT ;  /* 0x000000070400720b */ /* 0x004fe20003f0e000 */
[----:B------:R-:W-:Y:S02]  /*20a0*/  IMAD.MOV.U32 R6, RZ, RZ, R7 ;  /* 0x000000ffff067224 */ /* 0x000fe400078e0007 */
[----:B---3--:R-:W-:Y:S02]  /*20b0*/  IMAD.MOV.U32 R10, RZ, RZ, R9 ;  /* 0x000000ffff0a7224 */ /* 0x008fe400078e0009 */
        /* <DEDUP_REMOVED lines=13> */
.L_x_509:
[----:B------:R-:W-:Y:S05]  /*2190*/  BSYNC.RECONVERGENT B1 ;  /* 0x0000000000017941 */ /* 0x000fea0003800200 */
.L_x_508:
[----:B--2---:R2:W4:Y:S01]  /*21a0*/  SHFL.DOWN PT, R7, R6, 0x4, R5 ;  /* 0x0880000006077989 */ /* 0x00452200000e0005 */
[----:B------:R-:W-:Y:S01]  /*21b0*/  BSSY.RECONVERGENT B1, `(.L_x_510) ;  /* 0x0000017000017945 */ /* 0x000fe20003800200 */
[----:B-1----:R-:W-:Y:S02]  /*21c0*/  IMAD.MOV.U32 R4, RZ, RZ, R6 ;  /* 0x000000ffff047224 */ /* 0x002fe400078e0006 */
[----:B---3--:R2:W1:Y:S01]  /*21d0*/  SHFL.DOWN PT, R9, R10, 0x4, R5 ;  /* 0x088000000a097989 */ /* 0x00846200000e0005 */
        /* <DEDUP_REMOVED lines=20> */
.L_x_511:
[----:B------:R-:W-:Y:S05]  /*2320*/  BSYNC.RECONVERGENT B1 ;  /* 0x0000000000017941 */ /* 0x000fea0003800200 */
.L_x_510:
        /* <DEDUP_REMOVED lines=24> */
.L_x_513:
[----:B------:R-:W-:Y:S05]  /*24b0*/  BSYNC.RECONVERGENT B1 ;  /* 0x0000000000017941 */ /* 0x000fea0003800200 */
.L_x_512:
[----:B-1----:R1:W2:Y:S01]  /*24c0*/  SHFL.DOWN PT, R9, R10, 0x10, R5 ;  /* 0x0a0000000a097989 */ /* 0x0022a200000e0005 */
[----:B------:R-:W-:Y:S01]  /*24d0*/  BSSY.RECONVERGENT B1, `(.L_x_514) ;  /* 0x0000017000017945 */ /* 0x000fe20003800200 */
[----:B------:R-:W-:Y:S02]  /*24e0*/  IMAD.MOV.U32 R6, RZ, RZ, R10 ;  /* 0x000000ffff067224 */ /* 0x000fe400078e000a */
[----:B0-----:R1:W0:Y:S01]  /*24f0*/  SHFL.DOWN PT, R11, R12, 0x10, R5 ;  /* 0x0a0000000c0b7989 */ /* 0x00122200000e0005 */
[----:B----4-:R-:W-:Y:S02]  /*2500*/  IMAD.MOV.U32 R7, RZ, RZ, R12 ;  /* 0x000000ffff077224 */ /* 0x010fe400078e000c */
[----:B---3--:R-:W-:Y:S01]  /*2510*/  IMAD.MOV.U32 R8, RZ, RZ, R14 ;  /* 0x000000ffff087224 */ /* 0x008fe200078e000e */
[----:B------:R1:W3:Y:S01]  /*2520*/  SHFL.DOWN PT, R13, R14, 0x10, R5 ;  /* 0x0a0000000e0d7989 */ /* 0x0002e200000e0005 */
[----:B------:R-:W-:Y:S05]  /*2530*/  @P3 BRA `(.L_x_515) ;  /* 0x0000000000403947 */ /* 0x000fea0003800000 */
        /* <DEDUP_REMOVED lines=16> */
.L_x_515:
[----:B------:R-:W-:Y:S05]  /*2640*/  BSYNC.RECONVERGENT B1 ;  /* 0x0000000000017941 */ /* 0x000fea0003800200 */
.L_x_514:
[----:B------:R-:W-:Y:S04]  /*2650*/  BSSY.RECONVERGENT B1, `(.L_x_516) ;  /* 0x000000c000017945 */ /* 0x000fe80003800200 */
[----:B------:R-:W-:Y:S05]  /*2660*/  @P2 BRA `(.L_x_517) ;  /* 0x0000000000282947 */ /* 0x000fea0003800000 */
[----:B-1----:R-:W1:Y:S01]  /*2670*/  S2R R10, SR_CgaCtaId ;  /* 0x00000000000a7919 */ /* 0x002e620000008800 */
[----:B------:R-:W-:Y:S02]  /*2680*/  MOV R5, 0x400 ;  /* 0x0000040000057802 */ /* 0x000fe40000000f00 */
[----:B------:R-:W-:-:S04]  /*2690*/  SHF.R.U32.HI R4, RZ, 0x1, R2 ;  /* 0x00000001ff047819 */ /* 0x000fc80000011602 */
[----:B------:R-:W-:Y:S02]  /*26a0*/  LOP3.LUT R4, R4, 0x1f0, RZ, 0xc0, !PT ;  /* 0x000001f004047812 */ /* 0x000fe400078ec0ff */
[----:B-1----:R-:W-:-:S05]  /*26b0*/  LEA R5, R10, R5, 0x18 ;  /* 0x000000050a057211 */ /* 0x002fca00078ec0ff */
[----:B--2---:R-:W-:Y:S02]  /*26c0*/  IMAD.IADD R9, R4, 0x1, R5 ;  /* 0x0000000104097824 */ /* 0x004fe400078e0205 */
[----:B------:R-:W-:Y:S02]  /*26d0*/  IMAD.MOV.U32 R4, RZ, RZ, R7 ;  /* 0x000000ffff047224 */ /* 0x000fe400078e0007 */
[----:B------:R-:W-:Y:S01]  /*26e0*/  IMAD.MOV.U32 R5, RZ, RZ, R8 ;  /* 0x000000ffff057224 */ /* 0x000fe200078e0008 */
[----:B------:R4:W-:Y:S04]  /*26f0*/  STS [R9+0x8], R6 ;  /* 0x0000080609007388 */ /* 0x0009e80000000800 */
[----:B------:R4:W-:Y:S02]  /*2700*/  STS.64 [R9+0x10], R4 ;  /* 0x0000100409007388 */ /* 0x0009e40000000a00 */
.L_x_517:
[----:B------:R-:W-:Y:S05]  /*2710*/  BSYNC.RECONVERGENT B1 ;  /* 0x0000000000017941 */ /* 0x000fea0003800200 */
.L_x_516:
[----:B------:R-:W-:Y:S01]  /*2720*/  BAR.SYNC.DEFER_BLOCKING 0x0 ;  /* 0x0000000000007b1d */ /* 0x000fe20000010000 */
[----:B------:R-:W-:-:S13]  /*2730*/  ISETP.NE.AND P2, PT, R2, RZ, PT ;  /* 0x000000ff0200720c */ /* 0x000fda0003f45270 */
[----:B------:R-:W-:Y:S05]  /*2740*/  @P2 BRA `(.L_x_493) ;  /* 0x0000003000502947 */ /* 0x000fea0003800000 */
[C---:B------:R-:W-:Y:S01]  /*2750*/  ISETP.GE.AND P0, PT, R3.reuse, 0x21, PT ;  /* 0x000000210300780c */ /* 0x040fe20003f06270 */
[----:B------:R-:W-:Y:S01]  /*2760*/  IMAD.MOV.U32 R2, RZ, RZ, R6 ;  /* 0x000000ffff027224 */ /* 0x000fe200078e0006 */
[C---:B------:R-:W-:Y:S01]  /*2770*/  ISETP.GE.AND P5, PT, R3.reuse, 0x41, PT ;  /* 0x000000410300780c */ /* 0x040fe20003fa6270 */
[----:B0-----:R-:W-:Y:S01]  /*2780*/  IMAD.MOV.U32 R11, RZ, RZ, R7 ;  /* 0x000000ffff0b7224 */ /* 0x001fe200078e0007 */
[C---:B------:R-:W-:Y:S01]  /*2790*/  ISETP.GE.AND P4, PT, R3.reuse, 0x61, PT ;  /* 0x000000610300780c */ /* 0x040fe20003f86270 */
[----:B-1----:R-:W-:Y:S01]  /*27a0*/  IMAD.MOV.U32 R10, RZ, RZ, R8 ;  /* 0x000000ffff0a7224 */ /* 0x002fe200078e0008 */
[----:B------:R-:W-:-:S07]  /*27b0*/  ISETP.GE.AND P3, PT, R3, 0x81, PT ;  /* 0x000000810300780c */ /* 0x000fce0003f66270 */
[----:B------:R-:W-:Y:S06]  /*27c0*/  @!P0 BRA `(.L_x_518) ;  /* 0x00000000005c8947 */ /* 0x000fec0003800000 */
[----:B------:R-:W0:Y:S01]  /*27d0*/  S2UR UR5, SR_CgaCtaId ;  /* 0x00000000000579c3 */ /* 0x000e220000008800 */
[----:B------:R-:W-:Y:S01]  /*27e0*/  UMOV UR4, 0x400 ;  /* 0x0000040000047882 */ /* 0x000fe20000000000 */
[----:B------:R-:W-:Y:S01]  /*27f0*/  BSSY.RECONVERGENT B1, `(.L_x_518) ;  /* 0x0000014000017945 */ /* 0x000fe20003800200 */
[----:B0-----:R-:W-:-:S09]  /*2800*/  ULEA UR4, UR5, UR4, 0x18 ;  /* 0x0000000405047291 */ /* 0x001fd2000f8ec0ff */
[----:B----4-:R-:W0:Y:S04]  /*2810*/  LDS R5, [UR4+0x18] ;  /* 0x00001804ff057984 */ /* 0x010e280008000800 */
[----:B---3--:R-:W1:Y:S01]  /*2820*/  LDS.64 R12, [UR4+0x20] ;  /* 0x00002004ff0c7984 */ /* 0x008e620008000a00 */
        /* <DEDUP_REMOVED lines=16> */
.L_x_519:
[----:B------:R-:W-:Y:S05]  /*2930*/  BSYNC.RECONVERGENT B1 ;  /* 0x0000000000017941 */ /* 0x000fea0003800200 */
.L_x_518:
[----:B----4-:R-:W-:Y:S02]  /*2940*/  IMAD.MOV.U32 R4, RZ, RZ, R2 ;  /* 0x000000ffff047224 */ /* 0x010fe400078e0002 */
[----:B--2---:R-:W-:Y:S02]  /*2950*/  IMAD.MOV.U32 R9, RZ, RZ, R11 ;  /* 0x000000ffff097224 */ /* 0x004fe400078e000b */
[----:B------:R-:W-:Y:S01]  /*2960*/  IMAD.MOV.U32 R8, RZ, RZ, R10 ;  /* 0x000000ffff087224 */ /* 0x000fe200078e000a */
[----:B------:R-:W-:Y:S06]  /*2970*/  @!P5 BRA `(.L_x_520) ;  /* 0x00000000005cd947 */ /* 0x000fec0003800000 */
[----:B------:R-:W0:Y:S01]  /*2980*/  S2UR UR5, SR_CgaCtaId ;  /* 0x00000000000579c3 */ /* 0x000e220000008800 */
[----:B------:R-:W-:Y:S01]  /*2990*/  UMOV UR4, 0x400 ;  /* 0x0000040000047882 */ /* 0x000fe20000000000 */
[----:B------:R-:W-:Y:S01]  /*29a0*/  BSSY.RECONVERGENT B1, `(.L_x_520) ;  /* 0x0000014000017945 */ /* 0x000fe20003800200 */
[----:B0-----:R-:W-:-:S09]  /*29b0*/  ULEA UR4, UR5, UR4, 0x18 ;  /* 0x0000000405047291 */ /* 0x001fd2000f8ec0ff */
[----:B------:R-:W0:Y:S04]  /*29c0*/  LDS R5, [UR4+0x28] ;  /* 0x00002804ff057984 */ /* 0x000e280008000800 */
[----:B------:R-:W1:Y:S01]  /*29d0*/  LDS.64 R6, [UR4+0x30] ;  /* 0x00003004ff067984 */ /* 0x000e620008000a00 */
        /* <DEDUP_REMOVED lines=16> */
.L_x_521:
[----:B------:R-:W-:Y:S05]  /*2ae0*/  BSYNC.RECONVERGENT B1 ;  /* 0x0000000000017941 */ /* 0x000fea0003800200 */
.L_x_520:
        /* <DEDUP_REMOVED lines=29> */
.L_x_523:
[----:B------:R-:W-:Y:S05]  /*2cc0*/  BSYNC.RECONVERGENT B1 ;  /* 0x0000000000017941 */ /* 0x000fea0003800200 */
.L_x_522:
        /* <DEDUP_REMOVED lines=26> */
.L_x_525:
[----:B------:R-:W-:Y:S05]  /*2e70*/  BSYNC.RECONVERGENT B1 ;  /* 0x0000000000017941 */ /* 0x000fea0003800200 */
.L_x_524:
        /* <DEDUP_REMOVED lines=26> */
.L_x_527:
[----:B------:R-:W-:Y:S05]  /*3020*/  BSYNC.RECONVERGENT B1 ;  /* 0x0000000000017941 */ /* 0x000fea0003800200 */
.L_x_526:
        /* <DEDUP_REMOVED lines=26> */
.L_x_529:
[----:B------:R-:W-:Y:S05]  /*31d0*/  BSYNC.RECONVERGENT B1 ;  /* 0x0000000000017941 */ /* 0x000fea0003800200 */
.L_x_528:
        /* <DEDUP_REMOVED lines=27> */
.L_x_461:
[----:B------:R-:W0:Y:S01]  /*3390*/  S2R R2, SR_TID.X ;  /* 0x0000000000027919 */ /* 0x000e220000002100 */
[----:B------:R-:W1:Y:S01]  /*33a0*/  LDCU.128 UR12, c[0x0][0x380] ;  /* 0x00007000ff0c77ac */ /* 0x000e620008000c00 */
[----:B------:R-:W-:Y:S02]  /*33b0*/  SHF.R.S32.HI R12, RZ, 0x1f, R5 ;  /* 0x0000001fff0c7819 */ /* 0x000fe40000011405 */
[----:B0-----:R-:W-:-:S04]  /*33c0*/  IADD3 R3, P0, PT, R5, R2, RZ ;  /* 0x0000000205037210 */ /* 0x001fc80007f1e0ff */
[----:B-1----:R-:W-:Y:S01]  /*33d0*/  LEA R6, P1, R3, UR12, 0x2 ;  /* 0x0000000c03067c11 */ /* 0x002fe2000f8210ff */
[----:B------:R-:W-:-:S05]  /*33e0*/  IMAD.X R8, RZ, RZ, R12, P0 ;  /* 0x000000ffff087224 */ /* 0x000fca00000e060c */
[----:B------:R-:W-:-:S05]  /*33f0*/  LEA.HI.X R7, R3, UR13, R8, 0x2, P1 ;  /* 0x0000000d03077c11 */ /* 0x000fca00088f1408 */
[----:B------:R-:W2:Y:S04]  /*3400*/  LDG.E R8, desc[UR10][R6.64] ;  /* 0x0000000a06087981 */ /* 0x000ea8000c1e1900 */
[----:B------:R-:W2:Y:S04]  /*3410*/  LDG.E R9, desc[UR10][R6.64+0x400] ;  /* 0x0004000a06097981 */ /* 0x000ea8000c1e1900 */
[----:B------:R-:W3:Y:S04]  /*3420*/  LDG.E R10, desc[UR10][R6.64+0x800] ;  /* 0x0008000a060a7981 */ /* 0x000ee8000c1e1900 */
[----:B------:R-:W4:Y:S04]  /*3430*/  LDG.E R11, desc[UR10][R6.64+0xc00] ;  /* 0x000c000a060b7981 */ /* 0x000f28000c1e1900 */
[----:B------:R0:W5:Y:S02]  /*3440*/  LDG.E R3, desc[UR10][R6.64+0x1000] ;  /* 0x0010000a06037981 */ /* 0x000164000c1e1900 */
[----:B0-----:R-:W-:-:S02]  /*3450*/  LOP3.LUT R6, R2, 0x400, RZ, 0xfc, !PT ;  /* 0x0000040002067812 */ /* 0x001fc400078efcff */
[----:B--2---:R-:W-:-:S04]  /*3460*/  FSETP.GEU.AND P0, PT, R8, R9, PT ;  /* 0x000000090800720b */ /* 0x004fc80003f0e000 */
[----:B------:R-:W-:-:S04]  /*3470*/  FSEL R9, R8, R9, P0 ;  /* 0x0000000908097208 */ /* 0x000fc80000000000 */
[----:B---3--:R-:W-:-:S04]  /*3480*/  FSETP.GEU.AND P2, PT, R9, R10, PT ;  /* 0x0000000a0900720b */ /* 0x008fc80003f4e000 */
[----:B------:R-:W-:Y:S01]  /*3490*/  FSEL R10, R9, R10, P2 ;  /* 0x0000000a090a7208 */ /* 0x000fe20001000000 */
[----:B------:R-:W-:-:S03]  /*34a0*/  VIADD R9, R2, 0x200 ;  /* 0x0000020002097836 */ /* 0x000fc60000000000 */
[----:B----4-:R-:W-:-:S04]  /*34b0*/  FSETP.GEU.AND P3, PT, R10, R11, PT ;  /* 0x0000000b0a00720b */ /* 0x010fc80003f6e000 */
[----:B------:R-:W-:Y:S01]  /*34c0*/  FSEL R10, R10, R11, P3 ;  /* 0x0000000b0a0a7208 */ /* 0x000fe20001800000 */
[----:B------:R-:W-:-:S03]  /*34d0*/  VIADD R11, R2, 0x100 ;  /* 0x00000100020b7836 */ /* 0x000fc60000000000 */
[----:B-----5:R-:W-:Y:S02]  /*34e0*/  FSETP.GEU.AND P1, PT, R10, R3, PT ;  /* 0x000000030a00720b */ /* 0x020fe40003f2e000 */
[C---:B------:R-:W-:Y:S02]  /*34f0*/  @P2 SEL R9, R2.reuse, R11, P0 ;  /* 0x0000000b02092207 */ /* 0x040fe40000000000 */
[----:B------:R-:W-:Y:S01]  /*3500*/  IADD3 R8, P2, PT, R5, UR14, RZ ;  /* 0x0000000e05087c10 */ /* 0x000fe2000ff5e0ff */
[----:B------:R-:W-:-:S03]  /*3510*/  @!P3 VIADD R9, R2, 0x300 ;  /* 0x000003000209b836 */ /* 0x000fc60000000000 */
[----:B------:R-:W-:Y:S02]  /*3520*/  IADD3.X R7, PT, PT, R12, UR15, RZ, P2, !PT ;  /* 0x0000000f0c077c10 */ /* 0x000fe400097fe4ff */
[----:B------:R-:W-:Y:S02]  /*3530*/  ISETP.LE.AND P2, PT, R4, UR6, PT ;  /* 0x0000000604007c0c */ /* 0x000fe4000bf43270 */
[----:B------:R-:W-:Y:S02]  /*3540*/  IADD3 R5, P3, PT, R6, R8, RZ ;  /* 0x0000000806057210 */ /* 0x000fe40007f7e0ff */
[C---:B------:R-:W-:Y:S02]  /*3550*/  @P1 ISETP.GE.U32.AND P0, PT, R9.reuse, R6, PT ;  /* 0x000000060900120c */ /* 0x040fe40003f06070 */
[----:B------:R-:W-:Y:S01]  /*3560*/  @P1 IADD3 R8, P4, PT, R9, R8, RZ ;  /* 0x0000000809081210 */ /* 0x000fe20007f9e0ff */
[----:B------:R-:W-:Y:S01]  /*3570*/  IMAD.X R6, RZ, RZ, R7, P3 ;  /* 0x000000ffff067224 */ /* 0x000fe200018e0607 */
[----:B------:R-:W-:-:S03]  /*3580*/  @P1 ISETP.GE.U32.AND.EX P0, PT, RZ, RZ, PT, P0 ;  /* 0x000000ffff00120c */ /* 0x000fc60003f06100 */
        /* <DEDUP_REMOVED lines=17> */
[----:B------:R-:W-:-:S05]  /*36a0*/  IMAD.MOV.U32 R11, RZ, RZ, 0x500 ;  /* 0x00000500ff0b7424 */ /* 0x000fca00078e00ff */
[----:B------:R-:W2:Y:S01]  /*36b0*/  ATOMG.E.ADD.STRONG.GPU PT, R7, desc[UR10][R8.64], R11 ;  /* 0x8000000b080779a8 */ /* 0x000ea200081ef10a */
[----:B------:R-:W0:Y:S01]  /*36c0*/  S2UR UR5, SR_CgaCtaId ;  /* 0x00000000000579c3 */ /* 0x000e220000008800 */
[----:B------:R-:W-:Y:S02]  /*36d0*/  UMOV UR4, 0x400 ;  /* 0x0000040000047882 */ /* 0x000fe40000000000 */
[----:B0-----:R-:W-:Y:S01]  /*36e0*/  ULEA UR4, UR5, UR4, 0x18 ;  /* 0x0000000405047291 */ /* 0x001fe2000f8ec0ff */
[----:B--2---:R-:W-:-:S08]  /*36f0*/  VIADD R7, R7, UR6 ;  /* 0x0000000607077c36 */ /* 0x004fd00008000000 */
[----:B------:R0:W-:Y:S03]  /*3700*/  STS [UR4+0x98], R7 ;  /* 0x00009807ff007988 */ /* 0x0001e60008000804 */
.L_x_532:
[----:B------:R-:W-:Y:S05]  /*3710*/  BSYNC.RECONVERGENT B1 ;  /* 0x0000000000017941 */ /* 0x000fea0003800200 */
.L_x_531:
[----:B------:R-:W1:Y:S08]  /*3720*/  S2UR UR5, SR_CgaCtaId ;  /* 0x00000000000579c3 */ /* 0x000e700000008800 */
[----:B------:R-:W-:Y:S06]  /*3730*/  BAR.SYNC.DEFER_BLOCKING 0x0 ;  /* 0x0000000000007b1d */ /* 0x000fec0000010000 */
[----:B------:R-:W-:-:S02]  /*3740*/  UMOV UR4, 0x400 ;  /* 0x0000040000047882 */ /* 0x000fc40000000000 */
[----:B-1----:R-:W-:-:S06]  /*3750*/  ULEA UR4, UR5, UR4, 0x18 ;  /* 0x0000000405047291 */ /* 0x002fcc000f8ec0ff */
[----:B0-----:R-:W-:-:S05]  /*3760*/  IMAD.U32 R7, RZ, RZ, UR4 ;  /* 0x00000004ff077e24 */ /* 0x001fca000f8e00ff */
[----:B------:R-:W0:Y:S02]  /*3770*/  LDS R11, [R7+0x98] ;  /* 0x00009800070b7984 */ /* 0x000e240000000800 */
[----:B0-----:R-:W-:-:S05]  /*3780*/  VIADD R13, R11, 0x500 ;  /* 0x000005000b0d7836 */ /* 0x001fca0000000000 */
[----:B------:R-:W-:-:S13]  /*3790*/  ISETP.GT.AND P0, PT, R13, R4, PT ;  /* 0x000000040d00720c */ /* 0x000fda0003f04270 */
[----:B------:R-:W-:Y:S05]  /*37a0*/  @P0 BRA `(.L_x_533) ;  /* 0x00000004004c0947 */ /* 0x000fea0003800000 */
[----:B------:R-:W-:Y:S01]  /*37b0*/  BSSY.RECONVERGENT B1, `(.L_x_533) ;  /* 0x0000052000017945 */ /* 0x000fe20003800200 */
[----:B------:R-:W-:Y:S01]  /*37c0*/  IMAD.MOV.U32 R12, RZ, RZ, R3 ;  /* 0x000000ffff0c7224 */ /* 0x000fe200078e0003 */
[----:B------:R-:W0:Y:S01]  /*37d0*/  LDCU UR7, c[0x0][0x398] ;  /* 0x00007300ff0777ac */ /* 0x000e220008000800 */
[----:B------:R-:W-:Y:S02]  /*37e0*/  IMAD.MOV.U32 R16, RZ, RZ, R5 ;  /* 0x000000ffff107224 */ /* 0x000fe400078e0005 */
[----:B------:R-:W-:Y:S01]  /*37f0*/  IMAD.MOV.U32 R23, RZ, RZ, R6 ;  /* 0x000000ffff177224 */ /* 0x000fe200078e0006 */
[----:B------:R-:W1:Y:S06]  /*3800*/  LDCU.128 UR12, c[0x0][0x380] ;  /* 0x00007000ff0c77ac */ /* 0x000e6c0008000c00 */
.L_x_536:
[----:B------:R-:W-:-:S04]  /*3810*/  IADD3 R21, P0, PT, R2, R11, RZ ;  /* 0x0000000b02157210 */ /* 0x000fc80007f1e0ff */
[----:B------:R-:W-:Y:S02]  /*3820*/  LEA.HI.X.SX32 R20, R11, RZ, 0x1, P0 ;  /* 0x000000ff0b147211 */ /* 0x000fe400000f0eff */
[----:B-1----:R-:W-:-:S04]  /*3830*/  LEA R4, P0, R21, UR12, 0x2 ;  /* 0x0000000c15047c11 */ /* 0x002fc8000f8010ff */
[----:B------:R-:W-:-:S05]  /*3840*/  LEA.HI.X R5, R21, UR13, R20, 0x2, P0 ;  /* 0x0000000d15057c11 */ /* 0x000fca00080f1414 */
[----:B------:R-:W2:Y:S04]  /*3850*/  LDG.E R11, desc[UR10][R4.64] ;  /* 0x0000000a040b7981 */ /* 0x000ea8000c1e1900 */
[----:B------:R-:W3:Y:S04]  /*3860*/  LDG.E R14, desc[UR10][R4.64+0x400] ;  /* 0x0004000a040e7981 */ /* 0x000ee8000c1e1900 */
[----:B------:R-:W4:Y:S04]  /*3870*/  LDG.E R13, desc[UR10][R4.64+0x800] ;  /* 0x0008000a040d7981 */ /* 0x000f28000c1e1900 */
[----:B------:R-:W4:Y:S01]  /*3880*/  LDG.E R10, desc[UR10][R4.64+0xc00] ;  /* 0x000c000a040a7981 */ /* 0x000f22000c1e1900 */
[----:B------:R-:W-:-:S03]  /*3890*/  IADD3 R21, P0, PT, R21, UR14, RZ ;  /* 0x0000000e15157c10 */ /* 0x000fc6000ff1e0ff */
[----:B------:R1:W5:Y:S01]  /*38a0*/  LDG.E R3, desc[UR10][R4.64+0x1000] ;  /* 0x0010000a04037981 */ /* 0x000362000c1e1900 */
[----:B------:R-:W-:Y:S01]  /*38b0*/  IADD3.X R20, PT, PT, R20, UR15, RZ, P0, !PT ;  /* 0x0000000f14147c10 */ /* 0x000fe200087fe4ff */
[----:B------:R-:W-:Y:S01]  /*38c0*/  BSSY.RECONVERGENT B2, `(.L_x_534) ;  /* 0x000002a000027945 */ /* 0x000fe20003800200 */
[----:B------:R-:W-:Y:S01]  /*38d0*/  BAR.SYNC.DEFER_BLOCKING 0x0 ;  /* 0x0000000000007b1d */ /* 0x000fe20000010000 */
[C---:B------:R-:W-:Y:S02]  /*38e0*/  IADD3 R18, P3, PT, R21.reuse, 0x100, RZ ;  /* 0x0000010015127810 */ /* 0x040fe40007f7e0ff */
[C---:B------:R-:W-:Y:S02]  /*38f0*/  IADD3 R17, P4, PT, R21.reuse, 0x200, RZ ;  /* 0x0000020015117810 */ /* 0x040fe40007f9e0ff */
[----:B-1----:R-:W-:Y:S01]  /*3900*/  IADD3 R5, P6, PT, R21, 0x400, RZ ;  /* 0x0000040015057810 */ /* 0x002fe20007fde0ff */
[----:B------:R-:W-:Y:S01]  /*3910*/  IMAD.X R19, RZ, RZ, R20, P3 ;  /* 0x000000ffff137224 */ /* 0x000fe200018e0614 */
[----:B------:R-:W-:-:S03]  /*3920*/  ISETP.NE.AND P3, PT, R2, RZ, PT ;  /* 0x000000ff0200720c */ /* 0x000fc60003f65270 */
        /* <DEDUP_REMOVED lines=9> */
[--C-:B------:R-:W-:Y:S02]  /*39c0*/  IMAD.X R16, RZ, RZ, R20.reuse, P4 ;  /* 0x000000ffff107224 */ /* 0x100fe400020e0614 */
[----:B------:R-:W-:Y:S01]  /*39d0*/  IMAD.X R15, RZ, RZ, R20, P5 ;  /* 0x000000ffff0f7224 */ /* 0x000fe200028e0614 */
[----:B------:R-:W-:-:S07]  /*39e0*/  @P2 SEL R20, R23, R20, P0 ;  /* 0x0000001417142207 */ /* 0x000fce0000000000 */
        /* <DEDUP_REMOVED lines=10> */
[----:B------:R-:W-:Y:S02]  /*3a90*/  @P2 FSEL R13, R14, R13, P0 ;  /* 0x0000000d0e0d2208 */ /* 0x000fe40000000000 */
[----:B------:R-:W-:Y:S02]  /*3aa0*/  @P2 SEL R17, R18, R17, P0 ;  /* 0x0000001112112207 */ /* 0x000fe40000000000 */
[----:B------:R-:W-:Y:S02]  /*3ab0*/  FSETP.GEU.AND P1, PT, R13, R10, PT ;  /* 0x0000000a0d00720b */ /* 0x000fe40003f2e000 */
[----:B------:R-:W-:Y:S01]  /*3ac0*/  @P2 SEL R16, R19, R16, P0 ;  /* 0x0000001013102207 */ /* 0x000fe20000000000 */
[----:B------:R-:W-:Y:S10]  /*3ad0*/  @P3 BRA `(.L_x_535) ;  /* 0x0000000000203947 */ /* 0x000ff40003800000 */
[----:B------:R-:W-:-:S05]  /*3ae0*/  IMAD.MOV.U32 R11, RZ, RZ, 0x500 ;  /* 0x00000500ff0b7424 */ /* 0x000fca00078e00ff */
[----:B------:R-:W2:Y:S01]  /*3af0*/  ATOMG.E.ADD.STRONG.GPU PT, R4, desc[UR10][R8.64], R11 ;  /* 0x8000000b080479a8 */ /* 0x000ea200081ef10a */
[----:B------:R-:W1:Y:S01]  /*3b00*/  S2UR UR5, SR_CgaCtaId ;  /* 0x00000000000579c3 */ /* 0x000e620000008800 */
[----:B------:R-:W-:Y:S02]  /*3b10*/  UMOV UR4, 0x400 ;  /* 0x0000040000047882 */ /* 0x000fe40000000000 */
[----:B-1----:R-:W-:-:S06]  /*3b20*/  ULEA UR4, UR5, UR4, 0x18 ;  /* 0x0000000405047291 */ /* 0x002fcc000f8ec0ff */
[----:B------:R-:W-:Y:S02]  /*3b30*/  IMAD.U32 R7, RZ, RZ, UR4 ;  /* 0x00000004ff077e24 */ /* 0x000fe4000f8e00ff */
[----:B--2---:R-:W-:-:S05]  /*3b40*/  VIADD R4, R4, UR6 ;  /* 0x0000000604047c36 */ /* 0x004fca0008000000 */
[----:B------:R1:W-:Y:S02]  /*3b50*/  STS [R7+0x98], R4 ;  /* 0x0000980407007388 */ /* 0x0003e40000000800 */
.L_x_535:
[----:B0-----:R-:W-:Y:S05]  /*3b60*/  BSYNC.RECONVERGENT B2 ;  /* 0x0000000000027941 */ /* 0x001fea0003800200 */
.L_x_534:
[----:B------:R-:W-:Y:S01]  /*3b70*/  BAR.SYNC.DEFER_BLOCKING 0x0 ;  /* 0x0000000000007b1d */ /* 0x000fe20000010000 */
[----:B------:R-:W-:Y:S01]  /*3b80*/  @P1 ISETP.GE.U32.AND P0, PT, R17, R12, PT ;  /* 0x0000000c1100120c */ /* 0x000fe20003f06070 */
[----:B-1----:R-:W-:-:S03]  /*3b90*/  IMAD.U32 R4, RZ, RZ, UR7 ;  /* 0x00000007ff047e24 */ /* 0x002fc6000f8e00ff */
[----:B------:R-:W-:-:S04]  /*3ba0*/  @P1 ISETP.GE.AND.EX P0, PT, R16, R15, PT, P0 ;  /* 0x0000000f1000120c */ /* 0x000fc80003f06300 */
[----:B------:R-:W-:-:S04]  /*3bb0*/  @P1 FSETP.LT.OR P0, PT, R10, R13, !P0 ;  /* 0x0000000d0a00120b */ /* 0x000fc80004701400 */
[----:B------:R-:W-:Y:S02]  /*3bc0*/  @P1 FSEL R10, R13, R10, P0 ;  /* 0x0000000a0d0a1208 */ /* 0x000fe40000000000 */
[----:B------:R-:W-:Y:S02]  /*3bd0*/  @P1 SEL R12, R17, R12, P0 ;  /* 0x0000000c110c1207 */ /* 0x000fe40000000000 */
[----:B-----5:R-:W-:Y:S02]  /*3be0*/  FSETP.GEU.AND P2, PT, R10, R3, PT ;  /* 0x000000030a00720b */ /* 0x020fe40003f4e000 */
[----:B------:R-:W-:Y:S01]  /*3bf0*/  @P1 SEL R15, R16, R15, P0 ;  /* 0x0000000f100f1207 */ /* 0x000fe20000000000 */
[----:B------:R-:W0:Y:S10]  /*3c00*/  LDS R11, [R7+0x98] ;  /* 0x00009800070b7984 */ /* 0x000e340000000800 */
        /* <DEDUP_REMOVED lines=8> */
[----:B------:R-:W-:Y:S02]  /*3c90*/  IMAD.MOV.U32 R23, RZ, RZ, R6 ;  /* 0x000000ffff177224 */ /* 0x000fe400078e0006 */
[----:B0-----:R-:W-:-:S05]  /*3ca0*/  VIADD R13, R11, 0x500 ;  /* 0x000005000b0d7836 */ /* 0x001fca0000000000 */
[----:B------:R-:W-:-:S13]  /*3cb0*/  ISETP.GT.AND P0, PT, R13, R4, PT ;  /* 0x000000040d00720c */ /* 0x000fda0003f04270 */
[----:B------:R-:W-:Y:S05]  /*3cc0*/  @!P0 BRA `(.L_x_536) ;  /* 0xfffffff800d08947 */ /* 0x000fea000383ffff */
[----:B------:R-:W-:Y:S05]  /*3cd0*/  BSYNC.RECONVERGENT B1 ;  /* 0x0000000000017941 */ /* 0x000fea0003800200 */
.L_x_533:
[----:B------:R-:W-:Y:S01]  /*3ce0*/  ISETP.GE.AND P0, PT, R11, R4, PT ;  /* 0x000000040b00720c */ /* 0x000fe20003f06270 */
[----:B------:R-:W0:Y:S01]  /*3cf0*/  LDCU.64 UR6, c[0x0][0x388] ;  /* 0x00007100ff0677ac */ /* 0x000e220008000a00 */
[----:B------:R-:W-:Y:S01]  /*3d00*/  BSSY.RECONVERGENT B1, `(.L_x_530) ;  /* 0x0000097000017945 */ /* 0x000fe20003800200 */
[----:B------:R-:W1:Y:S10]  /*3d10*/  LDCU.64 UR4, c[0x0][0x388] ;  /* 0x00007100ff0477ac */ /* 0x000e740008000a00 */
[----:B------:R-:W-:Y:S05]  /*3d20*/  @P0 BRA `(.L_x_537) ;  /* 0x0000000800500947 */ /* 0x000fea0003800000 */
[----:B------:R-:W-:-:S05]  /*3d30*/  IMAD.IADD R7, R4, 0x1, -R11 ;  /* 0x0000000104077824 */ /* 0x000fca00078e0a0b */
[----:B------:R-:W-:-:S13]  /*3d40*/  ISETP.GE.AND P0, PT, R2, R7, PT ;  /* 0x000000070200720c */ /* 0x000fda0003f06270 */
[----:B------:R-:W-:Y:S05]  /*3d50*/  @P0 BRA `(.L_x_537) ;  /* 0x0000000800440947 */ /* 0x000fea0003800000 */
[----:B------:R-:W-:Y:S01]  /*3d60*/  LOP3.LUT R8, RZ, R2, RZ, 0x33, !PT ;  /* 0x00000002ff087212 */ /* 0x000fe200078e33ff */
[----:B------:R-:W-:Y:S03]  /*3d70*/  BSSY.RECONVERGENT B2, `(.L_x_538) ;  /* 0x000002a000027945 */ /* 0x000fe60003800200 */
[----:B------:R-:W-:-:S04]  /*3d80*/  IADD3 R14, PT, PT, -R11, R4, R8 ;  /* 0x000000040b0e7210 */ /* 0x000fc80007ffe108 */
[----:B------:R-:W-:-:S04]  /*3d90*/  LOP3.LUT R4, R14, 0x300, RZ, 0xc0, !PT ;  /* 0x000003000e047812 */ /* 0x000fc800078ec0ff */
[----:B------:R-:W-:Y:S01]  /*3da0*/  ISETP.NE.AND P0, PT, R4, 0x300, PT ;  /* 0x000003000400780c */ /* 0x000fe20003f05270 */
[----:B------:R-:W-:-:S12]  /*3db0*/  IMAD.MOV.U32 R4, RZ, RZ, R2 ;  /* 0x000000ffff047224 */ /* 0x000fd800078e0002 */
[----:B------:R-:W-:Y:S05]  /*3dc0*/  @!P0 BRA `(.L_x_539) ;  /* 0x0000000000908947 */ /* 0x000fea0003800000 */
[----:B------:R-:W2:Y:S01]  /*3dd0*/  LDC.64 R8, c[0x0][0x380] ;  /* 0x0000e000ff087b82 */ /* 0x000ea20000000a00 */
[----:B------:R-:W-:Y:S01]  /*3de0*/  LEA.HI R4, R14, 0x1, RZ, 0x18 ;  /* 0x000000010e047811 */ /* 0x000fe200078fc0ff */
[----:B------:R-:W-:-:S03]  /*3df0*/  IMAD.IADD R15, R2, 0x1, R11 ;  /* 0x00000001020f7824 */ /* 0x000fc600078e020b */
[----:B------:R-:W-:Y:S01]  /*3e00*/  LOP3.LUT R10, R4, 0x3, RZ, 0xc0, !PT ;  /* 0x00000003040a7812 */ /* 0x000fe200078ec0ff */
[----:B------:R-:W-:-:S04]  /*3e10*/  IMAD.MOV.U32 R4, RZ, RZ, R2 ;  /* 0x000000ffff047224 */ /* 0x000fc800078e0002 */
[----:B------:R-:W-:-:S07]  /*3e20*/  IMAD.MOV R10, RZ, RZ, -R10 ;  /* 0x000000ffff0a7224 */ /* 0x000fce00078e0a0a */
.L_x_542:
[----:B--2---:R-:W-:-:S06]  /*3e30*/  IMAD.WIDE R12, R15, 0x4, R8 ;  /* 0x000000040f0c7825 */ /* 0x004fcc00078e0208 */
[----:B------:R-:W2:Y:S01]  /*3e40*/  LDG.E R13, desc[UR10][R12.64] ;  /* 0x0000000a0c0d7981 */ /* 0x000ea2000c1e1900 */
[C---:B-1----:R-:W-:Y:S01]  /*3e50*/  IADD3 R19, P1, PT, R15.reuse, UR4, RZ ;  /* 0x000000040f137c10 */ /* 0x042fe2000ff3e0ff */
[----:B------:R-:W-:Y:S01]  /*3e60*/  VIADD R10, R10, 0x1 ;  /* 0x000000010a0a7836 */ /* 0x000fe20000000000 */
[----:B------:R-:W-:Y:S01]  /*3e70*/  BSSY.RECONVERGENT B3, `(.L_x_540) ;  /* 0x0000016000037945 */ /* 0x000fe20003800200 */
[----:B------:R-:W-:Y:S01]  /*3e80*/  IMAD.MOV.U32 R16, RZ, RZ, R5 ;  /* 0x000000ffff107224 */ /* 0x000fe200078e0005 */
[----:B------:R-:W-:Y:S01]  /*3e90*/  LEA.HI.X.SX32 R20, R15, UR5, 0x1, P1 ;  /* 0x000000050f147c11 */ /* 0x000fe200088f0eff */
[----:B------:R-:W-:Y:S01]  /*3ea0*/  IMAD.MOV.U32 R17, RZ, RZ, R6 ;  /* 0x000000ffff117224 */ /* 0x000fe200078e0006 */
[----:B------:R-:W-:Y:S01]  /*3eb0*/  ISETP.NE.AND P2, PT, R10, RZ, PT ;  /* 0x000000ff0a00720c */ /* 0x000fe20003f45270 */
[----:B------:R-:W-:Y:S02]  /*3ec0*/  IMAD.MOV.U32 R18, RZ, RZ, R3 ;  /* 0x000000ffff127224 */ /* 0x000fe400078e0003 */
        /* <DEDUP_REMOVED lines=16> */
.L_x_541:
[----:B0-----:R-:W-:Y:S05]  /*3fd0*/  BSYNC.RECONVERGENT B3 ;  /* 0x0000000000037941 */ /* 0x001fea0003800200 */
.L_x_540:
[----:B------:R-:W-:Y:S02]  /*3fe0*/  VIADD R4, R4, 0x100 ;  /* 0x0000010004047836 */ /* 0x000fe40000000000 */
[----:B------:R-:W-:Y:S01]  /*3ff0*/  VIADD R15, R15, 0x100 ;  /* 0x000001000f0f7836 */ /* 0x000fe20000000000 */
[----:B------:R-:W-:Y:S06]  /*4000*/  @P2 BRA `(.L_x_542) ;  /* 0xfffffffc00882947 */ /* 0x000fec000383ffff */
.L_x_539:
[----:B01----:R-:W-:Y:S05]  /*4010*/  BSYNC.RECONVERGENT B2 ;  /* 0x0000000000027941 */ /* 0x003fea0003800200 */
.L_x_538:
[----:B------:R-:W-:-:S13]  /*4020*/  ISETP.GE.U32.AND P0, PT, R14, 0x300, PT ;  /* 0x000003000e00780c */ /* 0x000fda0003f06070 */
[----:B------:R-:W-:Y:S05]  /*4030*/  @!P0 BRA `(.L_x_537) ;  /* 0x00000004008c8947 */ /* 0x000fea0003800000 */
[----:B------:R-:W0:Y:S01]  /*4040*/  LDC.64 R8, c[0x0][0x380] ;  /* 0x0000e000ff087b82 */ /* 0x000e220000000a00 */
[----:B------:R-:W-:-:S04]  /*4050*/  IMAD.IADD R11, R4, 0x1, R11 ;  /* 0x00000001040b7824 */ /* 0x000fc800078e020b */
[C---:B------:R-:W-:Y:S02]  /*4060*/  VIADD R20, R11.reuse, 0x100 ;  /* 0x000001000b147836 */ /* 0x040fe40000000000 */
[C---:B------:R-:W-:Y:S02]  /*4070*/  VIADD R19, R11.reuse, 0x200 ;  /* 0x000002000b137836 */ /* 0x040fe40000000000 */
[----:B------:R-:W-:Y:S01]  /*4080*/  VIADD R18, R11, 0x300 ;  /* 0x000003000b127836 */ /* 0x000fe20000000000 */
[----:B0-----:R-:W-:-:S05]  /*4090*/  IADD3 R8, P0, PT, R8, 0x800, RZ ;  /* 0x0000080008087810 */ /* 0x001fca0007f1e0ff */
[----:B------:R-:W-:-:S08]  /*40a0*/  IMAD.X R9, RZ, RZ, R9, P0 ;  /* 0x000000ffff097224 */ /* 0x000fd000000e0609 */
.L_x_551:
[----:B------:R-:W-:-:S05]  /*40b0*/  IMAD.WIDE R14, R11, 0x4, R8 ;  /* 0x000000040b0e7825 */ /* 0x000fca00078e0208 */
[----:B------:R-:W2:Y:S04]  /*40c0*/  LDG.E R24, desc[UR10][R14.64+-0x800] ;  /* 0xfff8000a0e187981 */ /* 0x000ea8000c1e1900 */
[----:B------:R0:W5:Y:S04]  /*40d0*/  LDG.E R26, desc[UR10][R14.64+-0x400] ;  /* 0xfffc000a0e1a7981 */ /* 0x000168000c1e1900 */
        /* <DEDUP_REMOVED lines=21> */
.L_x_544:
[----:B------:R-:W-:Y:S05]  /*4230*/  BSYNC.RECONVERGENT B2 ;  /* 0x0000000000027941 */ /* 0x000fea0003800200 */
.L_x_543:
        /* <DEDUP_REMOVED lines=19> */
.L_x_546:
[----:B------:R-:W-:Y:S05]  /*4370*/  BSYNC.RECONVERGENT B2 ;  /* 0x0000000000027941 */ /* 0x000fea0003800200 */
.L_x_545:
[----:B------:R-:W-:Y:S01]  /*4380*/  FSETP.GEU.AND P0, PT, R3, R10, PT ;  /* 0x0000000a0300720b */ /* 0x000fe20003f0e000 */
[----:B------:R-:W-:Y:S01]  /*4390*/  BSSY.RECONVERGENT B2, `(.L_x_547) ;  /* 0x0000013000027945 */ /* 0x000fe20003800200 */
[C---:B------:R-:W-:Y:S01]  /*43a0*/  IADD3 R16, P1, PT, R19.reuse, UR6, RZ ;  /* 0x0000000613107c10 */ /* 0x040fe2000ff3e0ff */
        /* <DEDUP_REMOVED lines=17> */
.L_x_548:
[----:B------:R-:W-:Y:S05]  /*44c0*/  BSYNC.RECONVERGENT B2 ;  /* 0x0000000000027941 */ /* 0x000fea0003800200 */
.L_x_547:
        /* <DEDUP_REMOVED lines=18> */
.L_x_550:
[----:B------:R-:W-:Y:S05]  /*45f0*/  BSYNC.RECONVERGENT B2 ;  /* 0x0000000000027941 */ /* 0x000fea0003800200 */
.L_x_549:
[----:B------:R-:W-:Y:S02]  /*4600*/  VIADD R4, R4, 0x400 ;  /* 0x0000040004047836 */ /* 0x000fe40000000000 */
[----:B------:R-:W-:Y:S02]  /*4610*/  VIADD R20, R20, 0x400 ;  /* 0x0000040014147836 */ /* 0x000fe40000000000 */
[----:B------:R-:W-:Y:S01]  /*4620*/  VIADD R19, R19, 0x400 ;  /* 0x0000040013137836 */ /* 0x000fe20000000000 */
[----:B------:R-:W-:Y:S01]  /*4630*/  ISETP.GE.AND P0, PT, R4, R7, PT ;  /* 0x000000070400720c */ /* 0x000fe20003f06270 */
[----:B------:R-:W-:Y:S02]  /*4640*/  VIADD R18, R18, 0x400 ;  /* 0x0000040012127836 */ /* 0x000fe40000000000 */
[----:B------:R-:W-:-:S10]  /*4650*/  VIADD R11, R11, 0x400 ;  /* 0x000004000b0b7836 */ /* 0x000fd40000000000 */
[----:B------:R-:W-:Y:S05]  /*4660*/  @!P0 BRA `(.L_x_551) ;  /* 0xfffffff800908947 */ /* 0x000fea000383ffff */
.L_x_537:
[----:B01----:R-:W-:Y:S05]  /*4670*/  BSYNC.RECONVERGENT B1 ;  /* 0x0000000000017941 */ /* 0x003fea0003800200 */
.L_x_530:
        /* <DEDUP_REMOVED lines=31> */
.L_x_553:
[----:B------:R-:W-:Y:S05]  /*4870*/  BSYNC.RECONVERGENT B1 ;  /* 0x0000000000017941 */ /* 0x000fea0003800200 */
.L_x_552:
        /* <DEDUP_REMOVED lines=24> */
.L_x_555:
[----:B------:R-:W-:Y:S05]  /*4a00*/  BSYNC.RECONVERGENT B1 ;  /* 0x0000000000017941 */ /* 0x000fea0003800200 */
.L_x_554:
[----:B---3--:R3:W4:Y:S01]  /*4a10*/  SHFL.DOWN PT, R10, R3, 0x4, 0x1f ;  /* 0x08801f00030a7f89 */ /* 0x00872200000e0000 */
[----:B------:R-:W-:Y:S01]  /*4a20*/  BSSY.RECONVERGENT B1, `(.L_x_556) ;  /* 0x0000017000017945 */ /* 0x000fe20003800200 */
[----:B0-----:R-:W-:Y:S02]  /*4a30*/  IMAD.MOV.U32 R4, RZ, RZ, R3 ;  /* 0x000000ffff047224 */ /* 0x001fe400078e0003 */
[----:B------:R3:W0:Y:S01]  /*4a40*/  SHFL.DOWN PT, R12, R5, 0x4, 0x1f ;  /* 0x08801f00050c7f89 */ /* 0x00062200000e0000 */
[----:B--2---:R-:W-:Y:S02]  /*4a50*/  IMAD.MOV.U32 R6, RZ, RZ, R5 ;  /* 0x000000ffff067224 */ /* 0x004fe400078e0005 */
[----:B------:R-:W-:Y:S01]  /*4a60*/  IMAD.MOV.U32 R7, RZ, RZ, R8 ;  /* 0x000000ffff077224 */ /* 0x000fe200078e0008 */
[----:B------:R3:W2:Y:S01]  /*4a70*/  SHFL.DOWN PT, R9, R8, 0x4, 0x1f ;  /* 0x08801f0008097f89 */ /* 0x0006a200000e0000 */
        /* <DEDUP_REMOVED lines=17> */
.L_x_557:
[----:B------:R-:W-:Y:S05]  /*4b90*/  BSYNC.RECONVERGENT B1 ;  /* 0x0000000000017941 */ /* 0x000fea0003800200 */
.L_x_556:
[----:B-1----:R1:W0:Y:S01]  /*4ba0*/  SHFL.DOWN PT, R11, R4, 0x8, 0x1f ;  /* 0x09001f00040b7f89 */ /* 0x00222200000e0000 */
[----:B------:R-:W-:Y:S01]  /*4bb0*/  BSSY.RECONVERGENT B1, `(.L_x_558) ;  /* 0x0000017000017945 */ /* 0x000fe20003800200 */
[----:B---3--:R-:W-:Y:S02]  /*4bc0*/  IMAD.MOV.U32 R3, RZ, RZ, R4 ;  /* 0x000000ffff037224 */ /* 0x008fe400078e0004 */
[----:B------:R1:W3:Y:S01]  /*4bd0*/  SHFL.DOWN PT, R13, R6, 0x8, 0x1f ;  /* 0x09001f00060d7f89 */ /* 0x0002e200000e0000 */
[----:B------:R-:W-:Y:S02]  /*4be0*/  IMAD.MOV.U32 R5, RZ, RZ, R6 ;  /* 0x000000ffff057224 */ /* 0x000fe400078e0006 */
[----:B--2---:R-:W-:Y:S01]  /*4bf0*/  IMAD.MOV.U32 R9, RZ, RZ, R7 ;  /* 0x000000ffff097224 */ /* 0x004fe200078e0007 */
[----:B------:R1:W2:Y:S01]  /*4c00*/  SHFL.DOWN PT, R8, R7, 0x8, 0x1f ;  /* 0x09001f0007087f89 */ /* 0x0002a200000e0000 */
[----:B------:R-:W-:Y:S05]  /*4c10*/  @P4 BRA `(.L_x_559) ;  /* 0x0000000000404947 */ /* 0x000fea0003800000 */
[----:B0-----:R-:W-:Y:S01]  /*4c20*/  FSETP.GEU.AND P0, PT, R4, R11, PT ;  /* 0x0000000b0400720b */ /* 0x001fe20003f0e000 */
[----:B------:R-:W-:Y:S02]  /*4c30*/  IMAD.MOV.U32 R3, RZ, RZ, R11 ;  /* 0x000000ffff037224 */ /* 0x000fe400078e000b */
[----:B---3--:R-:W-:Y:S02]  /*4c40*/  IMAD.MOV.U32 R5, RZ, RZ, R13 ;  /* 0x000000ffff057224 */ /* 0x008fe400078e000d */
        /* <DEDUP_REMOVED lines=13> */
.L_x_559:
[----:B------:R-:W-:Y:S05]  /*4d20*/  BSYNC.RECONVERGENT B1 ;  /* 0x0000000000017941 */ /* 0x000fea0003800200 */
.L_x_558:
[----:B-1----:R1:W1:Y:S01]  /*4d30*/  SHFL.DOWN PT, R4, R3, 0x10, 0x1f ;  /* 0x0a001f0003047f89 */ /* 0x00226200000e0000 */
[----:B------:R-:W-:Y:S01]  /*4d40*/  BSSY.RECONVERGENT B1, `(.L_x_560) ;  /* 0x0000017000017945 */ /* 0x000fe20003800200 */
[----:B------:R-:W-:Y:S02]  /*4d50*/  IMAD.MOV.U32 R6, RZ, RZ, R3 ;  /* 0x000000ffff067224 */ /* 0x000fe400078e0003 */
[----:B----4-:R4:W1:Y:S01]  /*4d60*/  SHFL.DOWN PT, R10, R5, 0x10, 0x1f ;  /* 0x0a001f00050a7f89 */ /* 0x01086200000e0000 */
[----:B------:R-:W-:Y:S02]  /*4d70*/  IMAD.MOV.U32 R7, RZ, RZ, R5 ;  /* 0x000000ffff077224 */ /* 0x000fe400078e0005 */
[----:B--2---:R-:W-:Y:S01]  /*4d80*/  IMAD.MOV.U32 R8, RZ, RZ, R9 ;  /* 0x000000ffff087224 */ /* 0x004fe200078e0009 */
[----:B0-----:R4:W0:Y:S01]  /*4d90*/  SHFL.DOWN PT, R12, R9, 0x10, 0x1f ;  /* 0x0a001f00090c7f89 */ /* 0x00182200000e0000 */
        /* <DEDUP_REMOVED lines=17> */
.L_x_561:
[----:B------:R-:W-:Y:S05]  /*4eb0*/  BSYNC.RECONVERGENT B1 ;  /* 0x0000000000017941 */ /* 0x000fea0003800200 */
.L_x_560:
[----:B------:R-:W-:Y:S04]  /*4ec0*/  BSSY.RECONVERGENT B1, `(.L_x_562) ;  /* 0x000000c000017945 */ /* 0x000fe80003800200 */
[----:B------:R-:W-:Y:S05]  /*4ed0*/  @P2 BRA `(.L_x_563) ;  /* 0x0000000000282947 */ /* 0x000fea0003800000 */
[----:B----4-:R-:W2:Y:S01]  /*4ee0*/  S2R R5, SR_CgaCtaId ;  /* 0x0000000000057919 */ /* 0x010ea20000008800 */
[----:B-1----:R-:W-:Y:S02]  /*4ef0*/  MOV R4, 0x400 ;  /* 0x0000040000047802 */ /* 0x002fe40000000f00 */
[----:B------:R-:W-:-:S04]  /*4f00*/  SHF.R.U32.HI R3, RZ, 0x1, R2 ;  /* 0x00000001ff037819 */ /* 0x000fc80000011602 */
[----:B------:R-:W-:Y:S02]  /*4f10*/  LOP3.LUT R3, R3, 0x1f0, RZ, 0xc0, !PT ;  /* 0x000001f003037812 */ /* 0x000fe400078ec0ff */
[----:B--2---:R-:W-:Y:S01]  /*4f20*/  LEA R4, R5, R4, 0x18 ;  /* 0x0000000405047211 */ /* 0x004fe200078ec0ff */
[----:B------:R-:W-:-:S04]  /*4f30*/  IMAD.MOV.U32 R5, RZ, RZ, R8 ;  /* 0x000000ffff057224 */ /* 0x000fc800078e0008 */
[----:B------:R-:W-:Y:S02]  /*4f40*/  IMAD.IADD R3, R3, 0x1, R4 ;  /* 0x0000000103037824 */ /* 0x000fe400078e0204 */
[----:B------:R-:W-:-:S03]  /*4f50*/  IMAD.MOV.U32 R4, RZ, RZ, R7 ;  /* 0x000000ffff047224 */ /* 0x000fc600078e0007 */
[----:B------:R2:W-:Y:S04]  /*4f60*/  STS [R3+0x8], R6 ;  /* 0x0000080603007388 */ /* 0x0005e80000000800 */
[----:B------:R2:W-:Y:S02]  /*4f70*/  STS.64 [R3+0x10], R4 ;  /* 0x0000100403007388 */ /* 0x0005e40000000a00 */
.L_x_563:
[----:B------:R-:W-:Y:S05]  /*4f80*/  BSYNC.RECONVERGENT B1 ;  /* 0x0000000000017941 */ /* 0x000fea0003800200 */
.L_x_562:
        /* <DEDUP_REMOVED lines=27> */
.L_x_565:
[----:B------:R-:W-:Y:S05]  /*5140*/  BSYNC.RECONVERGENT B1 ;  /* 0x0000000000017941 */ /* 0x000fea0003800200 */
.L_x_564:
        /* <DEDUP_REMOVED lines=27> */
.L_x_567:
[----:B------:R-:W-:Y:S05]  /*5300*/  BSYNC.RECONVERGENT B1 ;  /* 0x0000000000017941 */ /* 0x000fea0003800200 */
.L_x_566:
        /* <DEDUP_REMOVED lines=17> */
.L_x_569:
[----:B------:R-:W-:Y:S05]  /*5420*/  BSYNC.RECONVERGENT B1 ;  /* 0x0000000000017941 */ /* 0x000fea0003800200 */
.L_x_568:
        /* <DEDUP_REMOVED lines=17> */
.L_x_571:
[----:B------:R-:W-:Y:S05]  /*5540*/  BSYNC.RECONVERGENT B1 ;  /* 0x0000000000017941 */ /* 0x000fea0003800200 */
.L_x_570:
        /* <DEDUP_REMOVED lines=17> */
.L_x_573:
[----:B------:R-:W-:Y:S05]  /*5660*/  BSYNC.RECONVERGENT B1 ;  /* 0x0000000000017941 */ /* 0x000fea0003800200 */
.L_x_572:
        /* <DEDUP_REMOVED lines=17> */
.L_x_575:
[----:B------:R-:W-:Y:S05]  /*5780*/  BSYNC.RECONVERGENT B1 ;  /* 0x0000000000017941 */ /* 0x000fea0003800200 */
.L_x_574:
        /* <DEDUP_REMOVED lines=16> */
.L_x_493:
[----:B------:R-:W-:Y:S05]  /*5890*/  BSYNC.RECONVERGENT B0 ;  /* 0x0000000000007941 */ /* 0x000fea0003800200 */
.L_x_460:
[----:B------:R-:W-:Y:S05]  /*58a0*/  @P2 EXIT ;  /* 0x000000000000294d */ /* 0x000fea0003800000 */
[----:B-1234-:R-:W1:Y:S01]  /*58b0*/  LDC.64 R2, c[0x0][0x390] ;  /* 0x0000e400ff027b82 */ /* 0x01ee620000000a00 */
[----:B0-----:R-:W-:Y:S02]  /*58c0*/  IMAD.MOV.U32 R9, RZ, RZ, R8 ;  /* 0x000000ffff097224 */ /* 0x001fe400078e0008 */
[----:B------:R-:W-:Y:S02]  /*58d0*/  IMAD.MOV.U32 R8, RZ, RZ, R7 ;  /* 0x000000ffff087224 */ /* 0x000fe400078e0007 */
[----:B-1----:R-:W-:-:S05]  /*58e0*/  IMAD.WIDE.U32 R2, R0, 0x10, R2 ;  /* 0x0000001000027825 */ /* 0x002fca00078e0002 */
[----:B------:R-:W-:Y:S04]  /*58f0*/  STG.E.64 desc[UR10][R2.64+0x8], R8 ;  /* 0x0000080802007986 */ /* 0x000fe8000c101b0a */
[----:B------:R-:W-:Y:S01]  /*5900*/  STG.E desc[UR10][R2.64], R6 ;  /* 0x0000000602007986 */ /* 0x000fe2000c10190a */
[----:B------:R-:W-:Y:S05]  /*5910*/  EXIT ;  /* 0x000000000000794d */ /* 0x000fea0003800000 */
.L_x_576:
        /* <DEDUP_REMOVED lines=14> */
.L_x_811:


//--------------------- .text._ZN6thrust24THRUST_300001_SM_1000_NS8cuda_cub4core6detail13_kernel_agentINS1_8__reduce11ReduceAgentINS0_12zip_iteratorIN4cuda3std3__45tupleIJNS0_10device_ptrIfEENS0_17counting_iteratorIlNS0_11use_defaultESF_SF_EEEEEEEPNSB_IJflEEESJ_iNS1_9__extrema9arg_max_fIflNSA_4lessIfEEEEEEJSI_SK_iSP_EEEvDpT0_ --------------------------
	.section	.text._ZN6thrust24THRUST_300001_SM_1000_NS8cuda_cub4core6detail13_kernel_agentINS1_8__reduce11ReduceAgentINS0_12zip_iteratorIN4cuda3std3__45tupleIJNS0_10device_ptrIfEENS0_17counting_iteratorIlNS0_11use_defaultESF_SF_EEEEEEEPNSB_IJflEEESJ_iNS1_9__extrema9arg_max_fIflNSA_4lessIfEEEEEEJSI_SK_iSP_EEEvDpT0_,"ax",@progbits
	.align	128
        .global         _ZN6thrust24THRUST_300001_SM_1000_NS8cuda_cub4core6detail13_kernel_agentINS1_8__reduce11ReduceAgentINS0_12zip_iteratorIN4cuda3std3__45tupleIJNS0_10device_ptrIfEENS0_17counting_iteratorIlNS0_11use_defaultESF_SF_EEEEEEEPNSB_IJflEEESJ_iNS1_9__extrema9arg_max_fIflNSA_4lessIfEEEEEEJSI_SK_iSP_EEEvDpT0_
        .type           _ZN6thrust24THRUST_300001_SM_1000_NS8cuda_cub4core6detail13_kernel_agentINS1_8__reduce11ReduceAgentINS0_12zip_iteratorIN4cuda3std3__45tupleIJNS0_10device_ptrIfEENS0_17counting_iteratorIlNS0_11use_defaultESF_SF_EEEEEEEPNSB_IJflEEESJ_iNS1_9__extrema9arg_max_fIflNSA_4lessIfEEEEEEJSI_SK_iSP_EEEvDpT0_,@function
        .size           _ZN6thrust24THRUST_300001_SM_1000_NS8cuda_cub4core6detail13_kernel_agentINS1_8__reduce11ReduceAgentINS0_12zip_iteratorIN4cuda3std3__45tupleIJNS0_10device_ptrIfEENS0_17counting_iteratorIlNS0_11use_defaultESF_SF_EEEEEEEPNSB_IJflEEESJ_iNS1_9__extrema9arg_max_fIflNSA_4lessIfEEEEEEJSI_SK_iSP_EEEvDpT0_,(.L_x_812 - _ZN6thrust24THRUST_300001_SM_1000_NS8cuda_cub4core6detail13_kernel_agentINS1_8__reduce11ReduceAgentINS0_12zip_iteratorIN4cuda3std3__45tupleIJNS0_10device_ptrIfEENS0_17counting_iteratorIlNS0_11use_defaultESF_SF_EEEEEEEPNSB_IJflEEESJ_iNS1_9__extrema9arg_max_fIflNSA_4lessIfEEEEEEJSI_SK_iSP_EEEvDpT0_)
        .other          _ZN6thrust24THRUST_300001_SM_1000_NS8cuda_cub4core6detail13_kernel_agentINS1_8__reduce11ReduceAgentINS0_12zip_iteratorIN4cuda3std3__45tupleIJNS0_10device_ptrIfEENS0_17counting_iteratorIlNS0_11use_defaultESF_SF_EEEEEEEPNSB_IJflEEESJ_iNS1_9__extrema9arg_max_fIflNSA_4lessIfEEEEEEJSI_SK_iSP_EEEvDpT0_,@"STO_CUDA_ENTRY STV_DEFAULT"
_ZN6thrust24THRUST_300001_SM_1000_NS8cuda_cub4core6detail13_kernel_agentINS1_8__reduce11ReduceAgentINS0_12zip_iteratorIN4cuda3std3__45tupleIJNS0_10device_ptrIfEENS0_17counting_iteratorIlNS0_11use_defaultESF_SF_EEEEEEEPNSB_IJflEEESJ_iNS1_9__extrema9arg_max_fIflNSA_4lessIfEEEEEEJSI_SK_iSP_EEEvDpT0_:
.text._ZN6thrust24THRUST_300001_SM_1000_NS8cuda_cub4core6detail13_kernel_agentINS1_8__reduce11ReduceAgentINS0_12zip_iteratorIN4cuda3std3__45tupleIJNS0_10device_ptrIfEENS0_17counting_iteratorIlNS0_11use_defaultESF_SF_EEEEEEEPNSB_IJflEEESJ_iNS1_9__extrema9arg_max_fIflNSA_4lessIfEEEEEEJSI_SK_iSP_EEEvDpT0_:
        /* <DEDUP_REMOVED lines=23> */
.L_x_580:
[----:B0-----:R-:W-:Y:S05]  /*0170*/  BSYNC.RECONVERGENT B1 ;  /* 0x0000000000017941 */ /* 0x001fea0003800200 */
.L_x_579:
        /* <DEDUP_REMOVED lines=17> */
.L_x_587:
        /* <DEDUP_REMOVED lines=24> */
.L_x_586:
[----:B------:R-:W-:Y:S05]  /*0410*/  BSYNC.RECONVERGENT B3 ;  /* 0x0000000000037941 */ /* 0x000fea0003800200 */
.L_x_585:
[----:B------:R-:W-:Y:S01]  /*0420*/  IADD3 R5, P0, PT, R5, 0x100, RZ ;  /* 0x0000010005057810 */ /* 0x000fe20007f1e0ff */
[----:B------:R-:W-:Y:S02]  /*0430*/  VIADD R9, R9, 0x100 ;  /* 0x0000010009097836 */ /* 0x000fe40000000000 */
[----:B------:R-:W-:Y:S02]  /*0440*/  IMAD.X R3, RZ, RZ, R3, P3 ;  /* 0x000000ffff037224 */ /* 0x000fe400018e0603 */
[----:B------:R-:W-:Y:S01]  /*0450*/  IMAD.X R10, RZ, RZ, R10, P0 ;  /* 0x000000ffff0a7224 */ /* 0x000fe200000e060a */
[----:B------:R-:W-:Y:S07]  /*0460*/  @P2 BRA `(.L_x_587) ;  /* 0xfffffffc00882947 */ /* 0x000fee000383ffff */
.L_x_584:
[----:B------:R-:W-:Y:S05]  /*0470*/  BSYNC.RECONVERGENT B2 ;  /* 0x0000000000027941 */ /* 0x000fea0003800200 */
.L_x_583:
[----:B------:R-:W-:-:S13]  /*0480*/  ISETP.GE.U32.AND P0, PT, R11, 0x300, PT ;  /* 0x000003000b00780c */ /* 0x000fda0003f06070 */
[----:B------:R-:W-:Y:S05]  /*0490*/  @!P0 BRA `(.L_x_582) ;  /* 0x00000004007c8947 */ /* 0x000fea0003800000 */
[----:B------:R-:W0:Y:S01]  /*04a0*/  LDC.64 R4, c[0x0][0x380] ;  /* 0x0000e000ff047b82 */ /* 0x000e220000000a00 */
[----:B------:R-:W-:-:S07]  /*04b0*/  VIADD R10, R9, 0x200 ;  /* 0x00000200090a7836 */ /* 0x000fce0000000000 */
[----:B------:R-:W1:Y:S02]  /*04c0*/  LDC.64 R2, c[0x0][0x388] ;  /* 0x0000e200ff027b82 */ /* 0x000e640000000a00 */
.L_x_596:
        /* <DEDUP_REMOVED lines=26> */
.L_x_589:
[----:B------:R-:W-:Y:S05]  /*0670*/  BSYNC.RECONVERGENT B2 ;  /* 0x0000000000027941 */ /* 0x000fea0003800200 */
.L_x_588:
        /* <DEDUP_REMOVED lines=20> */
.L_x_591:
[----:B------:R-:W-:Y:S05]  /*07c0*/  BSYNC.RECONVERGENT B2 ;  /* 0x0000000000027941 */ /* 0x000fea0003800200 */
.L_x_590:
        /* <DEDUP_REMOVED lines=20> */
.L_x_593:
[----:B------:R-:W-:Y:S05]  /*0910*/  BSYNC.RECONVERGENT B2 ;  /* 0x0000000000027941 */ /* 0x000fea0003800200 */
.L_x_592:
        /* <DEDUP_REMOVED lines=18> */
.L_x_595:
[----:B------:R-:W-:Y:S05]  /*0a40*/  BSYNC.RECONVERGENT B2 ;  /* 0x0000000000027941 */ /* 0x000fea0003800200 */
.L_x_594:
[C---:B------:R-:W-:Y:S02]  /*0a50*/  VIADD R9, R10.reuse, 0x200 ;  /* 0x000002000a097836 */ /* 0x040fe40000000000 */
[----:B------:R-:W-:-:S03]  /*0a60*/  VIADD R10, R10, 0x400 ;  /* 0x000004000a0a7836 */ /* 0x000fc60000000000 */
[----:B------:R-:W-:-:S13]  /*0a70*/  ISETP.GE.AND P0, PT, R9, UR5, PT ;  /* 0x0000000509007c0c */ /* 0x000fda000bf06270 */
[----:B------:R-:W-:Y:S05]  /*0a80*/  @!P0 BRA `(.L_x_596) ;  /* 0xfffffff800908947 */ /* 0x000fea000383ffff */
.L_x_582:
[----:B------:R-:W-:Y:S05]  /*0a90*/  BSYNC.RECONVERGENT B1 ;  /* 0x0000000000017941 */ /* 0x000fea0003800200 */
.L_x_581:
        /* <DEDUP_REMOVED lines=31> */
.L_x_599:
[----:B------:R-:W-:Y:S05]  /*0c90*/  BSYNC.RECONVERGENT B1 ;  /* 0x0000000000017941 */ /* 0x000fea0003800200 */
.L_x_598:
        /* <DEDUP_REMOVED lines=27> */
.L_x_601:
[----:B------:R-:W-:Y:S05]  /*0e50*/  BSYNC.RECONVERGENT B1 ;  /* 0x0000000000017941 */ /* 0x000fea0003800200 */
.L_x_600:
        /* <DEDUP_REMOVED lines=24> */
.L_x_603:
[----:B------:R-:W-:Y:S05]  /*0fe0*/  BSYNC.RECONVERGENT B1 ;  /* 0x0000000000017941 */ /* 0x000fea0003800200 */
.L_x_602:
        /* <DEDUP_REMOVED lines=24> */
.L_x_605:
[----:B------:R-:W-:Y:S05]  /*1170*/  BSYNC.RECONVERGENT B1 ;  /* 0x0000000000017941 */ /* 0x000fea0003800200 */
.L_x_604:
        /* <DEDUP_REMOVED lines=24> */
.L_x_607:
[----:B------:R-:W-:Y:S05]  /*1300*/  BSYNC.RECONVERGENT B1 ;  /* 0x0000000000017941 */ /* 0x000fea0003800200 */
.L_x_606:
        /* <DEDUP_REMOVED lines=12> */
.L_x_609:
[----:B------:R-:W-:Y:S05]  /*13d0*/  BSYNC.RECONVERGENT B1 ;  /* 0x0000000000017941 */ /* 0x000fea0003800200 */
.L_x_608:
        /* <DEDUP_REMOVED lines=27> */
.L_x_612:
[----:B------:R-:W-:Y:S05]  /*1590*/  BSYNC.RECONVERGENT B1 ;  /* 0x0000000000017941 */ /* 0x000fea0003800200 */
.L_x_611:
        /* <DEDUP_REMOVED lines=27> */
.L_x_614:
[----:B------:R-:W-:Y:S05]  /*1750*/  BSYNC.RECONVERGENT B1 ;  /* 0x0000000000017941 */ /* 0x000fea0003800200 */
.L_x_613:
        /* <DEDUP_REMOVED lines=17> */
.L_x_616:
[----:B------:R-:W-:Y:S05]  /*1870*/  BSYNC.RECONVERGENT B1 ;  /* 0x0000000000017941 */ /* 0x000fea0003800200 */
.L_x_615:
        /* <DEDUP_REMOVED lines=17> */
.L_x_618:
[----:B------:R-:W-:Y:S05]  /*1990*/  BSYNC.RECONVERGENT B1 ;  /* 0x0000000000017941 */ /* 0x000fea0003800200 */
.L_x_617:
        /* <DEDUP_REMOVED lines=17> */
.L_x_620:
[----:B------:R-:W-:Y:S05]  /*1ab0*/  BSYNC.RECONVERGENT B1 ;  /* 0x0000000000017941 */ /* 0x000fea0003800200 */
.L_x_619:
        /* <DEDUP_REMOVED lines=17> */
.L_x_622:
[----:B------:R-:W-:Y:S05]  /*1bd0*/  BSYNC.RECONVERGENT B1 ;  /* 0x0000000000017941 */ /* 0x000fea0003800200 */
.L_x_621:
        /* <DEDUP_REMOVED lines=18> */
.L_x_597:
        /* <DEDUP_REMOVED lines=41> */
.L_x_624:
[----:B------:R-:W-:Y:S05]  /*1f90*/  BSYNC.RECONVERGENT B1 ;  /* 0x0000000000017941 */ /* 0x000fea0003800200 */
.L_x_623:
        /* <DEDUP_REMOVED lines=24> */
.L_x_626:
[----:B------:R-:W-:Y:S05]  /*2120*/  BSYNC.RECONVERGENT B1 ;  /* 0x0000000000017941 */ /* 0x000fea0003800200 */
.L_x_625:
        /* <DEDUP_REMOVED lines=24> */
.L_x_628:
[----:B------:R-:W-:Y:S05]  /*22b0*/  BSYNC.RECONVERGENT B1 ;  /* 0x0000000000017941 */ /* 0x000fea0003800200 */
.L_x_627:
        /* <DEDUP_REMOVED lines=24> */
.L_x_630:
[----:B------:R-:W-:Y:S05]  /*2440*/  BSYNC.RECONVERGENT B1 ;  /* 0x0000000000017941 */ /* 0x000fea0003800200 */
.L_x_629:
        /* <DEDUP_REMOVED lines=24> */
.L_x_632:
[----:B------:R-:W-:Y:S05]  /*25d0*/  BSYNC.RECONVERGENT B1 ;  /* 0x0000000000017941 */ /* 0x000fea0003800200 */
.L_x_631:
        /* <DEDUP_REMOVED lines=12> */
.L_x_634:
[----:B------:R-:W-:Y:S05]  /*26a0*/  BSYNC.RECONVERGENT B1 ;  /* 0x0000000000017941 */ /* 0x000fea0003800200 */
.L_x_633:
        /* <DEDUP_REMOVED lines=30> */
.L_x_636:
[----:B------:R-:W-:Y:S05]  /*2890*/  BSYNC.RECONVERGENT B1 ;  /* 0x0000000000017941 */ /* 0x000fea0003800200 */
.L_x_635:
        /* <DEDUP_REMOVED lines=27> */
.L_x_638:
[----:B------:R-:W-:Y:S05]  /*2a50*/  BSYNC.RECONVERGENT B1 ;  /* 0x0000000000017941 */ /* 0x000fea0003800200 */
.L_x_637:
        /* <DEDUP_REMOVED lines=27> */
.L_x_640:
[----:B------:R-:W-:Y:S05]  /*2c10*/  BSYNC.RECONVERGENT B1 ;  /* 0x0000000000017941 */ /* 0x000fea0003800200 */
.L_x_639:
        /* <DEDUP_REMOVED lines=27> */
.L_x_642:
[----:B------:R-:W-:Y:S05]  /*2dd0*/  BSYNC.RECONVERGENT B1 ;  /* 0x0000000000017941 */ /* 0x000fea0003800200 */
.L_x_641:
        /* <DEDUP_REMOVED lines=27> */
.L_x_644:
[----:B------:R-:W-:Y:S05]  /*2f90*/  BSYNC.RECONVERGENT B1 ;  /* 0x0000000000017941 */ /* 0x000fea0003800200 */
.L_x_643:
        /* <DEDUP_REMOVED lines=27> */
.L_x_646:
[----:B------:R-:W-:Y:S05]  /*3150*/  BSYNC.RECONVERGENT B1 ;  /* 0x0000000000017941 */ /* 0x000fea0003800200 */
.L_x_645:
        /* <DEDUP_REMOVED lines=28> */
.L_x_578:
        /* <DEDUP_REMOVED lines=9> */
[----:B------:R-:W-:Y:S01]  /*33b0*/  VIADD R9, R0, 0x100 ;  /* 0x0000010000097836 */ /* 0x000fe20000000000 */
[----:B------:R-:W-:Y:S01]  /*33c0*/  UISETP.GE.U32.AND UP0, UPT, UR4, 0xa00, UPT ;  /* 0x00000a000400788c */ /* 0x000fe2000bf06070 */
[----:B---3--:R-:W-:-:S04]  /*33d0*/  FSETP.GEU.AND P0, PT, R4, R5, PT ;  /* 0x000000050400720b */ /* 0x008fc80003f0e000 */
[----:B------:R-:W-:Y:S01]  /*33e0*/  FSEL R4, R4, R5, P0 ;  /* 0x0000000504047208 */ /* 0x000fe20000000000 */
[----:B------:R-:W-:-:S03]  /*33f0*/  VIADD R5, R0, 0x200 ;  /* 0x0000020000057836 */ /* 0x000fc60000000000 */
[----:B----4-:R-:W-:-:S04]  /*3400*/  FSETP.GEU.AND P2, PT, R4, R7, PT ;  /* 0x000000070400720b */ /* 0x010fc80003f4e000 */
[----:B------:R-:W-:-:S04]  /*3410*/  FSEL R7, R4, R7, P2 ;  /* 0x0000000704077208 */ /* 0x000fc80001000000 */
[----:B-----5:R-:W-:-:S04]  /*3420*/  FSETP.GEU.AND P3, PT, R7, R8, PT ;  /* 0x000000080700720b */ /* 0x020fc80003f6e000 */
[----:B------:R-:W-:Y:S02]  /*3430*/  FSEL R7, R7, R8, P3 ;  /* 0x0000000807077208 */ /* 0x000fe40001800000 */
        /* <DEDUP_REMOVED lines=11> */
[----:B------:R-:W-:Y:S01]  /*34f0*/  @P1 SEL R8, R5, R8, P0 ;  /* 0x0000000805081207 */ /* 0x000fe20000000000 */
[----:B------:R-:W-:Y:S01]  /*3500*/  IMAD.MOV.U32 R5, RZ, RZ, 0x500 ;  /* 0x00000500ff057424 */ /* 0x000fe200078e00ff */
[----:B------:R-:W-:Y:S02]  /*3510*/  @P1 FSEL R6, R7, R6, P0 ;  /* 0x0000000607061208 */ /* 0x000fe40000000000 */
[----:B------:R-:W-:Y:S01]  /*3520*/  @P1 SEL R9, R4, R9, P0 ;  /* 0x0000000904091207 */ /* 0x000fe20000000000 */
[----:B------:R-:W-:Y:S06]  /*3530*/  BRA.U !UP0, `(.L_x_647) ;  /* 0x0000000508047547 */ /* 0x000fec000b800000 */
[----:B------:R-:W-:Y:S01]  /*3540*/  IMAD.MOV.U32 R10, RZ, RZ, R6 ;  /* 0x000000ffff0a7224 */ /* 0x000fe200078e0006 */
[----:B------:R-:W0:Y:S01]  /*3550*/  LDCU UR4, c[0x0][0x398] ;  /* 0x00007300ff0477ac */ /* 0x000e220008000800 */
[----:B------:R-:W-:Y:S02]  /*3560*/  IMAD.MOV.U32 R21, RZ, RZ, R8 ;  /* 0x000000ffff157224 */ /* 0x000fe400078e0008 */
[----:B------:R-:W-:Y:S01]  /*3570*/  IMAD.MOV.U32 R20, RZ, RZ, R9 ;  /* 0x000000ffff147224 */ /* 0x000fe200078e0009 */
[----:B------:R-:W1:Y:S01]  /*3580*/  LDCU.64 UR6, c[0x0][0x388] ;  /* 0x00007100ff0677ac */ /* 0x000e620008000a00 */
[----:B------:R-:W-:-:S07]  /*3590*/  IMAD.MOV.U32 R7, RZ, RZ, 0x500 ;  /* 0x00000500ff077424 */ /* 0x000fce00078e00ff */
.L_x_648:
[----:B------:R-:W-:-:S05]  /*35a0*/  IMAD.WIDE.U32 R4, R7, 0x4, R2 ;  /* 0x0000000407047825 */ /* 0x000fca00078e0002 */
[----:B------:R-:W2:Y:S04]  /*35b0*/  LDG.E R11, desc[UR8][R4.64] ;  /* 0x00000008040b7981 */ /* 0x000ea8000c1e1900 */
[----:B------:R-:W3:Y:S04]  /*35c0*/  LDG.E R12, desc[UR8][R4.64+0x400] ;  /* 0x00040008040c7981 */ /* 0x000ee8000c1e1900 */
[----:B------:R-:W4:Y:S04]  /*35d0*/  LDG.E R13, desc[UR8][R4.64+0x800] ;  /* 0x00080008040d7981 */ /* 0x000f28000c1e1900 */
[----:B------:R-:W5:Y:S04]  /*35e0*/  LDG.E R14, desc[UR8][R4.64+0xc00] ;  /* 0x000c0008040e7981 */ /* 0x000f68000c1e1900 */
[----:B------:R0:W5:Y:S01]  /*35f0*/  LDG.E R6, desc[UR8][R4.64+0x1000] ;  /* 0x0010000804067981 */ /* 0x000162000c1e1900 */
[----:B-1----:R-:W-:-:S04]  /*3600*/  IADD3 R18, P0, P1, R0, UR6, R7 ;  /* 0x0000000600127c10 */ /* 0x002fc8000f91e007 */
[----:B------:R-:W-:Y:S02]  /*3610*/  IADD3.X R19, PT, PT, RZ, UR7, RZ, P0, P1 ;  /* 0x00000007ff137c10 */ /* 0x000fe400087e24ff */
[C---:B------:R-:W-:Y:S02]  /*3620*/  IADD3 R17, P3, PT, R18.reuse, 0x100, RZ ;  /* 0x0000010012117810 */ /* 0x040fe40007f7e0ff */
[C---:B------:R-:W-:Y:S02]  /*3630*/  IADD3 R15, P5, PT, R18.reuse, 0x300, RZ ;  /* 0x00000300120f7810 */ /* 0x040fe40007fbe0ff */
[----:B------:R-:W-:Y:S01]  /*3640*/  IADD3 R8, P6, PT, R18, 0x400, RZ ;  /* 0x0000040012087810 */ /* 0x000fe20007fde0ff */
[--C-:B------:R-:W-:Y:S02]  /*3650*/  IMAD.X R16, RZ, RZ, R19.reuse, P3 ;  /* 0x000000ffff107224 */ /* 0x100fe400018e0613 */
[--C-:B0-----:R-:W-:Y:S02]  /*3660*/  IMAD.X R4, RZ, RZ, R19.reuse, P5 ;  /* 0x000000ffff047224 */ /* 0x101fe400028e0613 */
        /* <DEDUP_REMOVED lines=23> */
[----:B-----5:R-:W-:Y:S02]  /*37e0*/  FSETP.GEU.AND P1, PT, R13, R14, PT ;  /* 0x0000000e0d00720b */ /* 0x020fe40003f2e000 */
[----:B------:R-:W-:-:S11]  /*37f0*/  @P2 SEL R5, R16, R5, P0 ;  /* 0x0000000510052207 */ /* 0x000fd60000000000 */
[----:B------:R-:W-:-:S04]  /*3800*/  @P1 ISETP.GE.U32.AND P0, PT, R10, R15, PT ;  /* 0x0000000f0a00120c */ /* 0x000fc80003f06070 */
[----:B------:R-:W-:-:S04]  /*3810*/  @P1 ISETP.GE.AND.EX P0, PT, R5, R4, PT, P0 ;  /* 0x000000040500120c */ /* 0x000fc80003f06300 */
[----:B------:R-:W-:-:S04]  /*3820*/  @P1 FSETP.LT.OR P0, PT, R14, R13, !P0 ;  /* 0x0000000d0e00120b */ /* 0x000fc80004701400 */
[----:B------:R-:W-:Y:S02]  /*3830*/  @P1 FSEL R14, R13, R14, P0 ;  /* 0x0000000e0d0e1208 */ /* 0x000fe40000000000 */
[----:B------:R-:W-:Y:S01]  /*3840*/  @P1 SEL R15, R10, R15, P0 ;  /* 0x0000000f0a0f1207 */ /* 0x000fe20000000000 */
[----:B------:R-:W-:Y:S01]  /*3850*/  VIADD R10, R7, 0xa00 ;  /* 0x00000a00070a7836 */ /* 0x000fe20000000000 */
[----:B------:R-:W-:Y:S02]  /*3860*/  FSETP.GEU.AND P2, PT, R14, R6, PT ;  /* 0x000000060e00720b */ /* 0x000fe40003f4e000 */
[----:B------:R-:W-:Y:S01]  /*3870*/  @P1 SEL R4, R5, R4, P0 ;  /* 0x0000000405041207 */ /* 0x000fe20000000000 */
[----:B------:R-:W-:Y:S01]  /*3880*/  VIADD R5, R7, 0x500 ;  /* 0x0000050007057836 */ /* 0x000fe20000000000 */
[----:B------:R-:W-:-:S03]  /*3890*/  ISETP.GT.AND P1, PT, R10, UR4, PT ;  /* 0x000000040a007c0c */ /* 0x000fc6000bf24270 */
[----:B------:R-:W-:-:S06]  /*38a0*/  IMAD.MOV.U32 R7, RZ, RZ, R5 ;  /* 0x000000ffff077224 */ /* 0x000fcc00078e0005 */
        /* <DEDUP_REMOVED lines=10> */
.L_x_647:
        /* <DEDUP_REMOVED lines=14> */
[----:B------:R-:W-:Y:S01]  /*3a30*/  IMAD.IADD R11, R0, 0x1, R5 ;  /* 0x00000001000b7824 */ /* 0x000fe200078e0205 */
[----:B------:R-:W-:-:S04]  /*3a40*/  LEA.HI R4, R13, 0x1, RZ, 0x18 ;  /* 0x000000010d047811 */ /* 0x000fc800078fc0ff */
[----:B------:R-:W-:Y:S01]  /*3a50*/  LOP3.LUT R10, R4, 0x3, RZ, 0xc0, !PT ;  /* 0x00000003040a7812 */ /* 0x000fe200078ec0ff */
[----:B------:R-:W-:-:S04]  /*3a60*/  IMAD.MOV.U32 R4, RZ, RZ, R0 ;  /* 0x000000ffff047224 */ /* 0x000fc800078e0000 */
[----:B------:R-:W-:Y:S02]  /*3a70*/  IMAD.MOV R10, RZ, RZ, -R10 ;  /* 0x000000ffff0a7224 */ /* 0x000fe400078e0a0a */
[C---:B0-----:R-:W-:Y:S01]  /*3a80*/  IMAD.WIDE.U32 R2, R11.reuse, 0x4, R2 ;  /* 0x000000040b027825 */ /* 0x041fe200078e0002 */
[----:B------:R-:W-:-:S05]  /*3a90*/  IADD3 R11, P0, PT, R11, UR6, RZ ;  /* 0x000000060b0b7c10 */ /* 0x000fca000ff1e0ff */
[----:B------:R-:W-:-:S08]  /*3aa0*/  IMAD.X R12, RZ, RZ, UR7, P0 ;  /* 0x00000007ff0c7e24 */ /* 0x000fd000080e06ff */
.L_x_655:
[----:B------:R0:W2:Y:S01]  /*3ab0*/  LDG.E R17, desc[UR8][R2.64] ;  /* 0x0000000802117981 */ /* 0x0000a2000c1e1900 */
[----:B------:R-:W-:Y:S01]  /*3ac0*/  VIADD R10, R10, 0x1 ;  /* 0x000000010a0a7836 */ /* 0x000fe20000000000 */
[----:B------:R-:W-:Y:S01]  /*3ad0*/  BSSY.RECONVERGENT B3, `(.L_x_653) ;  /* 0x0000016000037945 */ /* 0x000fe20003800200 */
[----:B------:R-:W-:Y:S02]  /*3ae0*/  IMAD.MOV.U32 R14, RZ, RZ, R8 ;  /* 0x000000ffff0e7224 */ /* 0x000fe400078e0008 */
[----:B------:R-:W-:Y:S01]  /*3af0*/  IMAD.MOV.U32 R15, RZ, RZ, R9 ;  /* 0x000000ffff0f7224 */ /* 0x000fe200078e0009 */
[----:B------:R-:W-:Y:S01]  /*3b00*/  ISETP.NE.AND P2, PT, R10, RZ, PT ;  /* 0x000000ff0a00720c */ /* 0x000fe20003f45270 */
[----:B------:R-:W-:Y:S02]  /*3b10*/  IMAD.MOV.U32 R16, RZ, RZ, R6 ;  /* 0x000000ffff107224 */ /* 0x000fe400078e0006 */
        /* <DEDUP_REMOVED lines=17> */
.L_x_654:
[----:B------:R-:W-:Y:S05]  /*3c30*/  BSYNC.RECONVERGENT B3 ;  /* 0x0000000000037941 */ /* 0x000fea0003800200 */
.L_x_653:
[----:B------:R-:W-:Y:S01]  /*3c40*/  IADD3 R11, P0, PT, R11, 0x100, RZ ;  /* 0x000001000b0b7810 */ /* 0x000fe20007f1e0ff */
[----:B------:R-:W-:Y:S02]  /*3c50*/  VIADD R4, R4, 0x100 ;  /* 0x0000010004047836 */ /* 0x000fe40000000000 */
[----:B------:R-:W-:Y:S02]  /*3c60*/  IMAD.X R3, RZ, RZ, R3, P3 ;  /* 0x000000ffff037224 */ /* 0x000fe400018e0603 */
[----:B------:R-:W-:Y:S01]  /*3c70*/  IMAD.X R12, RZ, RZ, R12, P0 ;  /* 0x000000ffff0c7224 */ /* 0x000fe200000e060c */
[----:B------:R-:W-:Y:S07]  /*3c80*/  @P2 BRA `(.L_x_655) ;  /* 0xfffffffc00882947 */ /* 0x000fee000383ffff */
.L_x_652:
[----:B------:R-:W-:Y:S05]  /*3c90*/  BSYNC.RECONVERGENT B2 ;  /* 0x0000000000027941 */ /* 0x000fea0003800200 */
.L_x_651:
[----:B------:R-:W-:-:S13]  /*3ca0*/  ISETP.GE.U32.AND P0, PT, R13, 0x300, PT ;  /* 0x000003000d00780c */ /* 0x000fda0003f06070 */
[----:B------:R-:W-:Y:S05]  /*3cb0*/  @!P0 BRA `(.L_x_650) ;  /* 0x0000000400bc8947 */ /* 0x000fea0003800000 */
[----:B------:R-:W0:Y:S01]  /*3cc0*/  LDCU.128 UR12, c[0x0][0x380] ;  /* 0x00007000ff0c77ac */ /* 0x000e220008000c00 */
[----:B------:R-:W1:Y:S01]  /*3cd0*/  LDC.64 R14, c[0x0][0x380] ;  /* 0x0000e000ff0e7b82 */ /* 0x000e620000000a00 */
[C---:B------:R-:W-:Y:S01]  /*3ce0*/  IADD3 R12, P1, PT, R4.reuse, R5, RZ ;  /* 0x00000005040c7210 */ /* 0x040fe20007f3e0ff */
[C---:B------:R-:W-:Y:S02]  /*3cf0*/  IMAD.IADD R10, R4.reuse, 0x1, R5 ;  /* 0x00000001040a7824 */ /* 0x040fe400078e0205 */
[----:B------:R-:W-:Y:S02]  /*3d00*/  VIADD R13, R4, 0x200 ;  /* 0x00000200040d7836 */ /* 0x000fe40000000000 */
[----:B------:R-:W-:Y:S02]  /*3d10*/  IMAD.X R5, RZ, RZ, RZ, P1 ;  /* 0x000000ffff057224 */ /* 0x000fe400008e06ff */
[----:B------:R-:W2:Y:S01]  /*3d20*/  LDC.64 R2, c[0x0][0x388] ;  /* 0x0000e200ff027b82 */ /* 0x000ea20000000a00 */
[----:B0-----:R-:W-:-:S02]  /*3d30*/  LEA R17, P2, R12, UR12, 0x2 ;  /* 0x0000000c0c117c11 */ /* 0x001fc4000f8410ff */
[----:B------:R-:W-:Y:S02]  /*3d40*/  IADD3 R11, P0, PT, R10, UR14, RZ ;  /* 0x0000000e0a0b7c10 */ /* 0x000fe4000ff1e0ff */
[----:B------:R-:W-:Y:S02]  /*3d50*/  IADD3 R17, P1, PT, R17, 0xc00, RZ ;  /* 0x00000c0011117810 */ /* 0x000fe40007f3e0ff */
[----:B------:R-:W-:Y:S01]  /*3d60*/  LEA.HI.X R5, R12, UR13, R5, 0x2, P2 ;  /* 0x0000000d0c057c11 */ /* 0x000fe200090f1405 */
[----:B-1----:R-:W-:-:S04]  /*3d70*/  IMAD.WIDE.U32 R14, R10, 0x4, R14 ;  /* 0x000000040a0e7825 */ /* 0x002fc800078e000e */
[----:B------:R-:W-:Y:S02]  /*3d80*/  IMAD.X R12, RZ, RZ, UR15, P0 ;  /* 0x0000000fff0c7e24 */ /* 0x000fe400080e06ff */
[----:B------:R-:W-:-:S07]  /*3d90*/  IMAD.X R5, RZ, RZ, R5, P1 ;  /* 0x000000ffff057224 */ /* 0x000fce00008e0605 */
.L_x_664:
[----:B------:R-:W3:Y:S01]  /*3da0*/  LDG.E R23, desc[UR8][R14.64] ;  /* 0x000000080e177981 */ /* 0x000ee2000c1e1900 */
[----:B------:R-:W-:-:S05]  /*3db0*/  IMAD.MOV.U32 R4, RZ, RZ, R17 ;  /* 0x000000ffff047224 */ /* 0x000fca00078e0011 */
[----:B------:R0:W5:Y:S04]  /*3dc0*/  LDG.E R25, desc[UR8][R4.64+-0x800] ;  /* 0xfff8000804197981 */ /* 0x000168000c1e1900 */
[----:B------:R0:W5:Y:S04]  /*3dd0*/  LDG.E R16, desc[UR8][R4.64+-0x400] ;  /* 0xfffc000804107981 */ /* 0x000168000c1e1900 */
[----:B------:R0:W5:Y:S01]  /*3de0*/  LDG.E R17, desc[UR8][R4.64] ;  /* 0x0000000804117981 */ /* 0x000162000c1e1900 */
[----:B------:R-:W-:Y:S01]  /*3df0*/  BSSY.RECONVERGENT B2, `(.L_x_656) ;  /* 0x0000012000027945 */ /* 0x000fe20003800200 */
[----:B------:R-:W-:-:S02]  /*3e00*/  IMAD.MOV.U32 R20, RZ, RZ, R11 ;  /* 0x000000ffff147224 */ /* 0x000fc400078e000b */
[----:B------:R-:W-:Y:S02]  /*3e10*/  IMAD.MOV.U32 R21, RZ, RZ, R12 ;  /* 0x000000ffff157224 */ /* 0x000fe400078e000c */
[----:B------:R-:W-:Y:S01]  /*3e20*/  VIADD R19, R10, 0x100 ;  /* 0x000001000a137836 */ /* 0x000fe20000000000 */
[----:B---3--:R-:W-:Y:S01]  /*3e30*/  FSETP.GEU.AND P0, PT, R6, R23, PT ;  /* 0x000000170600720b */ /* 0x008fe20003f0e000 */
        /* <DEDUP_REMOVED lines=13> */
.L_x_657:
[----:B------:R-:W-:Y:S05]  /*3f10*/  BSYNC.RECONVERGENT B2 ;  /* 0x0000000000027941 */ /* 0x000fea0003800200 */
.L_x_656:
[----:B-----5:R-:W-:Y:S01]  /*3f20*/  FSETP.GEU.AND P0, PT, R18, R25, PT ;  /* 0x000000191200720b */ /* 0x020fe20003f0e000 */
[----:B------:R-:W-:Y:S01]  /*3f30*/  BSSY.RECONVERGENT B2, `(.L_x_658) ;  /* 0x0000013000027945 */ /* 0x000fe20003800200 */
[----:B--2---:R-:W-:Y:S01]  /*3f40*/  IADD3 R23, P1, PT, R19, R2, RZ ;  /* 0x0000000213177210 */ /* 0x004fe20007f3e0ff */
[----:B------:R-:W-:Y:S02]  /*3f50*/  VIADD R19, R10, 0x200 ;  /* 0x000002000a137836 */ /* 0x000fe40000000000 */
[----:B------:R-:W-:Y:S02]  /*3f60*/  IMAD.MOV.U32 R9, RZ, RZ, R25 ;  /* 0x000000ffff097224 */ /* 0x000fe400078e0019 */
[----:B------:R-:W-:Y:S02]  /*3f70*/  IMAD.X R22, RZ, RZ, R3, P1 ;  /* 0x000000ffff167224 */ /* 0x000fe400008e0603 */
[----:B------:R-:W-:Y:S02]  /*3f80*/  IMAD.MOV.U32 R8, RZ, RZ, R23 ;  /* 0x000000ffff087224 */ /* 0x000fe400078e0017 */
[----:B------:R-:W-:-:S02]  /*3f90*/  IMAD.MOV.U32 R6, RZ, RZ, R22 ;  /* 0x000000ffff067224 */ /* 0x000fc400078e0016 */
        /* <DEDUP_REMOVED lines=12> */
.L_x_659:
[----:B------:R-:W-:Y:S05]  /*4060*/  BSYNC.RECONVERGENT B2 ;  /* 0x0000000000027941 */ /* 0x000fea0003800200 */
.L_x_658:
[----:B------:R-:W-:Y:S01]  /*4070*/  FSETP.GEU.AND P0, PT, R9, R16, PT ;  /* 0x000000100900720b */ /* 0x000fe20003f0e000 */
[----:B------:R-:W-:Y:S01]  /*4080*/  VIADD R21, R10, 0x300 ;  /* 0x000003000a157836 */ /* 0x000fe20000000000 */
[-C--:B------:R-:W-:Y:S01]  /*4090*/  IADD3 R23, P1, PT, R19, R2.reuse, RZ ;  /* 0x0000000213177210 */ /* 0x080fe20007f3e0ff */
[----:B------:R-:W-:Y:S01]  /*40a0*/  BSSY.RECONVERGENT B2, `(.L_x_660) ;  /* 0x0000012000027945 */ /* 0x000fe20003800200 */
[----:B------:R-:W-:Y:S02]  /*40b0*/  IMAD.MOV.U32 R18, RZ, RZ, R16 ;  /* 0x000000ffff127224 */ /* 0x000fe400078e0010 */
[----:B------:R-:W-:Y:S01]  /*40c0*/  IADD3 R22, P2, PT, R21, R2, RZ ;  /* 0x0000000215167210 */ /* 0x000fe20007f5e0ff */
[----:B------:R-:W-:Y:S02]  /*40d0*/  IMAD.X R21, RZ, RZ, R3, P1 ;  /* 0x000000ffff157224 */ /* 0x000fe400008e0603 */
[----:B------:R-:W-:Y:S02]  /*40e0*/  IMAD.MOV.U32 R19, RZ, RZ, R23 ;  /* 0x000000ffff137224 */ /* 0x000fe400078e0017 */
[----:B------:R-:W-:-:S02]  /*40f0*/  IMAD.MOV.U32 R20, RZ, RZ, R21 ;  /* 0x000000ffff147224 */ /* 0x000fc400078e0015 */
        /* <DEDUP_REMOVED lines=12> */
.L_x_661:
[----:B------:R-:W-:Y:S05]  /*41c0*/  BSYNC.RECONVERGENT B2 ;  /* 0x0000000000027941 */ /* 0x000fea0003800200 */
.L_x_660:
[----:B------:R-:W-:Y:S01]  /*41d0*/  FSETP.GEU.AND P0, PT, R18, R17, PT ;  /* 0x000000111200720b */ /* 0x000fe20003f0e000 */
[----:B------:R-:W-:Y:S01]  /*41e0*/  IMAD.X R21, RZ, RZ, R3, P2 ;  /* 0x000000ffff157224 */ /* 0x000fe200010e0603 */
[----:B------:R-:W-:Y:S01]  /*41f0*/  BSSY.RECONVERGENT B2, `(.L_x_662) ;  /* 0x0000010000027945 */ /* 0x000fe20003800200 */
        /* <DEDUP_REMOVED lines=15> */
.L_x_663:
[----:B------:R-:W-:Y:S05]  /*42f0*/  BSYNC.RECONVERGENT B2 ;  /* 0x0000000000027941 */ /* 0x000fea0003800200 */
.L_x_662:
[C---:B------:R-:W-:Y:S01]  /*4300*/  VIADD R16, R13.reuse, 0x200 ;  /* 0x000002000d107836 */ /* 0x040fe20000000000 */
[----:B------:R-:W-:Y:S01]  /*4310*/  IADD3 R17, P2, PT, R4, 0x1000, RZ ;  /* 0x0000100004117810 */ /* 0x000fe20007f5e0ff */
[----:B------:R-:W-:Y:S01]  /*4320*/  VIADD R13, R13, 0x400 ;  /* 0x000004000d0d7836 */ /* 0x000fe20000000000 */
[----:B------:R-:W-:Y:S01]  /*4330*/  IADD3 R11, P1, PT, R11, 0x400, RZ ;  /* 0x000004000b0b7810 */ /* 0x000fe20007f3e0ff */
[----:B------:R-:W-:Y:S01]  /*4340*/  VIADD R10, R10, 0x400 ;  /* 0x000004000a0a7836 */ /* 0x000fe20000000000 */
[----:B------:R-:W-:Y:S01]  /*4350*/  ISETP.GE.AND P0, PT, R16, R7, PT ;  /* 0x000000071000720c */ /* 0x000fe20003f06270 */
[----:B------:R-:W-:Y:S01]  /*4360*/  IMAD.X R5, RZ, RZ, R5, P2 ;  /* 0x000000ffff057224 */ /* 0x000fe200010e0605 */
[----:B------:R-:W-:Y:S01]  /*4370*/  IADD3 R14, P2, PT, R14, 0x1000, RZ ;  /* 0x000010000e0e7810 */ /* 0x000fe20007f5e0ff */
[----:B------:R-:W-:-:S04]  /*4380*/  IMAD.X R12, RZ, RZ, R12, P1 ;  /* 0x000000ffff0c7224 */ /* 0x000fc800008e060c */
[----:B------:R-:W-:-:S06]  /*4390*/  IMAD.X R15, RZ, RZ, R15, P2 ;  /* 0x000000ffff0f7224 */ /* 0x000fcc00010e060f */
[----:B------:R-:W-:Y:S05]  /*43a0*/  @!P0 BRA `(.L_x_664) ;  /* 0xfffffff8007c8947 */ /* 0x000fea000383ffff */
.L_x_650:
[----:B------:R-:W-:Y:S05]  /*43b0*/  BSYNC.RECONVERGENT B1 ;  /* 0x0000000000017941 */ /* 0x000fea0003800200 */
.L_x_649:
        /* <DEDUP_REMOVED lines=31> */
.L_x_666:
[----:B------:R-:W-:Y:S05]  /*45b0*/  BSYNC.RECONVERGENT B1 ;  /* 0x0000000000017941 */ /* 0x000fea0003800200 */
.L_x_665:
        /* <DEDUP_REMOVED lines=24> */
.L_x_668:
[----:B------:R-:W-:Y:S05]  /*4740*/  BSYNC.RECONVERGENT B1 ;  /* 0x0000000000017941 */ /* 0x000fea0003800200 */
.L_x_667:
[----:B------:R4:W3:Y:S01]  /*4750*/  SHFL.DOWN PT, R8, R3, 0x4, 0x1f ;  /* 0x08801f0003087f89 */ /* 0x0008e200000e0000 */
[----:B------:R-:W-:Y:S01]  /*4760*/  BSSY.RECONVERGENT B1, `(.L_x_669) ;  /* 0x0000017000017945 */ /* 0x000fe20003800200 */
[----:B0-----:R-:W-:Y:S02]  /*4770*/  IMAD.MOV.U32 R2, RZ, RZ, R3 ;  /* 0x000000ffff027224 */ /* 0x001fe400078e0003 */
[----:B-1----:R4:W0:Y:S01]  /*4780*/  SHFL.DOWN PT, R9, R4, 0x4, 0x1f ;  /* 0x08801f0004097f89 */ /* 0x00282200000e0000 */
[----:B--2---:R-:W-:Y:S02]  /*4790*/  IMAD.MOV.U32 R6, RZ, RZ, R4 ;  /* 0x000000ffff067224 */ /* 0x004fe400078e0004 */
[----:B------:R-:W-:Y:S01]  /*47a0*/  IMAD.MOV.U32 R7, RZ, RZ, R5 ;  /* 0x000000ffff077224 */ /* 0x000fe200078e0005 */
[----:B------:R4:W1:Y:S01]  /*47b0*/  SHFL.DOWN PT, R10, R5, 0x4, 0x1f ;  /* 0x08801f00050a7f89 */ /* 0x00086200000e0000 */
[----:B------:R-:W-:Y:S05]  /*47c0*/  @P5 BRA `(.L_x_670) ;  /* 0x0000000000405947 */ /* 0x000fea0003800000 */
[----:B---3--:R-:W-:Y:S01]  /*47d0*/  FSETP.GEU.AND P0, PT, R3, R8, PT ;  /* 0x000000080300720b */ /* 0x008fe20003f0e000 */
        /* <DEDUP_REMOVED lines=15> */
.L_x_670:
[----:B------:R-:W-:Y:S05]  /*48d0*/  BSYNC.RECONVERGENT B1 ;  /* 0x0000000000017941 */ /* 0x000fea0003800200 */
.L_x_669:
        /* <DEDUP_REMOVED lines=24> */
.L_x_672:
[----:B------:R-:W-:Y:S05]  /*4a60*/  BSYNC.RECONVERGENT B1 ;  /* 0x0000000000017941 */ /* 0x000fea0003800200 */
.L_x_671:
[----:B0-----:R0:W0:Y:S01]  /*4a70*/  SHFL.DOWN PT, R2, R3, 0x10, 0x1f ;  /* 0x0a001f0003027f89 */ /* 0x00102200000e0000 */
[----:B------:R-:W-:Y:S01]  /*4a80*/  BSSY.RECONVERGENT B1, `(.L_x_673) ;  /* 0x0000017000017945 */ /* 0x000fe20003800200 */
[----:B----4-:R-:W-:Y:S02]  /*4a90*/  IMAD.MOV.U32 R8, RZ, RZ, R3 ;  /* 0x000000ffff087224 */ /* 0x010fe400078e0003 */
[----:B--2---:R2:W4:Y:S01]  /*4aa0*/  SHFL.DOWN PT, R9, R4, 0x10, 0x1f ;  /* 0x0a001f0004097f89 */ /* 0x00452200000e0000 */
[----:B------:R-:W-:Y:S02]  /*4ab0*/  IMAD.MOV.U32 R7, RZ, RZ, R4 ;  /* 0x000000ffff077224 */ /* 0x000fe400078e0004 */
[----:B------:R-:W-:Y:S01]  /*4ac0*/  IMAD.MOV.U32 R6, RZ, RZ, R5 ;  /* 0x000000ffff067224 */ /* 0x000fe200078e0005 */
[----:B-1----:R2:W1:Y:S01]  /*4ad0*/  SHFL.DOWN PT, R10, R5, 0x10, 0x1f ;  /* 0x0a001f00050a7f89 */ /* 0x00246200000e0000 */
[----:B------:R-:W-:Y:S05]  /*4ae0*/  @P3 BRA `(.L_x_674) ;  /* 0x0000000000403947 */ /* 0x000fea0003800000 */
[----:B0-----:R-:W-:Y:S01]  /*4af0*/  FSETP.GEU.AND P0, PT, R3, R2, PT ;  /* 0x000000020300720b */ /* 0x001fe20003f0e000 */
[----:B------:R-:W-:Y:S02]  /*4b00*/  IMAD.MOV.U32 R8, RZ, RZ, R2 ;  /* 0x000000ffff087224 */ /* 0x000fe400078e0002 */
[----:B----4-:R-:W-:Y:S02]  /*4b10*/  IMAD.MOV.U32 R7, RZ, RZ, R9 ;  /* 0x000000ffff077224 */ /* 0x010fe400078e0009 */
        /* <DEDUP_REMOVED lines=13> */
.L_x_674:
[----:B------:R-:W-:Y:S05]  /*4bf0*/  BSYNC.RECONVERGENT B1 ;  /* 0x0000000000017941 */ /* 0x000fea0003800200 */
.L_x_673:
        /* <DEDUP_REMOVED lines=12> */
.L_x_676:
[----:B------:R-:W-:Y:S05]  /*4cc0*/  BSYNC.RECONVERGENT B1 ;  /* 0x0000000000017941 */ /* 0x000fea0003800200 */
.L_x_675:
[----:B------:R-:W-:Y:S01]  /*4cd0*/  BAR.SYNC.DEFER_BLOCKING 0x0 ;  /* 0x0000000000007b1d */ /* 0x000fe20000010000 */
[----:B------:R-:W-:-:S13]  /*4ce0*/  ISETP.NE.AND P1, PT, R0, RZ, PT ;  /* 0x000000ff0000720c */ /* 0x000fda0003f25270 */
[----:B------:R-:W-:Y:S05]  /*4cf0*/  @P1 BRA `(.L_x_610) ;  /* 0x0000000800341947 */ /* 0x000fea0003800000 */
[----:B0-----:R-:W0:Y:S01]  /*4d00*/  S2R R3, SR_CgaCtaId ;  /* 0x0000000000037919 */ /* 0x001e220000008800 */
[----:B------:R-:W-:Y:S01]  /*4d10*/  MOV R0, 0x400 ;  /* 0x0000040000007802 */ /* 0x000fe20000000f00 */
[----:B------:R-:W-:Y:S03]  /*4d20*/  BSSY.RECONVERGENT B1, `(.L_x_677) ;  /* 0x0000016000017945 */ /* 0x000fe60003800200 */
[----:B0-----:R-:W-:-:S05]  /*4d30*/  LEA R24, R3, R0, 0x18 ;  /* 0x0000000003187211 */ /* 0x001fca00078ec0ff */
[----:B------:R-:W0:Y:S04]  /*4d40*/  LDS R3, [R24+0x18] ;  /* 0x0000180018037984 */ /* 0x000e280000000800 */
[----:B--2---:R-:W2:Y:S04]  /*4d50*/  LDS.64 R4, [R24+0x20] ;  /* 0x0000200018047984 */ /* 0x004ea80000000a00 */
[----:B------:R0:W1:Y:S04]  /*4d60*/  LDS R18, [R24+0x28] ;  /* 0x0000280018127984 */ /* 0x0000680000000800 */
[----:B------:R0:W1:Y:S02]  /*4d70*/  LDS R16, [R24+0x38] ;  /* 0x0000380018107984 */ /* 0x0000640000000800 */
[----:B0-----:R-:W-:Y:S01]  /*4d80*/  FSETP.GEU.AND P0, PT, R8, R3, PT ;  /* 0x000000030800720b */ /* 0x001fe20003f0e000 */
[----:B------:R-:W-:-:S02]  /*4d90*/  IMAD.MOV.U32 R19, RZ, RZ, R3 ;  /* 0x000000ffff137224 */ /* 0x000fc400078e0003 */
[----:B--2---:R-:W-:Y:S02]  /*4da0*/  IMAD.MOV.U32 R21, RZ, RZ, R4 ;  /* 0x000000ffff157224 */ /* 0x004fe400078e0004 */
[----:B------:R-:W-:-:S08]  /*4db0*/  IMAD.MOV.U32 R20, RZ, RZ, R5 ;  /* 0x000000ffff147224 */ /* 0x000fd000078e0005 */
[----:B-1----:R-:W-:Y:S05]  /*4dc0*/  @!P0 BRA `(.L_x_678) ;  /* 0x00000000002c8947 */ /* 0x002fea0003800000 */
        /* <DEDUP_REMOVED lines=11> */
.L_x_678:
[----:B------:R-:W-:Y:S05]  /*4e80*/  BSYNC.RECONVERGENT B1 ;  /* 0x0000000000017941 */ /* 0x000fea0003800200 */
.L_x_677:
        /* <DEDUP_REMOVED lines=8> */
[----:B------:R0:W1:Y:S04]  /*4f10*/  LDS.64 R6, [R24+0x40] ;  /* 0x0000400018067984 */ /* 0x0000680000000a00 */
[----:B----4-:R4:W1:Y:S04]  /*4f20*/  LDS.64 R8, [R24+0x50] ;  /* 0x0000500018087984 */ /* 0x0108680000000a00 */
[----:B---3--:R4:W3:Y:S04]  /*4f30*/  LDS.64 R10, [R24+0x60] ;  /* 0x00006000180a7984 */ /* 0x0088e80000000a00 */
        /* <DEDUP_REMOVED lines=16> */
.L_x_680:
[----:B------:R-:W-:Y:S05]  /*5040*/  BSYNC.RECONVERGENT B1 ;  /* 0x0000000000017941 */ /* 0x000fea0003800200 */
.L_x_679:
        /* <DEDUP_REMOVED lines=17> */
.L_x_682:
[----:B------:R-:W-:Y:S05]  /*5160*/  BSYNC.RECONVERGENT B1 ;  /* 0x0000000000017941 */ /* 0x000fea0003800200 */
.L_x_681:
        /* <DEDUP_REMOVED lines=17> */
.L_x_684:
[----:B------:R-:W-:Y:S05]  /*5280*/  BSYNC.RECONVERGENT B1 ;  /* 0x0000000000017941 */ /* 0x000fea0003800200 */
.L_x_683:
[----:B------:R-:W-:Y:S01]  /*5290*/  FSETP.GEU.AND P0, PT, R6, R15, PT ;  /* 0x0000000f0600720b */ /* 0x000fe20003f0e000 */
[----:B------:R-:W-:Y:S01]  /*52a0*/  BSSY.RECONVERGENT B1, `(.L_x_685) ;  /* 0x0000010000017945 */ /* 0x000fe20003800200 */
[----:B------:R-:W-:Y:S02]  /*52b0*/  IMAD.MOV.U32 R5, RZ, RZ, R15 ;  /* 0x000000ffff057224 */ /* 0x000fe400078e000f */
[----:B---3--:R-:W-:Y:S02]  /*52c0*/  IMAD.MOV.U32 R7, RZ, RZ, R10 ;  /* 0x000000ffff077224 */ /* 0x008fe400078e000a */
        /* <DEDUP_REMOVED lines=13> */
.L_x_686:
[----:B------:R-:W-:Y:S05]  /*53a0*/  BSYNC.RECONVERGENT B1 ;  /* 0x0000000000017941 */ /* 0x000fea0003800200 */
.L_x_685:
        /* <DEDUP_REMOVED lines=17> */
.L_x_688:
[----:B------:R-:W-:Y:S05]  /*54c0*/  BSYNC.RECONVERGENT B1 ;  /* 0x0000000000017941 */ /* 0x000fea0003800200 */
.L_x_687:
        /* <DEDUP_REMOVED lines=16> */
.L_x_610:
[----:B------:R-:W-:Y:S05]  /*55d0*/  BSYNC.RECONVERGENT B0 ;  /* 0x0000000000007941 */ /* 0x000fea0003800200 */
.L_x_577:
[----:B------:R-:W-:Y:S05]  /*55e0*/  @P1 EXIT ;  /* 0x000000000000194d */ /* 0x000fea0003800000 */
[----:B0-234-:R-:W0:Y:S01]  /*55f0*/  LDC.64 R2, c[0x0][0x390] ;  /* 0x0000e400ff027b82 */ /* 0x01de220000000a00 */
[----:B------:R-:W-:-:S04]  /*5600*/  LOP3.LUT R7, R7, R6, RZ, 0x3c, !PT ;  /* 0x0000000607077212 */ /* 0x000fc800078e3cff */
[----:B------:R-:W-:-:S04]  /*5610*/  LOP3.LUT R6, R7, R6, RZ, 0x3c, !PT ;  /* 0x0000000607067212 */ /* 0x000fc800078e3cff */
[----:B------:R-:W-:-:S05]  /*5620*/  LOP3.LUT R7, R7, R6, RZ, 0x3c, !PT ;  /* 0x0000000607077212 */ /* 0x000fca00078e3cff */
[----:B0-----:R-:W-:Y:S04]  /*5630*/  STG.E.64 desc[UR8][R2.64+0x8], R6 ;  /* 0x0000080602007986 */ /* 0x001fe8000c101b08 */
[----:B------:R-:W-:Y:S01]  /*5640*/  STG.E desc[UR8][R2.64], R8 ;  /* 0x0000000802007986 */ /* 0x000fe2000c101908 */
[----:B------:R-:W-:Y:S05]  /*5650*/  EXIT ;  /* 0x000000000000794d */ /* 0x000fea0003800000 */
.L_x_689:
        /* <DEDUP_REMOVED lines=10> */
.L_x_812:


//--------------------- .text._Z13putMaskKernelPK3rgbPKhPS_ii --------------------------
	.section	.text._Z13putMaskKernelPK3rgbPKhPS_ii,"ax",@progbits
	.align	128
        .global         _Z13putMaskKernelPK3rgbPKhPS_ii
        .type           _Z13putMaskKernelPK3rgbPKhPS_ii,@function
        .size           _Z13putMaskKernelPK3rgbPKhPS_ii,(.L_x_813 - _Z13putMaskKernelPK3rgbPKhPS_ii)
        .other          _Z13putMaskKernelPK3rgbPKhPS_ii,@"STO_CUDA_ENTRY STV_DEFAULT"
_Z13putMaskKernelPK3rgbPKhPS_ii:
.text._Z13putMaskKernelPK3rgbPKhPS_ii:
[----:B------:R-:W-:Y:S01]  /*0000*/  LDC R1, c[0x0][0x37c] ;  /* 0x0000df00ff017b82 */ /* 0x000fe20000000800 */
[----:B------:R-:W0:Y:S07]  /*0010*/  S2R R2, SR_TID.Y ;  /* 0x0000000000027919 */ /* 0x000e2e0000002200 */
[----:B------:R-:W1:Y:S01]  /*0020*/  LDC R0, c[0x0][0x360] ;  /* 0x0000d800ff007b82 */ /* 0x000e620000000800 */
[----:B------:R-:W2:Y:S01]  /*0030*/  LDCU.64 UR6, c[0x0][0x398] ;  /* 0x00007300ff0677ac */ /* 0x000ea20008000a00 */
[----:B------:R-:W1:Y:S06]  /*0040*/  S2R R5, SR_TID.X ;  /* 0x0000000000057919 */ /* 0x000e6c0000002100 */
[----:B------:R-:W0:Y:S08]  /*0050*/  S2UR UR5, SR_CTAID.Y ;  /* 0x00000000000579c3 */ /* 0x000e300000002600 */
[----:B------:R-:W0:Y:S08]  /*0060*/  LDC R3, c[0x0][0x364] ;  /* 0x0000d900ff037b82 */ /* 0x000e300000000800 */
[----:B------:R-:W1:Y:S01]  /*0070*/  S2UR UR4, SR_CTAID.X ;  /* 0x00000000000479c3 */ /* 0x000e620000002500 */
[----:B0-----:R-:W-:-:S05]  /*0080*/  IMAD R3, R3, UR5, R2 ;  /* 0x0000000503037c24 */ /* 0x001fca000f8e0202 */
[----:B--2---:R-:W-:Y:S01]  /*0090*/  ISETP.GE.AND P0, PT, R3, UR7, PT ;  /* 0x0000000703007c0c */ /* 0x004fe2000bf06270 */
[----:B-1----:R-:W-:-:S04]  /*00a0*/  IMAD R0, R0, UR4, R5 ;  /* 0x0000000400007c24 */ /* 0x002fc8000f8e0205 */
[----:B------:R-:W-:Y:S01]  /*00b0*/  IMAD R3, R3, UR6, R0 ;  /* 0x0000000603037c24 */ /* 0x000fe2000f8e0200 */
[----:B------:R-:W-:-:S13]  /*00c0*/  ISETP.GE.OR P0, PT, R0, UR6, P0 ;  /* 0x0000000600007c0c */ /* 0x000fda0008706670 */
[----:B------:R-:W-:Y:S05]  /*00d0*/  @P0 EXIT ;  /* 0x000000000000094d */ /* 0x000fea0003800000 */
[----:B------:R-:W0:Y:S01]  /*00e0*/  LDCU.64 UR6, c[0x0][0x388] ;  /* 0x00007100ff0677ac */ /* 0x000e220008000a00 */
[----:B------:R-:W1:Y:S01]  /*00f0*/  LDC.64 R4, c[0x0][0x380] ;  /* 0x0000e000ff047b82 */ /* 0x000e620000000a00 */
[----:B------:R-:W2:Y:S01]  /*0100*/  LDCU.64 UR4, c[0x0][0x358] ;  /* 0x00006b00ff0477ac */ /* 0x000ea20008000a00 */
[----:B0-----:R-:W-:-:S04]  /*0110*/  IADD3 R6, P0, PT, R3, UR6, RZ ;  /* 0x0000000603067c10 */ /* 0x001fc8000ff1e0ff */
[----:B------:R-:W-:-:S05]  /*0120*/  LEA.HI.X.SX32 R7, R3, UR7, 0x1, P0 ;  /* 0x0000000703077c11 */ /* 0x000fca00080f0eff */
[----:B--2---:R-:W2:Y:S01]  /*0130*/  LDG.E.U8 R6, desc[UR4][R6.64] ;  /* 0x0000000406067981 */ /* 0x004ea2000c1e1100 */
[----:B-1----:R-:W-:-:S05]  /*0140*/  IMAD.WIDE R4, R3, 0x3, R4 ;  /* 0x0000000303047825 */ /* 0x002fca00078e0204 */
[----:B------:R-:W3:Y:S04]  /*0150*/  LDG.E.U8 R9, desc[UR4][R4.64] ;  /* 0x0000000404097981 */ /* 0x000ee8000c1e1100 */
[----:B------:R-:W4:Y:S04]  /*0160*/  LDG.E.U8 R11, desc[UR4][R4.64+0x1] ;  /* 0x00000104040b7981 */ /* 0x000f28000c1e1100 */
[----:B------:R-:W5:Y:S01]  /*0170*/  LDG.E.U8 R13, desc[UR4][R4.64+0x2] ;  /* 0x00000204040d7981 */ /* 0x000f62000c1e1100 */
[----:B--2---:R-:W-:Y:S02]  /*0180*/  ISETP.NE.AND P0, PT, R6, RZ, PT ;  /* 0x000000ff0600720c */ /* 0x004fe40003f05270 */
[----:B------:R-:W0:Y:S11]  /*0190*/  LDC.64 R6, c[0x0][0x390] ;  /* 0x0000e400ff067b82 */ /* 0x000e360000000a00 */
[----:B---3--:R-:W1:Y:S01]  /*01a0*/  @P0 I2F.U16 R8, R9 ;  /* 0x0000000900080306 */ /* 0x008e620000101000 */
[----:B------:R-:W-:-:S07]  /*01b0*/  @P0 MOV R15, 0x3f000000 ;  /* 0x3f000000000f0802 */ /* 0x000fce0000000f00 */
[----:B----4-:R-:W2:Y:S01]  /*01c0*/  @P0 I2F.U16 R0, R11 ;  /* 0x0000000b00000306 */ /* 0x010ea20000101000 */
[----:B-1----:R-:W-:-:S07]  /*01d0*/  @P0 FFMA R8, R8, R15, 127.5 ;  /* 0x42ff000008080423 */ /* 0x002fce000000000f */
[----:B-----5:R-:W1:Y:S01]  /*01e0*/  @P0 I2F.U16 R2, R13 ;  /* 0x0000000d00020306 */ /* 0x020e620000101000 */
[----:B------:R-:W-:Y:S01]  /*01f0*/  @P0 FMNMX R8, R8, 255, PT ;  /* 0x437f000008080809 */ /* 0x000fe20003800000 */
[----:B--2---:R-:W-:-:S06]  /*0200*/  @P0 FFMA R0, R0, 0.5, RZ ;  /* 0x3f00000000000823 */ /* 0x004fcc00000000ff */
[----:B------:R-:W2:Y:S01]  /*0210*/  @P0 F2I.U32.TRUNC.NTZ R9, R8 ;  /* 0x0000000800090305 */ /* 0x000ea2000020f000 */
[----:B------:R-:W-:Y:S01]  /*0220*/  @P0 FMNMX R0, R0, 255, PT ;  /* 0x437f000000000809 */ /* 0x000fe20003800000 */
[----:B-1----:R-:W-:-:S06]  /*0230*/  @P0 FFMA R2, R2, 0.5, RZ ;  /* 0x3f00000002020823 */ /* 0x002fcc00000000ff */
[----:B------:R-:W1:Y:S01]  /*0240*/  @P0 F2I.U32.TRUNC.NTZ R11, R0 ;  /* 0x00000000000b0305 */ /* 0x000e62000020f000 */
[----:B------:R-:W-:Y:S01]  /*0250*/  @P0 FMNMX R4, R2, 255, PT ;  /* 0x437f000002040809 */ /* 0x000fe20003800000 */
[----:B0-----:R-:W-:-:S06]  /*0260*/  IMAD.WIDE R2, R3, 0x3, R6 ;  /* 0x0000000303027825 */ /* 0x001fcc00078e0206 */
[----:B------:R-:W0:Y:S01]  /*0270*/  @P0 F2I.U32.TRUNC.NTZ R13, R4 ;  /* 0x00000004000d0305 */ /* 0x000e22000020f000 */
[----:B--2---:R-:W-:Y:S04]  /*0280*/  STG.E.U8 desc[UR4][R2.64], R9 ;  /* 0x0000000902007986 */ /* 0x004fe8000c101104 */
[----:B-1----:R-:W-:Y:S04]  /*0290*/  STG.E.U8 desc[UR4][R2.64+0x1], R11 ;  /* 0x0000010b02007986 */ /* 0x002fe8000c101104 */
[----:B0-----:R-:W-:Y:S01]  /*02a0*/  STG.E.U8 desc[UR4][R2.64+0x2], R13 ;  /* 0x0000020d02007986 */ /* 0x001fe2000c101104 */
[----:B------:R-:W-:Y:S05]  /*02b0*/  EXIT ;  /* 0x000000000000794d */ /* 0x000fea0003800000 */
.L_x_690:
        /* <DEDUP_REMOVED lines=12> */
.L_x_813:


//--------------------- .text._Z28StrongEdgesPropagationKernelPKhPhPbii --------------------------
	.section	.text._Z28StrongEdgesPropagationKernelPKhPhPbii,"ax",@progbits
	.align	128
        .global         _Z28StrongEdgesPropagationKernelPKhPhPbii
        .type           _Z28StrongEdgesPropagationKernelPKhPhPbii,@function
        .size           _Z28StrongEdgesPropagationKernelPKhPhPbii,(.L_x_814 - _Z28StrongEdgesPropagationKernelPKhPhPbii)
        .other          _Z28StrongEdgesPropagationKernelPKhPhPbii,@"STO_CUDA_ENTRY STV_DEFAULT"
_Z28StrongEdgesPropagationKernelPKhPhPbii:
.text._Z28StrongEdgesPropagationKernelPKhPhPbii:
[----:B------:R-:W-:Y:S01]  /*0000*/  LDC R1, c[0x0][0x37c] ;  /* 0x0000df00ff017b82 */ /* 0x000fe20000000800 */
[----:B------:R-:W0:Y:S07]  /*0010*/  S2R R4, SR_TID.Y ;  /* 0x0000000000047919 */ /* 0x000e2e0000002200 */
[----:B------:R-:W1:Y:S01]  /*0020*/  LDC R7, c[0x0][0x360] ;  /* 0x0000d800ff077b82 */ /* 0x000e620000000800 */
[----:B------:R-:W1:Y:S07]  /*0030*/  S2R R0, SR_TID.X ;  /* 0x0000000000007919 */ /* 0x000e6e0000002100 */
[----:B------:R-:W0:Y:S08]  /*0040*/  S2UR UR5, SR_CTAID.Y ;  /* 0x00000000000579c3 */ /* 0x000e300000002600 */
[----:B------:R-:W0:Y:S08]  /*0050*/  LDC R19, c[0x0][0x364] ;  /* 0x0000d900ff137b82 */ /* 0x000e300000000800 */
[----:B------:R-:W1:Y:S08]  /*0060*/  S2UR UR4, SR_CTAID.X ;  /* 0x00000000000479c3 */ /* 0x000e700000002500 */
[----:B------:R-:W2:Y:S01]  /*0070*/  LDC.64 R2, c[0x0][0x398] ;  /* 0x0000e600ff027b82 */ /* 0x000ea20000000a00 */
[----:B0-----:R-:W-:-:S02]  /*0080*/  IMAD R19, R19, UR5, R4 ;  /* 0x0000000513137c24 */ /* 0x001fc4000f8e0204 */
[----:B-1----:R-:W-:-:S03]  /*0090*/  IMAD R7, R7, UR4, R0 ;  /* 0x0000000407077c24 */ /* 0x002fc6000f8e0200 */
[----:B--2---:R-:W-:-:S04]  /*00a0*/  ISETP.GE.AND P0, PT, R19, R3, PT ;  /* 0x000000031300720c */ /* 0x004fc80003f06270 */
[----:B------:R-:W-:-:S13]  /*00b0*/  ISETP.GE.OR P0, PT, R7, R2, P0 ;  /* 0x000000020700720c */ /* 0x000fda0000706670 */
[----:B------:R-:W-:Y:S05]  /*00c0*/  @P0 EXIT ;  /* 0x000000000000094d */ /* 0x000fea0003800000 */
[----:B------:R-:W0:Y:S01]  /*00d0*/  LDCU.64 UR6, c[0x0][0x390] ;  /* 0x00007200ff0677ac */ /* 0x000e220008000a00 */
[----:B------:R-:W-:Y:S01]  /*00e0*/  IMAD R6, R19, R2, RZ ;  /* 0x0000000213067224 */ /* 0x000fe200078e02ff */
[----:B------:R-:W1:Y:S03]  /*00f0*/  LDCU.64 UR4, c[0x0][0x358] ;  /* 0x00006b00ff0477ac */ /* 0x000e660008000a00 */
[----:B------:R-:W-:-:S05]  /*0100*/  IMAD.IADD R9, R7, 0x1, R6 ;  /* 0x0000000107097824 */ /* 0x000fca00078e0206 */
[----:B------:R-:W-:Y:S02]  /*0110*/  SHF.R.S32.HI R20, RZ, 0x1f, R9 ;  /* 0x0000001fff147819 */ /* 0x000fe40000011409 */
[----:B0-----:R-:W-:-:S04]  /*0120*/  IADD3 R4, P0, PT, R9, UR6, RZ ;  /* 0x0000000609047c10 */ /* 0x001fc8000ff1e0ff */
[----:B------:R-:W-:-:S05]  /*0130*/  IADD3.X R5, PT, PT, R20, UR7, RZ, P0, !PT ;  /* 0x0000000714057c10 */ /* 0x000fca00087fe4ff */
[----:B-1----:R-:W2:Y:S02]  /*0140*/  LDG.E.U8 R0, desc[UR4][R4.64] ;  /* 0x0000000404007981 */ /* 0x002ea4000c1e1100 */
[----:B--2---:R-:W-:-:S13]  /*0150*/  ISETP.NE.AND P0, PT, R0, RZ, PT ;  /* 0x000000ff0000720c */ /* 0x004fda0003f05270 */
[----:B------:R-:W-:Y:S05]  /*0160*/  @!P0 EXIT ;  /* 0x000000000000894d */ /* 0x000fea0003800000 */
[----:B------:R-:W-:Y:S01]  /*0170*/  IMAD.IADD R6, R6, 0x1, -R2 ;  /* 0x0000000106067824 */ /* 0x000fe200078e0a02 */
[----:B------:R-:W0:Y:S01]  /*0180*/  LDCU.128 UR8, c[0x0][0x380] ;  /* 0x00007000ff0877ac */ /* 0x000e220008000c00 */
[----:B------:R-:W-:Y:S01]  /*0190*/  ISETP.GT.AND P0, PT, R7, R2, PT ;  /* 0x000000020700720c */ /* 0x000fe20003f04270 */
[----:B------:R-:W-:Y:S01]  /*01a0*/  VIADD R8, R19, 0xffffffff ;  /* 0xffffffff13087836 */ /* 0x000fe20000000000 */
[----:B------:R-:W-:Y:S01]  /*01b0*/  SHF.R.S32.HI R18, RZ, 0x1f, R7 ;  /* 0x0000001fff127819 */ /* 0x000fe20000011407 */
[----:B------:R-:W-:Y:S01]  /*01c0*/  BSSY.RECONVERGENT B0, `(.L_x_691) ;  /* 0x0000014000007945 */ /* 0x000fe20003800200 */
[C---:B------:R-:W-:Y:S02]  /*01d0*/  IADD3 R14, P4, PT, R7.reuse, R6, RZ ;  /* 0x00000006070e7210 */ /* 0x040fe40007f9e0ff */
[----:B------:R-:W-:Y:S02]  /*01e0*/  ISETP.GT.AND P0, PT, R7, RZ, !P0 ;  /* 0x000000ff0700720c */ /* 0x000fe40004704270 */
[----:B------:R-:W-:-:S02]  /*01f0*/  LEA.HI.X.SX32 R0, R6, R18, 0x1, P4 ;  /* 0x0000001206007211 */ /* 0x000fc400020f0eff */
[-C--:B------:R-:W-:Y:S02]  /*0200*/  ISETP.GE.U32.OR P4, PT, R8, R3.reuse, !P0 ;  /* 0x000000030800720c */ /* 0x080fe40004786470 */
[----:B------:R-:W-:Y:S02]  /*0210*/  IADD3 R12, P3, PT, R14, UR6, RZ ;  /* 0x000000060e0c7c10 */ /* 0x000fe4000ff7e0ff */
[----:B------:R-:W-:Y:S02]  /*0220*/  ISETP.GE.U32.AND P1, PT, R8, R3, PT ;  /* 0x000000030800720c */ /* 0x000fe40003f26070 */
[----:B------:R-:W-:Y:S02]  /*0230*/  IADD3.X R13, PT, PT, R0, UR7, RZ, P3, !PT ;  /* 0x00000007000d7c10 */ /* 0x000fe40009ffe4ff */
[C---:B0-----:R-:W-:Y:S02]  /*0240*/  IADD3 R10, P2, PT, R14.reuse, UR10, RZ ;  /* 0x0000000a0e0a7c10 */ /* 0x041fe4000ff5e0ff */
[----:B------:R-:W-:-:S02]  /*0250*/  IADD3 R14, P5, PT, R14, UR8, RZ ;  /* 0x000000080e0e7c10 */ /* 0x000fc4000ffbe0ff */
[----:B------:R-:W-:Y:S02]  /*0260*/  ISETP.LT.OR P1, PT, R7, RZ, P1 ;  /* 0x000000ff0700720c */ /* 0x000fe40000f21670 */
[C---:B------:R-:W-:Y:S02]  /*0270*/  IADD3.X R11, PT, PT, R0.reuse, UR11, RZ, P2, !PT ;  /* 0x0000000b000b7c10 */ /* 0x040fe400097fe4ff */
[----:B------:R-:W-:Y:S01]  /*0280*/  IADD3.X R15, PT, PT, R0, UR9, RZ, P5, !PT ;  /* 0x00000009000f7c10 */ /* 0x000fe2000affe4ff */
[----:B------:R-:W-:Y:S08]  /*0290*/  @P4 BRA `(.L_x_692) ;  /* 0x0000000000184947 */ /* 0x000ff00003800000 */
[----:B------:R-:W2:Y:S01]  /*02a0*/  LDG.E.U8 R0, desc[UR4][R14.64+-0x1] ;  /* 0xffffff040e007981 */ /* 0x000ea2000c1e1100 */
[----:B------:R-:W-:Y:S01]  /*02b0*/  IMAD.MOV.U32 R16, RZ, RZ, 0xff ;  /* 0x000000ffff107424 */ /* 0x000fe200078e00ff */
[----:B--2---:R-:W-:Y:S01]  /*02c0*/  ISETP.NE.AND P2, PT, R0, 0x80, PT ;  /* 0x000000800000780c */ /* 0x004fe20003f45270 */
[----:B------:R-:W-:-:S12]  /*02d0*/  IMAD.MOV.U32 R0, RZ, RZ, 0x1 ;  /* 0x00000001ff007424 */ /* 0x000fd800078e00ff */
[----:B------:R0:W-:Y:S04]  /*02e0*/  @!P2 STG.E.U8 desc[UR4][R12.64+-0x1], R0 ;  /* 0xffffff000c00a986 */ /* 0x0001e8000c101104 */
[----:B------:R0:W-:Y:S02]  /*02f0*/  @!P2 STG.E.U8 desc[UR4][R10.64+-0x1], R16 ;  /* 0xffffff100a00a986 */ /* 0x0001e4000c101104 */
.L_x_692:
[----:B------:R-:W-:Y:S05]  /*0300*/  BSYNC.RECONVERGENT B0 ;  /* 0x0000000000007941 */ /* 0x000fea0003800200 */
.L_x_691:
[----:B------:R-:W-:Y:S04]  /*0310*/  BSSY.RECONVERGENT B0, `(.L_x_693) ;  /* 0x0000011000007945 */ /* 0x000fe80003800200 */
[----:B------:R-:W-:Y:S05]  /*0320*/  @P1 BRA `(.L_x_694) ;  /* 0x00000000003c1947 */ /* 0x000fea0003800000 */
[----:B------:R-:W-:-:S05]  /*0330*/  IMAD.IADD R22, R7, 0x1, R6 ;  /* 0x0000000107167824 */ /* 0x000fca00078e0206 */
[----:B------:R-:W-:Y:S02]  /*0340*/  SHF.R.S32.HI R23, RZ, 0x1f, R22 ;  /* 0x0000001fff177819 */ /* 0x000fe40000011416 */
[----:B0-----:R-:W-:-:S04]  /*0350*/  IADD3 R16, P1, PT, R22, UR8, RZ ;  /* 0x0000000816107c10 */ /* 0x001fc8000ff3e0ff */
[----:B------:R-:W-:-:S05]  /*0360*/  IADD3.X R17, PT, PT, R23, UR9, RZ, P1, !PT ;  /* 0x0000000917117c10 */ /* 0x000fca0008ffe4ff */
[----:B------:R-:W2:Y:S02]  /*0370*/  LDG.E.U8 R16, desc[UR4][R16.64] ;  /* 0x0000000410107981 */ /* 0x000ea4000c1e1100 */
[----:B--2---:R-:W-:-:S13]  /*0380*/  ISETP.NE.AND P1, PT, R16, 0x80, PT ;  /* 0x000000801000780c */ /* 0x004fda0003f25270 */
[----:B------:R-:W-:Y:S05]  /*0390*/  @P1 BRA `(.L_x_694) ;  /* 0x0000000000201947 */ /* 0x000fea0003800000 */
[C---:B------:R-:W-:Y:S01]  /*03a0*/  IADD3 R16, P1, PT, R22.reuse, UR6, RZ ;  /* 0x0000000616107c10 */ /* 0x040fe2000ff3e0ff */
[----:B------:R-:W-:Y:S01]  /*03b0*/  IMAD.MOV.U32 R0, RZ, RZ, 0x1 ;  /* 0x00000001ff007424 */ /* 0x000fe200078e00ff */
[----:B------:R-:W-:Y:S01]  /*03c0*/  IADD3 R22, P2, PT, R22, UR10, RZ ;  /* 0x0000000a16167c10 */ /* 0x000fe2000ff5e0ff */
[----:B------:R-:W-:Y:S01]  /*03d0*/  IMAD.MOV.U32 R21, RZ, RZ, 0xff ;  /* 0x000000ffff157424 */ /* 0x000fe200078e00ff */
[C---:B------:R-:W-:Y:S02]  /*03e0*/  IADD3.X R17, PT, PT, R23.reuse, UR7, RZ, P1, !PT ;  /* 0x0000000717117c10 */ /* 0x040fe40008ffe4ff */
[----:B------:R-:W-:-:S03]  /*03f0*/  IADD3.X R23, PT, PT, R23, UR11, RZ, P2, !PT ;  /* 0x0000000b17177c10 */ /* 0x000fc600097fe4ff */
[----:B------:R1:W-:Y:S04]  /*0400*/  STG.E.U8 desc[UR4][R16.64], R0 ;  /* 0x0000000010007986 */ /* 0x0003e8000c101104 */
[----:B------:R1:W-:Y:S02]  /*0410*/  STG.E.U8 desc[UR4][R22.64], R21 ;  /* 0x0000001516007986 */ /* 0x0003e4000c101104 */
.L_x_694:
[----:B------:R-:W-:Y:S05]  /*0420*/  BSYNC.RECONVERGENT B0 ;  /* 0x0000000000007941 */ /* 0x000fea0003800200 */
.L_x_693:
[----:B-1----:R-:W-:Y:S01]  /*0430*/  VIADD R17, R7, 0x1 ;  /* 0x0000000107117836 */ /* 0x002fe20000000000 */
[----:B------:R-:W-:Y:S01]  /*0440*/  BSSY.RECONVERGENT B0, `(.L_x_695) ;  /* 0x000001b000007945 */ /* 0x000fe20003800200 */
[-C--:B------:R-:W-:Y:S01]  /*0450*/  IMAD R21, R19, R2.reuse, RZ ;  /* 0x0000000213157224 */ /* 0x080fe200078e02ff */
[----:B------:R-:W-:Y:S01]  /*0460*/  ISETP.GE.AND P3, PT, R7, RZ, PT ;  /* 0x000000ff0700720c */ /* 0x000fe20003f66270 */
[----:B0-----:R-:W-:Y:S01]  /*0470*/  VIADD R0, R19, 0x1 ;  /* 0x0000000113007836 */ /* 0x001fe20000000000 */
[----:B------:R-:W-:Y:S01]  /*0480*/  ISETP.GE.AND P1, PT, R17, R2, PT ;  /* 0x000000021100720c */ /* 0x000fe20003f26270 */
[----:B------:R-:W-:Y:S01]  /*0490*/  IMAD R16, R2, 0x2, R6 ;  /* 0x0000000202107824 */ /* 0x000fe200078e0206 */
[C---:B------:R-:W-:Y:S02]  /*04a0*/  IADD3 R17, P4, PT, R7.reuse, R21, RZ ;  /* 0x0000001507117210 */ /* 0x040fe40007f9e0ff */
[----:B------:R-:W-:Y:S02]  /*04b0*/  ISETP.GT.AND P1, PT, R7, -0x2, !P1 ;  /* 0xfffffffe0700780c */ /* 0x000fe40004f24270 */
[----:B------:R-:W-:-:S02]  /*04c0*/  ISETP.GE.U32.AND P2, PT, R0, R3, PT ;  /* 0x000000030000720c */ /* 0x000fc40003f46070 */
[----:B------:R-:W-:Y:S02]  /*04d0*/  ISETP.GE.U32.OR P6, PT, R8, R3, !P1 ;  /* 0x000000030800720c */ /* 0x000fe40004fc6470 */
[----:B------:R-:W-:Y:S02]  /*04e0*/  LEA.HI.X.SX32 R19, R21, R18, 0x1, P4 ;  /* 0x0000001215137211 */ /* 0x000fe400020f0eff */
[----:B------:R-:W-:Y:S02]  /*04f0*/  IADD3 R21, P5, PT, R7, R16, RZ ;  /* 0x0000001007157210 */ /* 0x000fe40007fbe0ff */
[----:B------:R-:W-:Y:S02]  /*0500*/  IADD3 R6, P4, PT, R17, UR10, RZ ;  /* 0x0000000a11067c10 */ /* 0x000fe4000ff9e0ff */
[----:B------:R-:W-:Y:S02]  /*0510*/  ISETP.LT.OR P2, PT, R7, RZ, P2 ;  /* 0x000000ff0700720c */ /* 0x000fe40001741670 */
[----:B------:R-:W-:-:S02]  /*0520*/  LEA.HI.X.SX32 R8, R16, R18, 0x1, P5 ;  /* 0x0000001210087211 */ /* 0x000fc400028f0eff */
[----:B------:R-:W-:Y:S02]  /*0530*/  IADD3.X R7, PT, PT, R19, UR11, RZ, P4, !PT ;  /* 0x0000000b13077c10 */ /* 0x000fe4000a7fe4ff */
[C---:B------:R-:W-:Y:S02]  /*0540*/  IADD3 R16, P4, PT, R17.reuse, UR6, RZ ;  /* 0x0000000611107c10 */ /* 0x040fe4000ff9e0ff */
[----:B------:R-:W-:Y:S01]  /*0550*/  IADD3 R18, P5, PT, R17, UR8, RZ ;  /* 0x0000000811127c10 */ /* 0x000fe2000ffbe0ff */
[----:B------:R-:W-:-:S12]  /*0560*/  @P6 BRA `(.L_x_696) ;  /* 0x0000000000206947 */ /* 0x000fd80003800000 */
[----:B------:R-:W2:Y:S01]  /*0570*/  LDG.E.U8 R14, desc[UR4][R14.64+0x1] ;  /* 0x000001040e0e7981 */ /* 0x000ea2000c1e1100 */
[----:B------:R-:W-:Y:S02]  /*0580*/  IMAD.MOV.U32 R22, RZ, RZ, 0x1 ;  /* 0x00000001ff167424 */ /* 0x000fe400078e00ff */
[----:B------:R-:W-:Y:S01]  /*0590*/  IMAD.MOV.U32 R23, RZ, RZ, 0xff ;  /* 0x000000ffff177424 */ /* 0x000fe200078e00ff */
[----:B--2---:R-:W-:-:S13]  /*05a0*/  ISETP.NE.AND P6, PT, R14, 0x80, PT ;  /* 0x000000800e00780c */ /* 0x004fda0003fc5270 */
[----:B------:R-:W-:Y:S02]  /*05b0*/  @!P6 PRMT R15, R22, 0x7610, R15 ;  /* 0x00007610160fe816 */ /* 0x000fe4000000000f */
[----:B------:R-:W-:-:S03]  /*05c0*/  @!P6 PRMT R22, R23, 0x7610, R22 ;  /* 0x000076101716e816 */ /* 0x000fc60000000016 */
[----:B------:R0:W-:Y:S04]  /*05d0*/  @!P6 STG.E.U8 desc[UR4][R12.64+0x1], R15 ;  /* 0x0000010f0c00e986 */ /* 0x0001e8000c101104 */
[----:B------:R0:W-:Y:S02]  /*05e0*/  @!P6 STG.E.U8 desc[UR4][R10.64+0x1], R22 ;  /* 0x000001160a00e986 */ /* 0x0001e4000c101104 */
.L_x_696:
[----:B------:R-:W-:Y:S05]  /*05f0*/  BSYNC.RECONVERGENT B0 ;  /* 0x0000000000007941 */ /* 0x000fea0003800200 */
.L_x_695:
[----:B0-----:R-:W-:Y:S01]  /*0600*/  IADD3 R12, P6, PT, R21, UR6, RZ ;  /* 0x00000006150c7c10 */ /* 0x001fe2000ffde0ff */
[----:B------:R-:W-:Y:S01]  /*0610*/  BSSY.RECONVERGENT B0, `(.L_x_697) ;  /* 0x0000011000007945 */ /* 0x000fe20003800200 */
[----:B------:R-:W-:Y:S02]  /*0620*/  IADD3.X R17, PT, PT, R19, UR7, RZ, P4, !PT ;  /* 0x0000000713117c10 */ /* 0x000fe4000a7fe4ff */
[C---:B------:R-:W-:Y:S02]  /*0630*/  IADD3 R10, P4, PT, R21.reuse, UR10, RZ ;  /* 0x0000000a150a7c10 */ /* 0x040fe4000ff9e0ff */
[----:B------:R-:W-:Y:S02]  /*0640*/  IADD3.X R13, PT, PT, R8, UR7, RZ, P6, !PT ;  /* 0x00000007080d7c10 */ /* 0x000fe4000b7fe4ff */
[----:B------:R-:W-:Y:S02]  /*0650*/  IADD3 R14, P6, PT, R21, UR8, RZ ;  /* 0x00000008150e7c10 */ /* 0x000fe4000ffde0ff */
[----:B------:R-:W-:-:S02]  /*0660*/  IADD3.X R19, PT, PT, R19, UR9, RZ, P5, !PT ;  /* 0x0000000913137c10 */ /* 0x000fc4000affe4ff */
[----:B------:R-:W-:Y:S02]  /*0670*/  IADD3.X R11, PT, PT, R8, UR11, RZ, P4, !PT ;  /* 0x0000000b080b7c10 */ /* 0x000fe4000a7fe4ff */
[CC--:B------:R-:W-:Y:S02]  /*0680*/  ISETP.GE.U32.OR P5, PT, R0.reuse, R3.reuse, !P0 ;  /* 0x000000030000720c */ /* 0x0c0fe400047a6470 */
[----:B------:R-:W-:Y:S02]  /*0690*/  ISETP.GE.U32.OR P4, PT, R0, R3, !P1 ;  /* 0x000000030000720c */ /* 0x000fe40004f86470 */
[----:B------:R-:W-:Y:S01]  /*06a0*/  IADD3.X R15, PT, PT, R8, UR9, RZ, P6, !PT ;  /* 0x00000009080f7c10 */ /* 0x000fe2000b7fe4ff */
[----:B------:R-:W-:Y:S10]  /*06b0*/  @!P0 BRA `(.L_x_698) ;  /* 0x0000000000188947 */ /* 0x000ff40003800000 */
[----:B------:R-:W2:Y:S01]  /*06c0*/  LDG.E.U8 R0, desc[UR4][R18.64+-0x1] ;  /* 0xffffff0412007981 */ /* 0x000ea2000c1e1100 */
[----:B------:R-:W-:Y:S02]  /*06d0*/  IMAD.MOV.U32 R8, RZ, RZ, 0x1 ;  /* 0x00000001ff087424 */ /* 0x000fe400078e00ff */
[----:B------:R-:W-:Y:S01]  /*06e0*/  IMAD.MOV.U32 R3, RZ, RZ, 0xff ;  /* 0x000000ffff037424 */ /* 0x000fe200078e00ff */
[----:B--2---:R-:W-:-:S13]  /*06f0*/  ISETP.NE.AND P0, PT, R0, 0x80, PT ;  /* 0x000000800000780c */ /* 0x004fda0003f05270 */
[----:B------:R0:W-:Y:S04]  /*0700*/  @!P0 STG.E.U8 desc[UR4][R16.64+-0x1], R8 ;  /* 0xffffff0810008986 */ /* 0x0001e8000c101104 */
[----:B------:R0:W-:Y:S02]  /*0710*/  @!P0 STG.E.U8 desc[UR4][R6.64+-0x1], R3 ;  /* 0xffffff0306008986 */ /* 0x0001e4000c101104 */
.L_x_698:
[----:B------:R-:W-:Y:S05]  /*0720*/  BSYNC.RECONVERGENT B0 ;  /* 0x0000000000007941 */ /* 0x000fea0003800200 */
.L_x_697:
[----:B------:R-:W-:Y:S04]  /*0730*/  BSSY.RECONVERGENT B0, `(.L_x_699) ;  /* 0x000000c000007945 */ /* 0x000fe80003800200 */
[----:B------:R-:W-:Y:S05]  /*0740*/  @!P3 BRA `(.L_x_700) ;  /* 0x000000000028b947 */ /* 0x000fea0003800000 */
[----:B------:R-:W-:-:S04]  /*0750*/  IADD3 R24, P0, PT, R9, UR8, RZ ;  /* 0x0000000809187c10 */ /* 0x000fc8000ff1e0ff */
[----:B------:R-:W-:-:S05]  /*0760*/  IADD3.X R25, PT, PT, R20, UR9, RZ, P0, !PT ;  /* 0x0000000914197c10 */ /* 0x000fca00087fe4ff */
[----:B------:R-:W2:Y:S01]  /*0770*/  LDG.E.U8 R24, desc[UR4][R24.64] ;  /* 0x0000000418187981 */ /* 0x000ea2000c1e1100 */
[----:B------:R-:W-:Y:S02]  /*0780*/  IMAD.MOV.U32 R0, RZ, RZ, 0x1 ;  /* 0x00000001ff007424 */ /* 0x000fe400078e00ff */
[----:B0-----:R-:W-:Y:S01]  /*0790*/  IMAD.MOV.U32 R3, RZ, RZ, 0xff ;  /* 0x000000ffff037424 */ /* 0x001fe200078e00ff */
[----:B--2---:R-:W-:-:S13]  /*07a0*/  ISETP.NE.AND P0, PT, R24, 0x80, PT ;  /* 0x000000801800780c */ /* 0x004fda0003f05270 */
[----:B------:R-:W-:Y:S01]  /*07b0*/  @!P0 IADD3 R22, P3, PT, R9, UR10, RZ ;  /* 0x0000000a09168c10 */ /* 0x000fe2000ff7e0ff */
[----:B------:R1:W-:Y:S03]  /*07c0*/  @!P0 STG.E.U8 desc[UR4][R4.64], R0 ;  /* 0x0000000004008986 */ /* 0x0003e6000c101104 */
[----:B------:R-:W-:-:S05]  /*07d0*/  @!P0 IADD3.X R23, PT, PT, R20, UR11, RZ, P3, !PT ;  /* 0x0000000b14178c10 */ /* 0x000fca0009ffe4ff */
[----:B------:R1:W-:Y:S04]  /*07e0*/  @!P0 STG.E.U8 desc[UR4][R22.64], R3 ;  /* 0x0000000316008986 */ /* 0x0003e8000c101104 */
.L_x_700:
[----:B------:R-:W-:Y:S05]  /*07f0*/  BSYNC.RECONVERGENT B0 ;  /* 0x0000000000007941 */ /* 0x000fea0003800200 */
.L_x_699:
[----:B------:R-:W-:Y:S04]  /*0800*/  BSSY.RECONVERGENT B0, `(.L_x_701) ;  /* 0x0000008000007945 */ /* 0x000fe80003800200 */
[----:B------:R-:W-:Y:S05]  /*0810*/  @!P1 BRA `(.L_x_702) ;  /* 0x0000000000189947 */ /* 0x000fea0003800000 */
[----:B------:R-:W2:Y:S01]  /*0820*/  LDG.E.U8 R18, desc[UR4][R18.64+0x1] ;  /* 0x0000010412127981 */ /* 0x000ea2000c1e1100 */
[----:B0-----:R-:W-:Y:S02]  /*0830*/  IMAD.MOV.U32 R8, RZ, RZ, 0x1 ;  /* 0x00000001ff087424 */ /* 0x001fe400078e00ff */
[----:B-1----:R-:W-:Y:S01]  /*0840*/  IMAD.MOV.U32 R3, RZ, RZ, 0xff ;  /* 0x000000ffff037424 */ /* 0x002fe200078e00ff */
[----:B--2---:R-:W-:-:S13]  /*0850*/  ISETP.NE.AND P0, PT, R18, 0x80, PT ;  /* 0x000000801200780c */ /* 0x004fda0003f05270 */
[----:B------:R2:W-:Y:S04]  /*0860*/  @!P0 STG.E.U8 desc[UR4][R16.64+0x1], R8 ;  /* 0x0000010810008986 */ /* 0x0005e8000c101104 */
[----:B------:R2:W-:Y:S02]  /*0870*/  @!P0 STG.E.U8 desc[UR4][R6.64+0x1], R3 ;  /* 0x0000010306008986 */ /* 0x0005e4000c101104 */
.L_x_702:
[----:B------:R-:W-:Y:S05]  /*0880*/  BSYNC.RECONVERGENT B0 ;  /* 0x0000000000007941 */ /* 0x000fea0003800200 */
.L_x_701:
[----:B------:R-:W-:Y:S04]  /*0890*/  BSSY.RECONVERGENT B0, `(.L_x_703) ;  /* 0x0000008000007945 */ /* 0x000fe80003800200 */
[----:B------:R-:W-:Y:S05]  /*08a0*/  @P5 BRA `(.L_x_704) ;  /* 0x0000000000185947 */ /* 0x000fea0003800000 */
[----:B-1----:R-:W3:Y:S01]  /*08b0*/  LDG.E.U8 R0, desc[UR4][R14.64+-0x1] ;  /* 0xffffff040e007981 */ /* 0x002ee2000c1e1100 */
[----:B0-2---:R-:W-:Y:S01]  /*08c0*/  IMAD.MOV.U32 R6, RZ, RZ, 0x1 ;  /* 0x00000001ff067424 */ /* 0x005fe200078e00ff */
[----:B---3--:R-:W-:Y:S01]  /*08d0*/  ISETP.NE.AND P0, PT, R0, 0x80, PT ;  /* 0x000000800000780c */ /* 0x008fe20003f05270 */
[----:B------:R-:W-:-:S12]  /*08e0*/  IMAD.MOV.U32 R0, RZ, RZ, 0xff ;  /* 0x000000ffff007424 */ /* 0x000fd800078e00ff */
[----:B------:R3:W-:Y:S04]  /*08f0*/  @!P0 STG.E.U8 desc[UR4][R12.64+-0x1], R6 ;  /* 0xffffff060c008986 */ /* 0x0007e8000c101104 */
[----:B------:R3:W-:Y:S02]  /*0900*/  @!P0 STG.E.U8 desc[UR4][R10.64+-0x1], R0 ;  /* 0xffffff000a008986 */ /* 0x0007e4000c101104 */
.L_x_704:
[----:B------:R-:W-:Y:S05]  /*0910*/  BSYNC.RECONVERGENT B0 ;  /* 0x0000000000007941 */ /* 0x000fea0003800200 */
.L_x_703:
[----:B------:R-:W-:Y:S04]  /*0920*/  BSSY.RECONVERGENT B0, `(.L_x_705) ;  /* 0x0000012000007945 */ /* 0x000fe80003800200 */
[----:B------:R-:W-:Y:S05]  /*0930*/  @P2 BRA `(.L_x_706) ;  /* 0x0000000000402947 */ /* 0x000fea0003800000 */
[----:B------:R-:W-:-:S05]  /*0940*/  IMAD.IADD R9, R9, 0x1, R2 ;  /* 0x0000000109097824 */ /* 0x000fca00078e0202 */
[----:B0-2---:R-:W-:Y:S02]  /*0950*/  SHF.R.S32.HI R8, RZ, 0x1f, R9 ;  /* 0x0000001fff087819 */ /* 0x005fe40000011409 */
[----:B---3--:R-:W-:-:S04]  /*0960*/  IADD3 R6, P0, PT, R9, UR8, RZ ;  /* 0x0000000809067c10 */ /* 0x008fc8000ff1e0ff */
[----:B------:R-:W-:-:S05]  /*0970*/  IADD3.X R7, PT, PT, R8, UR9, RZ, P0, !PT ;  /* 0x0000000908077c10 */ /* 0x000fca00087fe4ff */
[----:B------:R-:W2:Y:S02]  /*0980*/  LDG.E.U8 R6, desc[UR4][R6.64] ;  /* 0x0000000406067981 */ /* 0x000ea4000c1e1100 */
[----:B--2---:R-:W-:-:S13]  /*0990*/  ISETP.NE.AND P0, PT, R6, 0x80, PT ;  /* 0x000000800600780c */ /* 0x004fda0003f05270 */
[----:B------:R-:W-:Y:S05]  /*09a0*/  @P0 BRA `(.L_x_706) ;  /* 0x0000000000240947 */ /* 0x000fea0003800000 */
[----:B-1----:R-:W-:Y:S01]  /*09b0*/  IADD3 R4, P0, PT, R4, R2, RZ ;  /* 0x0000000204047210 */ /* 0x002fe20007f1e0ff */
[----:B------:R-:W-:Y:S01]  /*09c0*/  IMAD.MOV.U32 R0, RZ, RZ, 0x1 ;  /* 0x00000001ff007424 */ /* 0x000fe200078e00ff */
[----:B------:R-:W-:Y:S01]  /*09d0*/  IADD3 R6, P1, PT, R9, UR10, RZ ;  /* 0x0000000a09067c10 */ /* 0x000fe2000ff3e0ff */
[----:B------:R-:W-:Y:S01]  /*09e0*/  IMAD.MOV.U32 R3, RZ, RZ, 0xff ;  /* 0x000000ffff037424 */ /* 0x000fe200078e00ff */
[----:B------:R-:W-:Y:S02]  /*09f0*/  LEA.HI.X.SX32 R5, R2, R5, 0x1, P0 ;  /* 0x0000000502057211 */ /* 0x000fe400000f0eff */
[----:B------:R-:W-:Y:S02]  /*0a00*/  PRMT R2, R0, 0x7610, R2 ;  /* 0x0000761000027816 */ /* 0x000fe40000000002 */
[----:B------:R-:W-:-:S03]  /*0a10*/  IADD3.X R7, PT, PT, R8, UR11, RZ, P1, !PT ;  /* 0x0000000b08077c10 */ /* 0x000fc60008ffe4ff */
[----:B------:R4:W-:Y:S04]  /*0a20*/  STG.E.U8 desc[UR4][R4.64], R2 ;  /* 0x0000000204007986 */ /* 0x0009e8000c101104 */
[----:B------:R4:W-:Y:S02]  /*0a30*/  STG.E.U8 desc[UR4][R6.64], R3 ;  /* 0x0000000306007986 */ /* 0x0009e4000c101104 */
.L_x_706:
[----:B------:R-:W-:Y:S05]  /*0a40*/  BSYNC.RECONVERGENT B0 ;  /* 0x0000000000007941 */ /* 0x000fea0003800200 */
.L_x_705:
[----:B------:R-:W-:Y:S05]  /*0a50*/  @P4 EXIT ;  /* 0x000000000000494d */ /* 0x000fea0003800000 */
[----:B------:R-:W5:Y:S02]  /*0a60*/  LDG.E.U8 R14, desc[UR4][R14.64+0x1] ;  /* 0x000001040e0e7981 */ /* 0x000f64000c1e1100 */
[----:B-----5:R-:W-:-:S13]  /*0a70*/  ISETP.NE.AND P0, PT, R14, 0x80, PT ;  /* 0x000000800e00780c */ /* 0x020fda0003f05270 */
[----:B------:R-:W-:Y:S05]  /*0a80*/  @P0 EXIT ;  /* 0x000000000000094d */ /* 0x000fea0003800000 */
[----:B0-234-:R-:W-:Y:S02]  /*0a90*/  IMAD.MOV.U32 R6, RZ, RZ, 0x1 ;  /* 0x00000001ff067424 */ /* 0x01dfe400078e00ff */
[----:B-1----:R-:W-:-:S03]  /*0aa0*/  IMAD.MOV.U32 R5, RZ, RZ, 0xff ;  /* 0x000000ffff057424 */ /* 0x002fc600078e00ff */
[----:B------:R-:W-:Y:S04]  /*0ab0*/  STG.E.U8 desc[UR4][R12.64+0x1], R6 ;  /* 0x000001060c007986 */ /* 0x000fe8000c101104 */
[----:B------:R-:W-:Y:S01]  /*0ac0*/  STG.E.U8 desc[UR4][R10.64+0x1], R5 ;  /* 0x000001050a007986 */ /* 0x000fe2000c101104 */
[----:B------:R-:W-:Y:S05]  /*0ad0*/  EXIT ;  /* 0x000000000000794d */ /* 0x000fea0003800000 */
.L_x_707:
        /* <DEDUP_REMOVED lines=10> */
.L_x_814:


//--------------------- .text._Z25hysteresisThresholdKernelPKhPhPbiiii --------------------------
	.section	.text._Z25hysteresisThresholdKernelPKhPhPbiiii,"ax",@progbits
	.align	128
        .global         _Z25hysteresisThresholdKernelPKhPhPbiiii
        .type           _Z25hysteresisThresholdKernelPKhPhPbiiii,@function
        .size           _Z25hysteresisThresholdKernelPKhPhPbiiii,(.L_x_815 - _Z25hysteresisThresholdKernelPKhPhPbiiii)
        .other          _Z25hysteresisThresholdKernelPKhPhPbiiii,@"STO_CUDA_ENTRY STV_DEFAULT"
_Z25hysteresisThresholdKernelPKhPhPbiiii:
.text._Z25hysteresisThresholdKernelPKhPhPbiiii:
        /* <DEDUP_REMOVED lines=15> */
[----:B------:R-:W-:Y:S01]  /*00f0*/  SHF.R.S32.HI R0, RZ, 0x1f, R5 ;  /* 0x0000001fff007819 */ /* 0x000fe20000011405 */
[----:B------:R-:W1:Y:S01]  /*0100*/  LDCU.64 UR4, c[0x0][0x358] ;  /* 0x00006b00ff0477ac */ /* 0x000e620008000a00 */
[----:B0-----:R-:W-:Y:S01]  /*0110*/  IADD3 R2, P0, PT, R5, UR6, RZ ;  /* 0x0000000605027c10 */ /* 0x001fe2000ff1e0ff */
[----:B------:R-:W0:Y:S03]  /*0120*/  LDCU UR6, c[0x0][0x3a4] ;  /* 0x00007480ff0677ac */ /* 0x000e260008000800 */
[----:B------:R-:W-:-:S05]  /*0130*/  IADD3.X R3, PT, PT, R0, UR7, RZ, P0, !PT ;  /* 0x0000000700037c10 */ /* 0x000fca00087fe4ff */
[----:B-1----:R-:W0:Y:S02]  /*0140*/  LDG.E.U8 R2, desc[UR4][R2.64] ;  /* 0x0000000402027981 */ /* 0x002e24000c1e1100 */
[----:B0-----:R-:W-:-:S13]  /*0150*/  ISETP.GT.AND P0, PT, R2, UR6, PT ;  /* 0x0000000602007c0c */ /* 0x001fda000bf04270 */
[----:B------:R-:W-:Y:S05]  /*0160*/  @!P0 BRA `(.L_x_708) ;  /* 0x0000000000348947 */ /* 0x000fea0003800000 */
[----:B------:R-:W0:Y:S01]  /*0170*/  LDCU.64 UR6, c[0x0][0x390] ;  /* 0x00007200ff0677ac */ /* 0x000e220008000a00 */
[----:B------:R-:W-:Y:S02]  /*0180*/  IMAD.MOV.U32 R6, RZ, RZ, 0x1 ;  /* 0x00000001ff067424 */ /* 0x000fe400078e00ff */
[----:B------:R-:W-:Y:S01]  /*0190*/  IMAD.MOV.U32 R7, RZ, RZ, 0xff ;  /* 0x000000ffff077424 */ /* 0x000fe200078e00ff */
[----:B------:R-:W1:Y:S01]  /*01a0*/  LDCU.64 UR8, c[0x0][0x388] ;  /* 0x00007100ff0877ac */ /* 0x000e620008000a00 */
[C---:B0-----:R-:W-:Y:S02]  /*01b0*/  IADD3 R2, P0, PT, R5.reuse, UR6, RZ ;  /* 0x0000000605027c10 */ /* 0x041fe4000ff1e0ff */
[----:B-1----:R-:W-:Y:S02]  /*01c0*/  IADD3 R4, P1, PT, R5, UR8, RZ ;  /* 0x0000000805047c10 */ /* 0x002fe4000ff3e0ff */
[C---:B------:R-:W-:Y:S02]  /*01d0*/  IADD3.X R3, PT, PT, R0.reuse, UR7, RZ, P0, !PT ;  /* 0x0000000700037c10 */ /* 0x040fe400087fe4ff */
[----:B------:R-:W-:-:S02]  /*01e0*/  IADD3.X R5, PT, PT, R0, UR9, RZ, P1, !PT ;  /* 0x0000000900057c10 */ /* 0x000fc40008ffe4ff */
[----:B------:R-:W-:Y:S02]  /*01f0*/  PRMT R0, R6, 0x7610, R0 ;  /* 0x0000761006007816 */ /* 0x000fe40000000000 */
[----:B------:R-:W-:-:S03]  /*0200*/  PRMT R6, R7, 0x7610, R6 ;  /* 0x0000761007067816 */ /* 0x000fc60000000006 */
[----:B------:R-:W-:Y:S04]  /*0210*/  STG.E.U8 desc[UR4][R2.64], R0 ;  /* 0x0000000002007986 */ /* 0x000fe8000c101104 */
[----:B------:R-:W-:Y:S01]  /*0220*/  STG.E.U8 desc[UR4][R4.64], R6 ;  /* 0x0000000604007986 */ /* 0x000fe2000c101104 */
[----:B------:R-:W-:Y:S05]  /*0230*/  EXIT ;  /* 0x000000000000794d */ /* 0x000fea0003800000 */
.L_x_708:
[----:B------:R-:W0:Y:S01]  /*0240*/  LDCU UR6, c[0x0][0x3a0] ;  /* 0x00007400ff0677ac */ /* 0x000e220008000800 */
[----:B------:R-:W-:Y:S01]  /*0250*/  IMAD.MOV.U32 R4, RZ, RZ, 0x80 ;  /* 0x00000080ff047424 */ /* 0x000fe200078e00ff */
[----:B0-----:R-:W-:-:S13]  /*0260*/  ISETP.GT.AND P0, PT, R2, UR6, PT ;  /* 0x0000000602007c0c */ /* 0x001fda000bf04270 */
[----:B------:R-:W0:Y:S02]  /*0270*/  @P0 LDC.64 R2, c[0x0][0x388] ;  /* 0x0000e200ff020b82 */ /* 0x000e240000000a00 */
[----:B0-----:R-:W-:-:S05]  /*0280*/  @P0 IADD3 R2, P1, PT, R5, R2, RZ ;  /* 0x0000000205020210 */ /* 0x001fca0007f3e0ff */
[----:B------:R-:W-:-:S05]  /*0290*/  @P0 IMAD.X R3, R0, 0x1, R3, P1 ;  /* 0x0000000100030824 */ /* 0x000fca00008e0603 */
[----:B------:R0:W-:Y:S01]  /*02a0*/  @P0 STG.E.U8 desc[UR4][R2.64], R4 ;  /* 0x0000000402000986 */ /* 0x0001e2000c101104 */
[----:B------:R-:W-:Y:S05]  /*02b0*/  @P0 EXIT ;  /* 0x000000000000094d */ /* 0x000fea0003800000 */
[----:B------:R-:W0:Y:S02]  /*02c0*/  LDCU.64 UR6, c[0x0][0x388] ;  /* 0x00007100ff0677ac */ /* 0x000e240008000a00 */
[----:B0-----:R-:W-:-:S04]  /*02d0*/  IADD3 R2, P0, PT, R5, UR6, RZ ;  /* 0x0000000605027c10 */ /* 0x001fc8000ff1e0ff */
[----:B------:R-:W-:-:S05]  /*02e0*/  IADD3.X R3, PT, PT, R0, UR7, RZ, P0, !PT ;  /* 0x0000000700037c10 */ /* 0x000fca00087fe4ff */
[----:B------:R-:W-:Y:S01]  /*02f0*/  STG.E.U8 desc[UR4][R2.64], RZ ;  /* 0x000000ff02007986 */ /* 0x000fe2000c101104 */
[----:B------:R-:W-:Y:S05]  /*0300*/  EXIT ;  /* 0x000000000000794d */ /* 0x000fea0003800000 */
.L_x_709:
        /* <DEDUP_REMOVED lines=15> */
.L_x_815:


//--------------------- .text._Z12dilateKernelPKhPhiii --------------------------
	.section	.text._Z12dilateKernelPKhPhiii,"ax",@progbits
	.align	128
        .global         _Z12dilateKernelPKhPhiii
        .type           _Z12dilateKernelPKhPhiii,@function
        .size           _Z12dilateKernelPKhPhiii,(.L_x_816 - _Z12dilateKernelPKhPhiii)
        .other          _Z12dilateKernelPKhPhiii,@"STO_CUDA_ENTRY STV_DEFAULT"
_Z12dilateKernelPKhPhiii:
.text._Z12dilateKernelPKhPhiii:
        /* <DEDUP_REMOVED lines=10> */
[----:B-1----:R-:W-:-:S05]  /*00a0*/  IMAD R10, R10, UR4, R3 ;  /* 0x000000040a0a7c24 */ /* 0x002fca000f8e0203 */
[----:B------:R-:W-:-:S13]  /*00b0*/  ISETP.GE.OR P0, PT, R10, UR12, P0 ;  /* 0x0000000c0a007c0c */ /* 0x000fda0008706670 */
[----:B------:R-:W-:Y:S05]  /*00c0*/  @P0 EXIT ;  /* 0x000000000000094d */ /* 0x000fea0003800000 */
[----:B------:R-:W0:Y:S01]  /*00d0*/  LDCU UR7, c[0x0][0x398] ;  /* 0x00007300ff0777ac */ /* 0x000e220008000800 */
[----:B------:R-:W-:Y:S01]  /*00e0*/  PRMT R3, RZ, 0x7610, R3 ;  /* 0x00007610ff037816 */ /* 0x000fe20000000003 */
[----:B------:R-:W1:Y:S01]  /*00f0*/  LDCU.64 UR10, c[0x0][0x358] ;  /* 0x00006b00ff0a77ac */ /* 0x000e620008000a00 */
[----:B0-----:R-:W-:-:S09]  /*0100*/  UISETP.GE.AND UP0, UPT, UR7, URZ, UPT ;  /* 0x000000ff0700728c */ /* 0x001fd2000bf06270 */
[----:B-1----:R-:W-:Y:S05]  /*0110*/  BRA.U !UP0, `(.L_x_710) ;  /* 0x0000000908d47547 */ /* 0x002fea000b800000 */
[----:B------:R-:W-:Y:S02]  /*0120*/  USHF.L.U32 UR4, UR7, 0x1, URZ ;  /* 0x0000000107047899 */ /* 0x000fe400080006ff */
[----:B------:R-:W-:Y:S01]  /*0130*/  VIADD R9, R10, -UR7 ;  /* 0x800000070a097c36 */ /* 0x000fe20008000000 */
[----:B------:R-:W-:Y:S01]  /*0140*/  UIADD3 UR8, UPT, UPT, -UR7, URZ, URZ ;  /* 0x000000ff07087290 */ /* 0x000fe2000fffe1ff */
[----:B------:R-:W-:Y:S01]  /*0150*/  PRMT R3, RZ, 0x7610, R3 ;  /* 0x00007610ff037816 */ /* 0x000fe20000000003 */
[----:B------:R-:W-:Y:S02]  /*0160*/  ULOP3.LUT UR6, UR4, 0xfffffff8, URZ, 0xc0, !UPT ;  /* 0xfffffff804067892 */ /* 0x000fe4000f8ec0ff */
[----:B------:R-:W-:Y:S02]  /*0170*/  ULOP3.LUT UR4, UR4, 0x6, URZ, 0xc0, !UPT ;  /* 0x0000000604047892 */ /* 0x000fe4000f8ec0ff */
[----:B------:R-:W-:Y:S02]  /*0180*/  UIADD3 UR5, UPT, UPT, -UR7, 0x3, URZ ;  /* 0x0000000307057890 */ /* 0x000fe4000fffe1ff */
[----:B------:R-:W-:-:S02]  /*0190*/  UISETP.GE.U32.AND UP1, UPT, UR4, 0x3, UPT ;  /* 0x000000030400788c */ /* 0x000fc4000bf26070 */
[----:B------:R-:W-:Y:S01]  /*01a0*/  UIADD3 UR9, UPT, UPT, -UR6, URZ, URZ ;  /* 0x000000ff06097290 */ /* 0x000fe2000fffe1ff */
[----:B------:R-:W-:-:S11]  /*01b0*/  UMOV UR4, UR8 ;  /* 0x0000000800047c82 */ /* 0x000fd60008000000 */
.L_x_717:
[----:B------:R-:W0:Y:S01]  /*01c0*/  LDCU UR7, c[0x0][0x398] ;  /* 0x00007300ff0777ac */ /* 0x000e220008000800 */
[----:B------:R-:W-:Y:S01]  /*01d0*/  VIADD R12, R7, UR4 ;  /* 0x00000004070c7c36 */ /* 0x000fe20008000000 */
[----:B------:R-:W1:Y:S01]  /*01e0*/  LDCU UR12, c[0x0][0x394] ;  /* 0x00007280ff0c77ac */ /* 0x000e620008000800 */
[----:B------:R-:W-:Y:S01]  /*01f0*/  UMOV UR6, UR4 ;  /* 0x0000000400067c82 */ /* 0x000fe20008000000 */
[----:B------:R-:W-:Y:S02]  /*0200*/  UIADD3 UR4, UPT, UPT, UR4, 0x1, URZ ;  /* 0x0000000104047890 */ /* 0x000fe4000fffe0ff */
[----:B0-----:R-:W-:Y:S02]  /*0210*/  UISETP.GE.U32.AND UP2, UPT, UR7, 0x4, UPT ;  /* 0x000000040700788c */ /* 0x001fe4000bf46070 */
[----:B------:R-:W-:Y:S01]  /*0220*/  UISETP.NE.AND UP0, UPT, UR6, UR7, UPT ;  /* 0x000000070600728c */ /* 0x000fe2000bf05270 */
[----:B-1----:R-:W-:Y:S02]  /*0230*/  ISETP.GE.AND P0, PT, R12, UR12, PT ;  /* 0x0000000c0c007c0c */ /* 0x002fe4000bf06270 */
[----:B------:R-:W-:-:S02]  /*0240*/  UMOV UR6, UR8 ;  /* 0x0000000800067c82 */ /* 0x000fc40008000000 */
[----:B------:R-:W-:Y:S02]  /*0250*/  ISETP.GT.AND P0, PT, R12, -0x1, !P0 ;  /* 0xffffffff0c00780c */ /* 0x000fe40004704270 */
[----:B------:R-:W-:Y:S11]  /*0260*/  BRA.U !UP2, `(.L_x_711) ;  /* 0x000000050a3c7547 */ /* 0x000ff6000b800000 */
[----:B------:R-:W0:Y:S01]  /*0270*/  LDCU UR6, c[0x0][0x390] ;  /* 0x00007200ff0677ac */ /* 0x000e220008000800 */
[--C-:B------:R-:W-:Y:S01]  /*0280*/  IMAD.MOV.U32 R11, RZ, RZ, R9.reuse ;  /* 0x000000ffff0b7224 */ /* 0x100fe200078e0009 */
[----:B------:R-:W1:Y:S01]  /*0290*/  LDCU UR14, c[0x0][0x390] ;  /* 0x00007200ff0e77ac */ /* 0x000e620008000800 */
[----:B------:R-:W2:Y:S01]  /*02a0*/  LDCU.64 UR12, c[0x0][0x380] ;  /* 0x00007000ff0c77ac */ /* 0x000ea20008000a00 */
[----:B------:R-:W-:Y:S01]  /*02b0*/  UMOV UR7, UR5 ;  /* 0x0000000500077c82 */ /* 0x000fe20008000000 */
[----:B0-----:R-:W-:Y:S01]  /*02c0*/  IMAD R15, R12, UR6, R9 ;  /* 0x000000060c0f7c24 */ /* 0x001fe2000f8e0209 */
[----:B------:R-:W-:-:S06]  /*02d0*/  UMOV UR6, UR9 ;  /* 0x0000000900067c82 */ /* 0x000fcc0008000000 */
.L_x_712:
[C---:B-1----:R-:W-:Y:S01]  /*02e0*/  ISETP.GE.AND P6, PT, R11.reuse, UR14, PT ;  /* 0x0000000e0b007c0c */ /* 0x042fe2000bfc6270 */
[----:B------:R-:W-:Y:S01]  /*02f0*/  VIADD R0, R11, 0x1 ;  /* 0x000000010b007836 */ /* 0x000fe20000000000 */
[----:B--2---:R-:W-:Y:S02]  /*0300*/  IADD3 R4, P1, PT, R15, UR12, RZ ;  /* 0x0000000c0f047c10 */ /* 0x004fe4000ff3e0ff */
[----:B------:R-:W-:Y:S02]  /*0310*/  ISETP.GT.AND P6, PT, R11, -0x1, !P6 ;  /* 0xffffffff0b00780c */ /* 0x000fe400077c4270 */
[----:B------:R-:W-:Y:S02]  /*0320*/  ISETP.GE.AND P5, PT, R0, UR14, PT ;  /* 0x0000000e00007c0c */ /* 0x000fe4000bfa6270 */
[----:B------:R-:W-:Y:S02]  /*0330*/  PLOP3.LUT P6, PT, P6, P0, PT, 0x80, 0x8 ;  /* 0x000000000008781c */ /* 0x000fe400037c1070 */
[----:B------:R-:W-:-:S02]  /*0340*/  LEA.HI.X.SX32 R5, R15, UR13, 0x1, P1 ;  /* 0x0000000d0f057c11 */ /* 0x000fc400088f0eff */
[----:B------:R-:W-:-:S04]  /*0350*/  ISETP.GT.AND P5, PT, R0, -0x1, !P5 ;  /* 0xffffffff0000780c */ /* 0x000fc80006fa4270 */
[----:B------:R-:W-:-:S05]  /*0360*/  PLOP3.LUT P5, PT, P5, P0, PT, 0x80, 0x8 ;  /* 0x000000000008781c */ /* 0x000fca0002fa1070 */
[----:B------:R-:W2:Y:S08]  /*0370*/  @P6 LDG.E.U8 R6, desc[UR10][R4.64] ;  /* 0x0000000a04066981 */ /* 0x000eb0000c1e1100 */
[----:B------:R-:W3:Y:S01]  /*0380*/  @P5 LDG.E.U8 R8, desc[UR10][R4.64+0x1] ;  /* 0x0000010a04085981 */ /* 0x000ee2000c1e1100 */
[----:B------:R-:W-:-:S05]  /*0390*/  VIADD R0, R11, 0x2 ;  /* 0x000000020b007836 */ /* 0x000fca0000000000 */
[----:B------:R-:W-:-:S04]  /*03a0*/  ISETP.GE.AND P1, PT, R0, UR14, PT ;  /* 0x0000000e00007c0c */ /* 0x000fc8000bf26270 */
[----:B------:R-:W-:Y:S01]  /*03b0*/  ISETP.GT.AND P1, PT, R0, -0x1, !P1 ;  /* 0xffffffff0000780c */ /* 0x000fe20004f24270 */
[----:B------:R-:W-:-:S03]  /*03c0*/  VIADD R0, R11, 0x3 ;  /* 0x000000030b007836 */ /* 0x000fc60000000000 */
[----:B------:R-:W-:Y:S02]  /*03d0*/  PLOP3.LUT P1, PT, P1, P0, PT, 0x80, 0x8 ;  /* 0x000000000008781c */ /* 0x000fe40000f21070 */
[----:B------:R-:W-:-:S04]  /*03e0*/  ISETP.GE.AND P4, PT, R0, UR14, PT ;  /* 0x0000000e00007c0c */ /* 0x000fc8000bf86270 */
[----:B------:R-:W-:Y:S01]  /*03f0*/  ISETP.GT.AND P4, PT, R0, -0x1, !P4 ;  /* 0xffffffff0000780c */ /* 0x000fe20006784270 */
[----:B------:R-:W-:-:S03]  /*0400*/  VIADD R0, R11, 0x4 ;  /* 0x000000040b007836 */ /* 0x000fc60000000000 */
[----:B------:R-:W-:-:S03]  /*0410*/  PLOP3.LUT P4, PT, P4, P0, PT, 0x80, 0x8 ;  /* 0x000000000008781c */ /* 0x000fc60002781070 */
[----:B------:R-:W4:Y:S01]  /*0420*/  @P1 LDG.E.U8 R2, desc[UR10][R4.64+0x2] ;  /* 0x0000020a04021981 */ /* 0x000f22000c1e1100 */
[----:B------:R-:W-:Y:S01]  /*0430*/  ISETP.GE.AND P3, PT, R0, UR14, PT ;  /* 0x0000000e00007c0c */ /* 0x000fe2000bf66270 */
[----:B------:R-:W-:-:S03]  /*0440*/  VIADD R13, R11, 0x5 ;  /* 0x000000050b0d7836 */ /* 0x000fc60000000000 */
[----:B------:R-:W-:-:S04]  /*0450*/  ISETP.GT.AND P3, PT, R0, -0x1, !P3 ;  /* 0xffffffff0000780c */ /* 0x000fc80005f64270 */
[----:B------:R-:W-:Y:S01]  /*0460*/  PLOP3.LUT P3, PT, P3, P0, PT, 0x80, 0x8 ;  /* 0x000000000008781c */ /* 0x000fe20001f61070 */
[----:B------:R-:W5:Y:S01]  /*0470*/  @P4 LDG.E.U8 R0, desc[UR10][R4.64+0x3] ;  /* 0x0000030a04004981 */ /* 0x000f62000c1e1100 */
[----:B------:R-:W-:Y:S02]  /*0480*/  ISETP.GE.AND P2, PT, R13, UR14, PT ;  /* 0x0000000e0d007c0c */ /* 0x000fe4000bf46270 */
[----:B------:R-:W-:Y:S02]  /*0490*/  @P6 LOP3.LUT R14, R3, 0xff, RZ, 0xc0, !PT ;  /* 0x000000ff030e6812 */ /* 0x000fe400078ec0ff */
[----:B------:R-:W-:Y:S01]  /*04a0*/  ISETP.GT.AND P2, PT, R13, -0x1, !P2 ;  /* 0xffffffff0d00780c */ /* 0x000fe20005744270 */
[----:B------:R-:W-:-:S03]  /*04b0*/  VIADD R13, R11, 0x6 ;  /* 0x000000060b0d7836 */ /* 0x000fc60000000000 */
[----:B------:R-:W-:Y:S02]  /*04c0*/  PLOP3.LUT P2, PT, P2, P0, PT, 0x80, 0x8 ;  /* 0x000000000008781c */ /* 0x000fe40001741070 */
[----:B--2---:R-:W-:Y:S02]  /*04d0*/  @P6 VIMNMX.U16x2 R14, PT, PT, R6, R14, !PT ;  /* 0x0000000e060e6248 */ /* 0x004fe40007fe0200 */
[----:B------:R-:W2:Y:S02]  /*04e0*/  @P3 LDG.E.U8 R6, desc[UR10][R4.64+0x4] ;  /* 0x0000040a04063981 */ /* 0x000ea4000c1e1100 */
[----:B------:R-:W-:Y:S02]  /*04f0*/  @P6 PRMT R3, R14, 0x7610, R3 ;  /* 0x000076100e036816 */ /* 0x000fe40000000003 */
[----:B------:R-:W-:Y:S02]  /*0500*/  ISETP.GE.AND P6, PT, R13, UR14, PT ;  /* 0x0000000e0d007c0c */ /* 0x000fe4000bfc6270 */
[----:B------:R-:W-:-:S02]  /*0510*/  @P5 LOP3.LUT R14, R3, 0xff, RZ, 0xc0, !PT ;  /* 0x000000ff030e5812 */ /* 0x000fc400078ec0ff */
[----:B------:R-:W-:Y:S01]  /*0520*/  ISETP.GT.AND P6, PT, R13, -0x1, !P6 ;  /* 0xffffffff0d00780c */ /* 0x000fe200077c4270 */
[----:B------:R-:W-:Y:S01]  /*0530*/  VIADD R13, R11, 0x7 ;  /* 0x000000070b0d7836 */ /* 0x000fe20000000000 */
[----:B---3--:R-:W-:Y:S02]  /*0540*/  @P5 VIMNMX.U16x2 R14, PT, PT, R8, R14, !PT ;  /* 0x0000000e080e5248 */ /* 0x008fe40007fe0200 */
[----:B------:R-:W-:Y:S01]  /*0550*/  PLOP3.LUT P6, PT, P6, P0, PT, 0x80, 0x8 ;  /* 0x000000000008781c */ /* 0x000fe200037c1070 */
[----:B------:R-:W3:Y:S01]  /*0560*/  @P2 LDG.E.U8 R8, desc[UR10][R4.64+0x5] ;  /* 0x0000050a04082981 */ /* 0x000ee2000c1e1100 */
[----:B------:R-:W-:Y:S02]  /*0570*/  @P5 PRMT R3, R14, 0x7610, R3 ;  /* 0x000076100e035816 */ /* 0x000fe40000000003 */
[----:B------:R-:W-:-:S04]  /*0580*/  ISETP.GE.AND P5, PT, R13, UR14, PT ;  /* 0x0000000e0d007c0c */ /* 0x000fc8000bfa6270 */
[----:B------:R-:W-:-:S04]  /*0590*/  ISETP.GT.AND P5, PT, R13, -0x1, !P5 ;  /* 0xffffffff0d00780c */ /* 0x000fc80006fa4270 */
[----:B------:R-:W-:Y:S01]  /*05a0*/  PLOP3.LUT P5, PT, P5, P0, PT, 0x80, 0x8 ;  /* 0x000000000008781c */ /* 0x000fe20002fa1070 */
[----:B------:R-:W3:-:S12]  /*05b0*/  @P6 LDG.E.U8 R14, desc[UR10][R4.64+0x6] ;  /* 0x0000060a040e6981 */ /* 0x000ed8000c1e1100 */
[----:B------:R-:W3:Y:S01]  /*05c0*/  @P5 LDG.E.U8 R16, desc[UR10][R4.64+0x7] ;  /* 0x0000070a04105981 */ /* 0x000ee2000c1e1100 */
[----:B------:R-:W-:Y:S01]  /*05d0*/  @P1 LOP3.LUT R18, R3, 0xff, RZ, 0xc0, !PT ;  /* 0x000000ff03121812 */ /* 0x000fe200078ec0ff */
[----:B------:R-:W-:Y:S01]  /*05e0*/  UIADD3 UR6, UPT, UPT, UR6, 0x8, URZ ;  /* 0x0000000806067890 */ /* 0x000fe2000fffe0ff */
[----:B------:R-:W-:Y:S01]  /*05f0*/  VIADD R15, R15, 0x8 ;  /* 0x000000080f0f7836 */ /* 0x000fe20000000000 */
[----:B------:R-:W-:Y:S01]  /*0600*/  UIADD3 UR7, UPT, UPT, UR7, 0x8, URZ ;  /* 0x0000000807077890 */ /* 0x000fe2000fffe0ff */
[----:B----4-:R-:W-:Y:S01]  /*0610*/  @P1 VIMNMX.U16x2 R2, PT, PT, R2, R18, !PT ;  /* 0x0000001202021248 */ /* 0x010fe20007fe0200 */
[----:B------:R-:W-:Y:S01]  /*0620*/  UISETP.NE.AND UP2, UPT, UR6, URZ, UPT ;  /* 0x000000ff0600728c */ /* 0x000fe2000bf45270 */
[----:B------:R-:W-:Y:S02]  /*0630*/  VIADD R11, R11, 0x8 ;  /* 0x000000080b0b7836 */ /* 0x000fe40000000000 */
[----:B------:R-:W-:-:S04]  /*0640*/  @P1 PRMT R3, R2, 0x7610, R3 ;  /* 0x0000761002031816 */ /* 0x000fc80000000003 */
[----:B------:R-:W-:-:S04]  /*0650*/  @P4 LOP3.LUT R2, R3, 0xff, RZ, 0xc0, !PT ;  /* 0x000000ff03024812 */ /* 0x000fc800078ec0ff */
[----:B-----5:R-:W-:-:S04]  /*0660*/  @P4 VIMNMX.U16x2 R0, PT, PT, R0, R2, !PT ;  /* 0x0000000200004248 */ /* 0x020fc80007fe0200 */
[----:B------:R-:W-:-:S04]  /*0670*/  @P4 PRMT R3, R0, 0x7610, R3 ;  /* 0x0000761000034816 */ /* 0x000fc80000000003 */
[----:B------:R-:W-:-:S04]  /*0680*/  @P3 LOP3.LUT R0, R3, 0xff, RZ, 0xc0, !PT ;  /* 0x000000ff03003812 */ /* 0x000fc800078ec0ff */
[----:B--2---:R-:W-:-:S04]  /*0690*/  @P3 VIMNMX.U16x2 R0, PT, PT, R6, R0, !PT ;  /* 0x0000000006003248 */ /* 0x004fc80007fe0200 */
[----:B------:R-:W-:-:S04]  /*06a0*/  @P3 PRMT R3, R0, 0x7610, R3 ;  /* 0x0000761000033816 */ /* 0x000fc80000000003 */
[----:B------:R-:W-:-:S04]  /*06b0*/  @P2 LOP3.LUT R0, R3, 0xff, RZ, 0xc0, !PT ;  /* 0x000000ff03002812 */ /* 0x000fc800078ec0ff */
[----:B---3--:R-:W-:-:S04]  /*06c0*/  @P2 VIMNMX.U16x2 R0, PT, PT, R8, R0, !PT ;  /* 0x0000000008002248 */ /* 0x008fc80007fe0200 */
[----:B------:R-:W-:-:S04]  /*06d0*/  @P2 PRMT R3, R0, 0x7610, R3 ;  /* 0x0000761000032816 */ /* 0x000fc80000000003 */
[----:B------:R-:W-:-:S04]  /*06e0*/  @P6 LOP3.LUT R0, R3, 0xff, RZ, 0xc0, !PT ;  /* 0x000000ff03006812 */ /* 0x000fc800078ec0ff */
[----:B------:R-:W-:-:S04]  /*06f0*/  @P6 VIMNMX.U16x2 R0, PT, PT, R14, R0, !PT ;  /* 0x000000000e006248 */ /* 0x000fc80007fe0200 */
[----:B------:R-:W-:-:S04]  /*0700*/  @P6 PRMT R3, R0, 0x7610, R3 ;  /* 0x0000761000036816 */ /* 0x000fc80000000003 */
[----:B------:R-:W-:-:S04]  /*0710*/  @P5 LOP3.LUT R0, R3, 0xff, RZ, 0xc0, !PT ;  /* 0x000000ff03005812 */ /* 0x000fc800078ec0ff */
[----:B------:R-:W-:-:S04]  /*0720*/  @P5 VIMNMX.U16x2 R0, PT, PT, R16, R0, !PT ;  /* 0x0000000010005248 */ /* 0x000fc80007fe0200 */
[----:B------:R-:W-:Y:S01]  /*0730*/  @P5 PRMT R3, R0, 0x7610, R3 ;  /* 0x0000761000035816 */ /* 0x000fe20000000003 */
[----:B------:R-:W-:Y:S06]  /*0740*/  BRA.U UP2, `(.L_x_712) ;  /* 0xfffffff902e47547 */ /* 0x000fec000b83ffff */
[----:B------:R-:W-:-:S12]  /*0750*/  UIADD3 UR6, UPT, UPT, UR7, -0x3, URZ ;  /* 0xfffffffd07067890 */ /* 0x000fd8000fffe0ff */
.L_x_711:
[----:B------:R-:W0:Y:S01]  /*0760*/  LDCU UR7, c[0x0][0x398] ;  /* 0x00007300ff0777ac */ /* 0x000e220008000800 */
[----:B------:R-:W1:Y:S01]  /*0770*/  LDCU UR12, c[0x0][0x390] ;  /* 0x00007200ff0c77ac */ /* 0x000e620008000800 */
[----:B0-----:R-:W-:Y:S01]  /*0780*/  ULOP3.LUT UP2, URZ, UR7, 0x1, URZ, 0xc0, !UPT ;  /* 0x0000000107ff7892 */ /* 0x001fe2000f84c0ff */
[----:B-1----:R-:W-:Y:S10]  /*0790*/  BRA.U !UP1, `(.L_x_713) ;  /* 0x0000000109987547 */ /* 0x002ff4000b800000 */
[----:B------:R-:W0:Y:S01]  /*07a0*/  LDCU UR7, c[0x0][0x390] ;  /* 0x00007200ff0777ac */ /* 0x000e220008000800 */
[----:B------:R-:W-:Y:S01]  /*07b0*/  VIADD R5, R10, UR6 ;  /* 0x000000060a057c36 */ /* 0x000fe20008000000 */
[----:B------:R-:W1:Y:S03]  /*07c0*/  LDCU.64 UR14, c[0x0][0x380] ;  /* 0x00007000ff0e77ac */ /* 0x000e660008000a00 */
[C---:B------:R-:W-:Y:S01]  /*07d0*/  VIADD R2, R5.reuse, 0x1 ;  /* 0x0000000105027836 */ /* 0x040fe20000000000 */
[----:B0-----:R-:W-:Y:S01]  /*07e0*/  ISETP.GE.AND P1, PT, R5, UR7, PT ;  /* 0x0000000705007c0c */ /* 0x001fe2000bf26270 */
[----:B------:R-:W-:-:S03]  /*07f0*/  IMAD R0, R12, UR7, R5 ;  /* 0x000000070c007c24 */ /* 0x000fc6000f8e0205 */
[----:B------:R-:W-:Y:S02]  /*0800*/  ISETP.GE.AND P2, PT, R2, UR7, PT ;  /* 0x0000000702007c0c */ /* 0x000fe4000bf46270 */
[C---:B------:R-:W-:Y:S02]  /*0810*/  ISETP.GT.AND P1, PT, R5.reuse, -0x1, !P1 ;  /* 0xffffffff0500780c */ /* 0x040fe40004f24270 */
[C---:B-1----:R-:W-:Y:S02]  /*0820*/  IADD3 R14, P3, PT, R0.reuse, UR14, RZ ;  /* 0x0000000e000e7c10 */ /* 0x042fe4000ff7e0ff */
[----:B------:R-:W-:Y:S02]  /*0830*/  PLOP3.LUT P1, PT, P1, P0, PT, 0x80, 0x8 ;  /* 0x000000000008781c */ /* 0x000fe40000f21070 */
[----:B------:R-:W-:Y:S01]  /*0840*/  LEA.HI.X.SX32 R15, R0, UR15, 0x1, P3 ;  /* 0x0000000f000f7c11 */ /* 0x000fe200098f0eff */
[----:B------:R-:W-:Y:S01]  /*0850*/  VIADD R0, R5, 0x2 ;  /* 0x0000000205007836 */ /* 0x000fe20000000000 */
[----:B------:R-:W-:-:S04]  /*0860*/  ISETP.GT.AND P2, PT, R2, -0x1, !P2 ;  /* 0xffffffff0200780c */ /* 0x000fc80005744270 */
[----:B------:R-:W-:Y:S02]  /*0870*/  PLOP3.LUT P2, PT, P2, P0, PT, 0x80, 0x8 ;  /* 0x000000000008781c */ /* 0x000fe40001741070 */
[----:B------:R-:W-:-:S03]  /*0880*/  ISETP.GE.AND P3, PT, R0, UR7, PT ;  /* 0x0000000700007c0c */ /* 0x000fc6000bf66270 */
[----:B------:R-:W2:Y:S01]  /*0890*/  @P1 LDG.E.U8 R6, desc[UR10][R14.64] ;  /* 0x0000000a0e061981 */ /* 0x000ea2000c1e1100 */
[----:B------:R-:W-:Y:S01]  /*08a0*/  ISETP.GT.AND P3, PT, R0, -0x1, !P3 ;  /* 0xffffffff0000780c */ /* 0x000fe20005f64270 */
[----:B------:R-:W-:-:S03]  /*08b0*/  VIADD R0, R5, 0x3 ;  /* 0x0000000305007836 */ /* 0x000fc60000000000 */
[----:B------:R-:W-:-:S03]  /*08c0*/  PLOP3.LUT P3, PT, P3, P0, PT, 0x80, 0x8 ;  /* 0x000000000008781c */ /* 0x000fc60001f61070 */
[----:B------:R-:W3:Y:S01]  /*08d0*/  @P2 LDG.E.U8 R2, desc[UR10][R14.64+0x1] ;  /* 0x0000010a0e022981 */ /* 0x000ee2000c1e1100 */
[----:B------:R-:W-:-:S04]  /*08e0*/  ISETP.GE.AND P4, PT, R0, UR7, PT ;  /* 0x0000000700007c0c */ /* 0x000fc8000bf86270 */
[----:B------:R-:W-:-:S04]  /*08f0*/  ISETP.GT.AND P4, PT, R0, -0x1, !P4 ;  /* 0xffffffff0000780c */ /* 0x000fc80006784270 */
[----:B------:R-:W-:Y:S01]  /*0900*/  PLOP3.LUT P4, PT, P4, P0, PT, 0x80, 0x8 ;  /* 0x000000000008781c */ /* 0x000fe20002781070 */
[----:B------:R-:W4:-:S12]  /*0910*/  @P3 LDG.E.U8 R0, desc[UR10][R14.64+0x2] ;  /* 0x0000020a0e003981 */ /* 0x000f18000c1e1100 */
[----:B------:R-:W5:Y:S01]  /*0920*/  @P4 LDG.E.U8 R4, desc[UR10][R14.64+0x3] ;  /* 0x0000030a0e044981 */ /* 0x000f62000c1e1100 */
[----:B------:R-:W-:Y:S01]  /*0930*/  @P1 LOP3.LUT R8, R3, 0xff, RZ, 0xc0, !PT ;  /* 0x000000ff03081812 */ /* 0x000fe200078ec0ff */
[----:B------:R-:W-:-:S03]  /*0940*/  UIADD3 UR6, UPT, UPT, UR6, 0x4, URZ ;  /* 0x0000000406067890 */ /* 0x000fc6000fffe0ff */
[----:B--2---:R-:W-:-:S04]  /*0950*/  @P1 VIMNMX.U16x2 R6, PT, PT, R6, R8, !PT ;  /* 0x0000000806061248 */ /* 0x004fc80007fe0200 */
[----:B------:R-:W-:-:S04]  /*0960*/  @P1 PRMT R3, R6, 0x7610, R3 ;  /* 0x0000761006031816 */ /* 0x000fc80000000003 */
[----:B------:R-:W-:-:S04]  /*0970*/  @P2 LOP3.LUT R6, R3, 0xff, RZ, 0xc0, !PT ;  /* 0x000000ff03062812 */ /* 0x000fc800078ec0ff */
[----:B---3--:R-:W-:-:S04]  /*0980*/  @P2 VIMNMX.U16x2 R2, PT, PT, R2, R6, !PT ;  /* 0x0000000602022248 */ /* 0x008fc80007fe0200 */
[----:B------:R-:W-:-:S04]  /*0990*/  @P2 PRMT R3, R2, 0x7610, R3 ;  /* 0x0000761002032816 */ /* 0x000fc80000000003 */
[----:B------:R-:W-:-:S04]  /*09a0*/  @P3 LOP3.LUT R2, R3, 0xff, RZ, 0xc0, !PT ;  /* 0x000000ff03023812 */ /* 0x000fc800078ec0ff */
[----:B----4-:R-:W-:-:S04]  /*09b0*/  @P3 VIMNMX.U16x2 R0, PT, PT, R0, R2, !PT ;  /* 0x0000000200003248 */ /* 0x010fc80007fe0200 */
[----:B------:R-:W-:-:S04]  /*09c0*/  @P3 PRMT R3, R0, 0x7610, R3 ;  /* 0x0000761000033816 */ /* 0x000fc80000000003 */
[----:B------:R-:W-:-:S04]  /*09d0*/  @P4 LOP3.LUT R0, R3, 0xff, RZ, 0xc0, !PT ;  /* 0x000000ff03004812 */ /* 0x000fc800078ec0ff */
[----:B-----5:R-:W-:-:S04]  /*09e0*/  @P4 VIMNMX.U16x2 R0, PT, PT, R4, R0, !PT ;  /* 0x0000000004004248 */ /* 0x020fc80007fe0200 */
[----:B------:R-:W-:-:S07]  /*09f0*/  @P4 PRMT R3, R0, 0x7610, R3 ;  /* 0x0000761000034816 */ /* 0x000fce0000000003 */
.L_x_713:
[----:B------:R-:W-:Y:S05]  /*0a00*/  BRA.U !UP2, `(.L_x_714) ;  /* 0x000000010a587547 */ /* 0x000fea000b800000 */
[----:B------:R-:W0:Y:S01]  /*0a10*/  LDCU UR7, c[0x0][0x390] ;  /* 0x00007200ff0777ac */ /* 0x000e220008000800 */
[----:B------:R-:W-:Y:S01]  /*0a20*/  VIADD R5, R10, UR6 ;  /* 0x000000060a057c36 */ /* 0x000fe20008000000 */
[----:B------:R-:W1:Y:S03]  /*0a30*/  LDCU.64 UR14, c[0x0][0x380] ;  /* 0x00007000ff0e77ac */ /* 0x000e660008000a00 */
[C---:B------:R-:W-:Y:S01]  /*0a40*/  VIADD R0, R5.reuse, 0x1 ;  /* 0x0000000105007836 */ /* 0x040fe20000000000 */
[----:B0-----:R-:W-:Y:S01]  /*0a50*/  ISETP.GE.AND P1, PT, R5, UR7, PT ;  /* 0x0000000705007c0c */ /* 0x001fe2000bf26270 */
[----:B------:R-:W-:-:S03]  /*0a60*/  IMAD R2, R12, UR7, R5 ;  /* 0x000000070c027c24 */ /* 0x000fc6000f8e0205 */
[----:B------:R-:W-:Y:S02]  /*0a70*/  ISETP.GE.AND P2, PT, R0, UR7, PT ;  /* 0x0000000700007c0c */ /* 0x000fe4000bf46270 */
[----:B------:R-:W-:Y:S02]  /*0a80*/  ISETP.GT.AND P1, PT, R5, -0x1, !P1 ;  /* 0xffffffff0500780c */ /* 0x000fe40004f24270 */
[----:B-1----:R-:W-:Y:S02]  /*0a90*/  IADD3 R4, P3, PT, R2, UR14, RZ ;  /* 0x0000000e02047c10 */ /* 0x002fe4000ff7e0ff */
[----:B------:R-:W-:Y:S02]  /*0aa0*/  PLOP3.LUT P1, PT, P1, P0, PT, 0x80, 0x8 ;  /* 0x000000000008781c */ /* 0x000fe40000f21070 */
[----:B------:R-:W-:Y:S02]  /*0ab0*/  ISETP.GT.AND P2, PT, R0, -0x1, !P2 ;  /* 0xffffffff0000780c */ /* 0x000fe40005744270 */
[----:B------:R-:W-:-:S02]  /*0ac0*/  LEA.HI.X.SX32 R5, R2, UR15, 0x1, P3 ;  /* 0x0000000f02057c11 */ /* 0x000fc400098f0eff */
[----:B------:R-:W-:-:S07]  /*0ad0*/  PLOP3.LUT P2, PT, P2, P0, PT, 0x80, 0x8 ;  /* 0x000000000008781c */ /* 0x000fce0001741070 */
[----:B------:R-:W2:Y:S06]  /*0ae0*/  @P1 LDG.E.U8 R0, desc[UR10][R4.64] ;  /* 0x0000000a04001981 */ /* 0x000eac000c1e1100 */
[----:B------:R-:W3:Y:S01]  /*0af0*/  @P2 LDG.E.U8 R2, desc[UR10][R4.64+0x1] ;  /* 0x0000010a04022981 */ /* 0x000ee2000c1e1100 */
[----:B------:R-:W-:Y:S01]  /*0b00*/  @P1 LOP3.LUT R6, R3, 0xff, RZ, 0xc0, !PT ;  /* 0x000000ff03061812 */ /* 0x000fe200078ec0ff */
[----:B------:R-:W-:-:S03]  /*0b10*/  UIADD3 UR6, UPT, UPT, UR6, 0x2, URZ ;  /* 0x0000000206067890 */ /* 0x000fc6000fffe0ff */
[----:B--2---:R-:W-:-:S04]  /*0b20*/  @P1 VIMNMX.U16x2 R0, PT, PT, R0, R6, !PT ;  /* 0x0000000600001248 */ /* 0x004fc80007fe0200 */
[----:B------:R-:W-:-:S04]  /*0b30*/  @P1 PRMT R3, R0, 0x7610, R3 ;  /* 0x0000761000031816 */ /* 0x000fc80000000003 */
[----:B------:R-:W-:-:S04]  /*0b40*/  @P2 LOP3.LUT R0, R3, 0xff, RZ, 0xc0, !PT ;  /* 0x000000ff03002812 */ /* 0x000fc800078ec0ff */
[----:B---3--:R-:W-:-:S04]  /*0b50*/  @P2 VIMNMX.U16x2 R0, PT, PT, R2, R0, !PT ;  /* 0x0000000002002248 */ /* 0x008fc80007fe0200 */
[----:B------:R-:W-:-:S07]  /*0b60*/  @P2 PRMT R3, R0, 0x7610, R3 ;  /* 0x0000761000032816 */ /* 0x000fce0000000003 */
.L_x_714:
[----:B------:R-:W-:Y:S01]  /*0b70*/  VIADD R5, R10, UR6 ;  /* 0x000000060a057c36 */ /* 0x000fe20008000000 */
[----:B------:R-:W-:Y:S04]  /*0b80*/  BSSY.RECONVERGENT B0, `(.L_x_715) ;  /* 0x000000d000007945 */ /* 0x000fe80003800200 */
[----:B------:R-:W-:-:S04]  /*0b90*/  ISETP.GE.AND P1, PT, R5, UR12, PT ;  /* 0x0000000c05007c0c */ /* 0x000fc8000bf26270 */
[----:B------:R-:W-:-:S04]  /*0ba0*/  ISETP.GT.AND P1, PT, R5, -0x1, !P1 ;  /* 0xffffffff0500780c */ /* 0x000fc80004f24270 */
[----:B------:R-:W-:-:S13]  /*0bb0*/  PLOP3.LUT P1, PT, P1, P0, PT, 0x80, 0x8 ;  /* 0x000000000008781c */ /* 0x000fda0000f21070 */
[----:B------:R-:W-:Y:S05]  /*0bc0*/  @!P1 BRA `(.L_x_716) ;  /* 0x0000000000209947 */ /* 0x000fea0003800000 */
[----:B------:R-:W0:Y:S01]  /*0bd0*/  LDCU.64 UR6, c[0x0][0x380] ;  /* 0x00007000ff0677ac */ /* 0x000e220008000a00 */
[----:B------:R-:W-:-:S05]  /*0be0*/  IMAD R12, R12, UR12, R5 ;  /* 0x0000000c0c0c7c24 */ /* 0x000fca000f8e0205 */
[----:B0-----:R-:W-:-:S04]  /*0bf0*/  IADD3 R4, P0, PT, R12, UR6, RZ ;  /* 0x000000060c047c10 */ /* 0x001fc8000ff1e0ff */
[----:B------:R-:W-:-:S05]  /*0c00*/  LEA.HI.X.SX32 R5, R12, UR7, 0x1, P0 ;  /* 0x000000070c057c11 */ /* 0x000fca00080f0eff */
[----:B------:R-:W2:Y:S01]  /*0c10*/  LDG.E.U8 R4, desc[UR10][R4.64] ;  /* 0x0000000a04047981 */ /* 0x000ea2000c1e1100 */
[----:B------:R-:W-:-:S04]  /*0c20*/  LOP3.LUT R0, R3, 0xff, RZ, 0xc0, !PT ;  /* 0x000000ff03007812 */ /* 0x000fc800078ec0ff */
[----:B--2---:R-:W-:-:S04]  /*0c30*/  VIMNMX.U16x2 R0, PT, PT, R4, R0, !PT ;  /* 0x0000000004007248 */ /* 0x004fc80007fe0200 */
[----:B------:R-:W-:-:S07]  /*0c40*/  PRMT R3, R0, 0x7610, R3 ;  /* 0x0000761000037816 */ /* 0x000fce0000000003 */
.L_x_716:
[----:B------:R-:W-:Y:S05]  /*0c50*/  BSYNC.RECONVERGENT B0 ;  /* 0x0000000000007941 */ /* 0x000fea0003800200 */
.L_x_715:
[----:B------:R-:W-:Y:S05]  /*0c60*/  BRA.U UP0, `(.L_x_717) ;  /* 0xfffffff500547547 */ /* 0x000fea000b83ffff */
.L_x_710:
[----:B------:R-:W0:Y:S01]  /*0c70*/  LDCU.64 UR6, c[0x0][0x388] ;  /* 0x00007100ff0677ac */ /* 0x000e220008000a00 */
[----:B------:R-:W-:-:S05]  /*0c80*/  IMAD R7, R7, UR12, R10 ;  /* 0x0000000c07077c24 */ /* 0x000fca000f8e020a */
[----:B0-----:R-:W-:-:S04]  /*0c90*/  IADD3 R4, P0, PT, R7, UR6, RZ ;  /* 0x0000000607047c10 */ /* 0x001fc8000ff1e0ff */
[----:B------:R-:W-:-:S05]  /*0ca0*/  LEA.HI.X.SX32 R5, R7, UR7, 0x1, P0 ;  /* 0x0000000707057c11 */ /* 0x000fca00080f0eff */
[----:B------:R-:W-:Y:S01]  /*0cb0*/  STG.E.U8 desc[UR10][R4.64], R3 ;  /* 0x0000000304007986 */ /* 0x000fe2000c10110a */
[----:B------:R-:W-:Y:S05]  /*0cc0*/  EXIT ;  /* 0x000000000000794d */ /* 0x000fea0003800000 */
.L_x_718:
        /* <DEDUP_REMOVED lines=11> */
.L_x_816:


//--------------------- .text._Z11erodeKernelPKhPhiii --------------------------
	.section	.text._Z11erodeKernelPKhPhiii,"ax",@progbits
	.align	128
        .global         _Z11erodeKernelPKhPhiii
        .type           _Z11erodeKernelPKhPhiii,@function
        .size           _Z11erodeKernelPKhPhiii,(.L_x_817 - _Z11erodeKernelPKhPhiii)
        .other          _Z11erodeKernelPKhPhiii,@"STO_CUDA_ENTRY STV_DEFAULT"
_Z11erodeKernelPKhPhiii:
.text._Z11erodeKernelPKhPhiii:
        /* <DEDUP_REMOVED lines=14> */
[----:B------:R-:W-:Y:S01]  /*00e0*/  IMAD.MOV.U32 R3, RZ, RZ, 0xff ;  /* 0x000000ffff037424 */ /* 0x000fe200078e00ff */
[----:B------:R-:W1:Y:S01]  /*00f0*/  LDCU.64 UR10, c[0x0][0x358] ;  /* 0x00006b00ff0a77ac */ /* 0x000e620008000a00 */
[----:B0-----:R-:W-:-:S09]  /*0100*/  UISETP.GE.AND UP0, UPT, UR7, URZ, UPT ;  /* 0x000000ff0700728c */ /* 0x001fd2000bf06270 */
[----:B-1----:R-:W-:Y:S05]  /*0110*/  BRA.U !UP0, `(.L_x_719) ;  /* 0x0000000908d47547 */ /* 0x002fea000b800000 */
[----:B------:R-:W-:Y:S01]  /*0120*/  USHF.L.U32 UR4, UR7, 0x1, URZ ;  /* 0x0000000107047899 */ /* 0x000fe200080006ff */
[----:B------:R-:W-:Y:S01]  /*0130*/  IMAD.MOV.U32 R3, RZ, RZ, 0xff ;  /* 0x000000ffff037424 */ /* 0x000fe200078e00ff */
[----:B------:R-:W-:Y:S02]  /*0140*/  UIADD3 UR8, UPT, UPT, -UR7, URZ, URZ ;  /* 0x000000ff07087290 */ /* 0x000fe4000fffe1ff */
[----:B------:R-:W-:Y:S01]  /*0150*/  VIADD R9, R10, -UR7 ;  /* 0x800000070a097c36 */ /* 0x000fe20008000000 */
[----:B------:R-:W-:Y:S02]  /*0160*/  ULOP3.LUT UR6, UR4, 0xfffffff8, URZ, 0xc0, !UPT ;  /* 0xfffffff804067892 */ /* 0x000fe4000f8ec0ff */
[----:B------:R-:W-:Y:S02]  /*0170*/  ULOP3.LUT UR4, UR4, 0x6, URZ, 0xc0, !UPT ;  /* 0x0000000604047892 */ /* 0x000fe4000f8ec0ff */
[----:B------:R-:W-:Y:S02]  /*0180*/  UIADD3 UR5, UPT, UPT, -UR7, 0x3, URZ ;  /* 0x0000000307057890 */ /* 0x000fe4000fffe1ff */
[----:B------:R-:W-:-:S02]  /*0190*/  UISETP.GE.U32.AND UP1, UPT, UR4, 0x3, UPT ;  /* 0x000000030400788c */ /* 0x000fc4000bf26070 */
[----:B------:R-:W-:Y:S01]  /*01a0*/  UIADD3 UR9, UPT, UPT, -UR6, URZ, URZ ;  /* 0x000000ff06097290 */ /* 0x000fe2000fffe1ff */
[----:B------:R-:W-:-:S11]  /*01b0*/  UMOV UR4, UR8 ;  /* 0x0000000800047c82 */ /* 0x000fd60008000000 */
.L_x_726:
        /* <DEDUP_REMOVED lines=18> */
.L_x_721:
        /* <DEDUP_REMOVED lines=31> */
[----:B--2---:R-:W-:Y:S02]  /*04d0*/  @P6 VIMNMX.U16x2 R14, PT, PT, R6, R14, PT ;  /* 0x0000000e060e6248 */ /* 0x004fe40003fe0200 */
[----:B------:R-:W2:Y:S02]  /*04e0*/  @P3 LDG.E.U8 R6, desc[UR10][R4.64+0x4] ;  /* 0x0000040a04063981 */ /* 0x000ea4000c1e1100 */
[----:B------:R-:W-:Y:S02]  /*04f0*/  @P6 PRMT R3, R14, 0x7610, R3 ;  /* 0x000076100e036816 */ /* 0x000fe40000000003 */
[----:B------:R-:W-:Y:S02]  /*0500*/  ISETP.GE.AND P6, PT, R13, UR14, PT ;  /* 0x0000000e0d007c0c */ /* 0x000fe4000bfc6270 */
[----:B------:R-:W-:-:S02]  /*0510*/  @P5 LOP3.LUT R14, R3, 0xff, RZ, 0xc0, !PT ;  /* 0x000000ff030e5812 */ /* 0x000fc400078ec0ff */
[----:B------:R-:W-:Y:S01]  /*0520*/  ISETP.GT.AND P6, PT, R13, -0x1, !P6 ;  /* 0xffffffff0d00780c */ /* 0x000fe200077c4270 */
[----:B------:R-:W-:Y:S01]  /*0530*/  VIADD R13, R11, 0x7 ;  /* 0x000000070b0d7836 */ /* 0x000fe20000000000 */
[----:B---3--:R-:W-:Y:S02]  /*0540*/  @P5 VIMNMX.U16x2 R14, PT, PT, R8, R14, PT ;  /* 0x0000000e080e5248 */ /* 0x008fe40003fe0200 */
        /* <DEDUP_REMOVED lines=12> */
[----:B----4-:R-:W-:Y:S01]  /*0610*/  @P1 VIMNMX.U16x2 R2, PT, PT, R2, R18, PT ;  /* 0x0000001202021248 */ /* 0x010fe20003fe0200 */
[----:B------:R-:W-:Y:S01]  /*0620*/  UISETP.NE.AND UP2, UPT, UR6, URZ, UPT ;  /* 0x000000ff0600728c */ /* 0x000fe2000bf45270 */
[----:B------:R-:W-:Y:S02]  /*0630*/  VIADD R11, R11, 0x8 ;  /* 0x000000080b0b7836 */ /* 0x000fe40000000000 */
[----:B------:R-:W-:-:S04]  /*0640*/  @P1 PRMT R3, R2, 0x7610, R3 ;  /* 0x0000761002031816 */ /* 0x000fc80000000003 */
[----:B------:R-:W-:-:S04]  /*0650*/  @P4 LOP3.LUT R2, R3, 0xff, RZ, 0xc0, !PT ;  /* 0x000000ff03024812 */ /* 0x000fc800078ec0ff */
[----:B-----5:R-:W-:-:S04]  /*0660*/  @P4 VIMNMX.U16x2 R0, PT, PT, R0, R2, PT ;  /* 0x0000000200004248 */ /* 0x020fc80003fe0200 */
[----:B------:R-:W-:-:S04]  /*0670*/  @P4 PRMT R3, R0, 0x7610, R3 ;  /* 0x0000761000034816 */ /* 0x000fc80000000003 */
[----:B------:R-:W-:-:S04]  /*0680*/  @P3 LOP3.LUT R0, R3, 0xff, RZ, 0xc0, !PT ;  /* 0x000000ff03003812 */ /* 0x000fc800078ec0ff */
[----:B--2---:R-:W-:-:S04]  /*0690*/  @P3 VIMNMX.U16x2 R0, PT, PT, R6, R0, PT ;  /* 0x0000000006003248 */ /* 0x004fc80003fe0200 */
[----:B------:R-:W-:-:S04]  /*06a0*/  @P3 PRMT R3, R0, 0x7610, R3 ;  /* 0x0000761000033816 */ /* 0x000fc80000000003 */
[----:B------:R-:W-:-:S04]  /*06b0*/  @P2 LOP3.LUT R0, R3, 0xff, RZ, 0xc0, !PT ;  /* 0x000000ff03002812 */ /* 0x000fc800078ec0ff */
[----:B---3--:R-:W-:-:S04]  /*06c0*/  @P2 VIMNMX.U16x2 R0, PT, PT, R8, R0, PT ;  /* 0x0000000008002248 */ /* 0x008fc80003fe0200 */
[----:B------:R-:W-:-:S04]  /*06d0*/  @P2 PRMT R3, R0, 0x7610, R3 ;  /* 0x0000761000032816 */ /* 0x000fc80000000003 */
[----:B------:R-:W-:-:S04]  /*06e0*/  @P6 LOP3.LUT R0, R3, 0xff, RZ, 0xc0, !PT ;  /* 0x000000ff03006812 */ /* 0x000fc800078ec0ff */
[----:B------:R-:W-:-:S04]  /*06f0*/  @P6 VIMNMX.U16x2 R0, PT, PT, R14, R0, PT ;  /* 0x000000000e006248 */ /* 0x000fc80003fe0200 */
[----:B------:R-:W-:-:S04]  /*0700*/  @P6 PRMT R3, R0, 0x7610, R3 ;  /* 0x0000761000036816 */ /* 0x000fc80000000003 */
[----:B------:R-:W-:-:S04]  /*0710*/  @P5 LOP3.LUT R0, R3, 0xff, RZ, 0xc0, !PT ;  /* 0x000000ff03005812 */ /* 0x000fc800078ec0ff */
[----:B------:R-:W-:-:S04]  /*0720*/  @P5 VIMNMX.U16x2 R0, PT, PT, R16, R0, PT ;  /* 0x0000000010005248 */ /* 0x000fc80003fe0200 */
[----:B------:R-:W-:Y:S01]  /*0730*/  @P5 PRMT R3, R0, 0x7610, R3 ;  /* 0x0000761000035816 */ /* 0x000fe20000000003 */
[----:B------:R-:W-:Y:S06]  /*0740*/  BRA.U UP2, `(.L_x_721) ;  /* 0xfffffff902e47547 */ /* 0x000fec000b83ffff */
[----:B------:R-:W-:-:S12]  /*0750*/  UIADD3 UR6, UPT, UPT, UR7, -0x3, URZ ;  /* 0xfffffffd07067890 */ /* 0x000fd8000fffe0ff */
.L_x_720:
        /* <DEDUP_REMOVED lines=31> */
[----:B--2---:R-:W-:-:S04]  /*0950*/  @P1 VIMNMX.U16x2 R6, PT, PT, R6, R8, PT ;  /* 0x0000000806061248 */ /* 0x004fc80003fe0200 */
[----:B------:R-:W-:-:S04]  /*0960*/  @P1 PRMT R3, R6, 0x7610, R3 ;  /* 0x0000761006031816 */ /* 0x000fc80000000003 */
[----:B------:R-:W-:-:S04]  /*0970*/  @P2 LOP3.LUT R6, R3, 0xff, RZ, 0xc0, !PT ;  /* 0x000000ff03062812 */ /* 0x000fc800078ec0ff */
[----:B---3--:R-:W-:-:S04]  /*0980*/  @P2 VIMNMX.U16x2 R2, PT, PT, R2, R6, PT ;  /* 0x0000000602022248 */ /* 0x008fc80003fe0200 */
[----:B------:R-:W-:-:S04]  /*0990*/  @P2 PRMT R3, R2, 0x7610, R3 ;  /* 0x0000761002032816 */ /* 0x000fc80000000003 */
[----:B------:R-:W-:-:S04]  /*09a0*/  @P3 LOP3.LUT R2, R3, 0xff, RZ, 0xc0, !PT ;  /* 0x000000ff03023812 */ /* 0x000fc800078ec0ff */
[----:B----4-:R-:W-:-:S04]  /*09b0*/  @P3 VIMNMX.U16x2 R0, PT, PT, R0, R2, PT ;  /* 0x0000000200003248 */ /* 0x010fc80003fe0200 */
[----:B------:R-:W-:-:S04]  /*09c0*/  @P3 PRMT R3, R0, 0x7610, R3 ;  /* 0x0000761000033816 */ /* 0x000fc80000000003 */
[----:B------:R-:W-:-:S04]  /*09d0*/  @P4 LOP3.LUT R0, R3, 0xff, RZ, 0xc0, !PT ;  /* 0x000000ff03004812 */ /* 0x000fc800078ec0ff */
[----:B-----5:R-:W-:-:S04]  /*09e0*/  @P4 VIMNMX.U16x2 R0, PT, PT, R4, R0, PT ;  /* 0x0000000004004248 */ /* 0x020fc80003fe0200 */
[----:B------:R-:W-:-:S07]  /*09f0*/  @P4 PRMT R3, R0, 0x7610, R3 ;  /* 0x0000761000034816 */ /* 0x000fce0000000003 */
.L_x_722:
        /* <DEDUP_REMOVED lines=18> */
[----:B--2---:R-:W-:-:S04]  /*0b20*/  @P1 VIMNMX.U16x2 R0, PT, PT, R0, R6, PT ;  /* 0x0000000600001248 */ /* 0x004fc80003fe0200 */
[----:B------:R-:W-:-:S04]  /*0b30*/  @P1 PRMT R3, R0, 0x7610, R3 ;  /* 0x0000761000031816 */ /* 0x000fc80000000003 */
[----:B------:R-:W-:-:S04]  /*0b40*/  @P2 LOP3.LUT R0, R3, 0xff, RZ, 0xc0, !PT ;  /* 0x000000ff03002812 */ /* 0x000fc800078ec0ff */
[----:B---3--:R-:W-:-:S04]  /*0b50*/  @P2 VIMNMX.U16x2 R0, PT, PT, R2, R0, PT ;  /* 0x0000000002002248 */ /* 0x008fc80003fe0200 */
[----:B------:R-:W-:-:S07]  /*0b60*/  @P2 PRMT R3, R0, 0x7610, R3 ;  /* 0x0000761000032816 */ /* 0x000fce0000000003 */
.L_x_723:
        /* <DEDUP_REMOVED lines=12> */
[----:B--2---:R-:W-:-:S04]  /*0c30*/  VIMNMX.U16x2 R0, PT, PT, R4, R0, PT ;  /* 0x0000000004007248 */ /* 0x004fc80003fe0200 */
[----:B------:R-:W-:-:S07]  /*0c40*/  PRMT R3, R0, 0x7610, R3 ;  /* 0x0000761000037816 */ /* 0x000fce0000000003 */
.L_x_725:
[----:B------:R-:W-:Y:S05]  /*0c50*/  BSYNC.RECONVERGENT B0 ;  /* 0x0000000000007941 */ /* 0x000fea0003800200 */
.L_x_724:
[----:B------:R-:W-:Y:S05]  /*0c60*/  BRA.U UP0, `(.L_x_726) ;  /* 0xfffffff500547547 */ /* 0x000fea000b83ffff */
.L_x_719:
[----:B------:R-:W0:Y:S01]  /*0c70*/  LDCU.64 UR6, c[0x0][0x388] ;  /* 0x00007100ff0677ac */ /* 0x000e220008000a00 */
[----:B------:R-:W-:-:S05]  /*0c80*/  IMAD R7, R7, UR12, R10 ;  /* 0x0000000c07077c24 */ /* 0x000fca000f8e020a */
[----:B0-----:R-:W-:-:S04]  /*0c90*/  IADD3 R4, P0, PT, R7, UR6, RZ ;  /* 0x0000000607047c10 */ /* 0x001fc8000ff1e0ff */
[----:B------:R-:W-:-:S05]  /*0ca0*/  LEA.HI.X.SX32 R5, R7, UR7, 0x1, P0 ;  /* 0x0000000707057c11 */ /* 0x000fca00080f0eff */
[----:B------:R-:W-:Y:S01]  /*0cb0*/  STG.E.U8 desc[UR10][R4.64], R3 ;  /* 0x0000000304007986 */ /* 0x000fe2000c10110a */
[----:B------:R-:W-:Y:S05]  /*0cc0*/  EXIT ;  /* 0x000000000000794d */ /* 0x000fea0003800000 */
.L_x_727:
        /* <DEDUP_REMOVED lines=11> */
.L_x_817:


//--------------------- .text._Z23normalizeResidualKernelPKfPhfii --------------------------
	.section	.text._Z23normalizeResidualKernelPKfPhfii,"ax",@progbits
	.align	128
        .global         _Z23normalizeResidualKernelPKfPhfii
        .type           _Z23normalizeResidualKernelPKfPhfii,@function
        .size           _Z23normalizeResidualKernelPKfPhfii,(.L_x_801 - _Z23normalizeResidualKernelPKfPhfii)
        .other          _Z23normalizeResidualKernelPKfPhfii,@"STO_CUDA_ENTRY STV_DEFAULT"
_Z23normalizeResidualKernelPKfPhfii:
.text._Z23normalizeResidualKernelPKfPhfii:
[----:B------:R-:W-:Y:S01]  /*0000*/  LDC R1, c[0x0][0x37c] ;  /* 0x0000df00ff017b82 */ /* 0x000fe20000000800 */
[----:B------:R-:W0:Y:S07]  /*0010*/  S2R R0, SR_TID.Y ;  /* 0x0000000000007919 */ /* 0x000e2e0000002200 */
[----:B------:R-:W1:Y:S01]  /*0020*/  LDC R2, c[0x0][0x360] ;  /* 0x0000d800ff027b82 */ /* 0x000e620000000800 */
[----:B------:R-:W2:Y:S01]  /*0030*/  LDCU UR7, c[0x0][0x398] ;  /* 0x00007300ff0777ac */ /* 0x000ea20008000800 */
[----:B------:R-:W1:Y:S01]  /*0040*/  S2R R5, SR_TID.X ;  /* 0x0000000000057919 */ /* 0x000e620000002100 */
[----:B------:R-:W3:Y:S05]  /*0050*/  LDCU UR6, c[0x0][0x394] ;  /* 0x00007280ff0677ac */ /* 0x000eea0008000800 */
[----:B------:R-:W0:Y:S08]  /*0060*/  S2UR UR5, SR_CTAID.Y ;  /* 0x00000000000579c3 */ /* 0x000e300000002600 */
[----:B------:R-:W0:Y:S08]  /*0070*/  LDC R3, c[0x0][0x364] ;  /* 0x0000d900ff037b82 */ /* 0x000e300000000800 */
[----:B------:R-:W1:Y:S01]  /*0080*/  S2UR UR4, SR_CTAID.X ;  /* 0x00000000000479c3 */ /* 0x000e620000002500 */
[----:B0-----:R-:W-:-:S05]  /*0090*/  IMAD R3, R3, UR5, R0 ;  /* 0x0000000503037c24 */ /* 0x001fca000f8e0200 */
[----:B--2---:R-:W-:Y:S01]  /*00a0*/  ISETP.GE.AND P0, PT, R3, UR7, PT ;  /* 0x0000000703007c0c */ /* 0x004fe2000bf06270 */
[----:B-1----:R-:W-:-:S05]  /*00b0*/  IMAD R2, R2, UR4, R5 ;  /* 0x0000000402027c24 */ /* 0x002fca000f8e0205 */
[----:B---3--:R-:W-:Y:S01]  /*00c0*/  ISETP.GE.OR P0, PT, R2, UR6, P0 ;  /* 0x0000000602007c0c */ /* 0x008fe20008706670 */
[----:B------:R-:W-:-:S12]  /*00d0*/  IMAD R2, R3, UR6, R2 ;  /* 0x0000000603027c24 */ /* 0x000fd8000f8e0202 */
[----:B------:R-:W-:Y:S05]  /*00e0*/  @P0 EXIT ;  /* 0x000000000000094d */ /* 0x000fea0003800000 */
[----:B------:R-:W0:Y:S01]  /*00f0*/  LDC.64 R4, c[0x0][0x380] ;  /* 0x0000e000ff047b82 */ /* 0x000e220000000a00 */
[----:B------:R-:W1:Y:S07]  /*0100*/  LDCU.64 UR4, c[0x0][0x358] ;  /* 0x00006b00ff0477ac */ /* 0x000e6e0008000a00 */
[----:B------:R-:W2:Y:S01]  /*0110*/  LDC R9, c[0x0][0x390] ;  /* 0x0000e400ff097b82 */ /* 0x000ea20000000800 */
[----:B0-----:R-:W-:-:S05]  /*0120*/  IMAD.WIDE R4, R2, 0x4, R4 ;  /* 0x0000000402047825 */ /* 0x001fca00078e0204 */
[----:B-1----:R-:W3:Y:S01]  /*0130*/  LDG.E R0, desc[UR4][R4.64] ;  /* 0x0000000404007981 */ /* 0x002ee2000c1e1900 */
[----:B------:R-:W-:Y:S01]  /*0140*/  BSSY.RECONVERGENT B0, `(.L_x_728) ;  /* 0x000000c000007945 */ /* 0x000fe20003800200 */
[----:B--2---:R-:W0:Y:S02]  /*0150*/  MUFU.RCP R3, R9 ;  /* 0x0000000900037308 */ /* 0x004e240000001000 */
[----:B0-----:R-:W-:-:S04]  /*0160*/  FFMA R6, R3, -R9, 1 ;  /* 0x3f80000003067423 */ /* 0x001fc80000000809 */
[----:B------:R-:W-:Y:S02]  /*0170*/  FFMA R3, R3, R6, R3 ;  /* 0x0000000603037223 */ /* 0x000fe40000000003 */
[----:B---3--:R-:W0:Y:S02]  /*0180*/  FCHK P0, R0, R9 ;  /* 0x0000000900007302 */ /* 0x008e240000000000 */
[----:B------:R-:W-:-:S04]  /*0190*/  FFMA R6, R0, R3, RZ ;  /* 0x0000000300067223 */ /* 0x000fc800000000ff */
[----:B------:R-:W-:-:S04]  /*01a0*/  FFMA R7, R6, -R9, R0 ;  /* 0x8000000906077223 */ /* 0x000fc80000000000 */
[----:B------:R-:W-:Y:S01]  /*01b0*/  FFMA R3, R3, R7, R6 ;  /* 0x0000000703037223 */ /* 0x000fe20000000006 */
[----:B0-----:R-:W-:Y:S06]  /*01c0*/  @!P0 BRA `(.L_x_729) ;  /* 0x00000000000c8947 */ /* 0x001fec0003800000 */
[----:B------:R-:W-:-:S07]  /*01d0*/  MOV R4, 0x1f0 ;  /* 0x000001f000047802 */ /* 0x000fce0000000f00 */
[----:B------:R-:W-:Y:S05]  /*01e0*/  CALL.REL.NOINC `($__internal_0_$__cuda_sm3x_div_rn_noftz_f32_slowpath) ;  /* 0x0000000000247944 */ /* 0x000fea0003c00000 */
[----:B------:R-:W-:-:S07]  /*01f0*/  IMAD.MOV.U32 R3, RZ, RZ, R0 ;  /* 0x000000ffff037224 */ /* 0x000fce00078e0000 */
.L_x_729:
[----:B------:R-:W-:Y:S05]  /*0200*/  BSYNC.RECONVERGENT B0 ;  /* 0x0000000000007941 */ /* 0x000fea0003800200 */
.L_x_728:
[----:B------:R-:W0:Y:S01]  /*0210*/  LDCU.64 UR6, c[0x0][0x388] ;  /* 0x00007100ff0677ac */ /* 0x000e220008000a00 */
[----:B------:R-:W-:-:S06]  /*0220*/  FMUL R3, R3, 255 ;  /* 0x437f000003037820 */ /* 0x000fcc0000400000 */
[----:B------:R-:W1:Y:S01]  /*0230*/  F2I.U32.TRUNC.NTZ R3, R3 ;  /* 0x0000000300037305 */ /* 0x000e62000020f000 */
[----:B0-----:R-:W-:-:S04]  /*0240*/  IADD3 R4, P0, PT, R2, UR6, RZ ;  /* 0x0000000602047c10 */ /* 0x001fc8000ff1e0ff */
[----:B------:R-:W-:-:S05]  /*0250*/  LEA.HI.X.SX32 R5, R2, UR7, 0x1, P0 ;  /* 0x0000000702057c11 */ /* 0x000fca00080f0eff */
[----:B-1----:R-:W-:Y:S01]  /*0260*/  STG.E.U8 desc[UR4][R4.64], R3 ;  /* 0x0000000304007986 */ /* 0x002fe2000c101104 */
[----:B------:R-:W-:Y:S05]  /*0270*/  EXIT ;  /* 0x000000000000794d */ /* 0x000fea0003800000 */
        .weak           $__internal_0_$__cuda_sm3x_div_rn_noftz_f32_slowpath
        .type           $__internal_0_$__cuda_sm3x_div_rn_noftz_f32_slowpath,@function
        .size           $__internal_0_$__cuda_sm3x_div_rn_noftz_f32_slowpath,(.L_x_801 - $__internal_0_$__cuda_sm3x_div_rn_noftz_f32_slowpath)
$__internal_0_$__cuda_sm3x_div_rn_noftz_f32_slowpath:
[----:B------:R-:W0:Y:S01]  /*0280*/  LDC R3, c[0x0][0x390] ;  /* 0x0000e400ff037b82 */ /* 0x000e220000000800 */
[--C-:B------:R-:W-:Y:S01]  /*0290*/  SHF.R.U32.HI R5, RZ, 0x17, R0.reuse ;  /* 0x00000017ff057819 */ /* 0x100fe20000011600 */
[----:B------:R-:W1:Y:S01]  /*02a0*/  LDCU UR6, c[0x0][0x390] ;  /* 0x00007200ff0677ac */ /* 0x000e620008000800 */
[----:B------:R-:W-:Y:S01]  /*02b0*/  BSSY.RECONVERGENT B1, `(.L_x_730) ;  /* 0x0000064000017945 */ /* 0x000fe20003800200 */
[----:B------:R-:W-:Y:S01]  /*02c0*/  IMAD.MOV.U32 R7, RZ, RZ, R0 ;  /* 0x000000ffff077224 */ /* 0x000fe200078e0000 */
[----:B------:R-:W-:-:S05]  /*02d0*/  LOP3.LUT R5, R5, 0xff, RZ, 0xc0, !PT ;  /* 0x000000ff05057812 */ /* 0x000fca00078ec0ff */
[----:B------:R-:W-:Y:S02]  /*02e0*/  VIADD R10, R5, 0xffffffff ;  /* 0xffffffff050a7836 */ /* 0x000fe40000000000 */
[----:B-1----:R-:W-:Y:S01]  /*02f0*/  IMAD.U32 R8, RZ, RZ, UR6 ;  /* 0x00000006ff087e24 */ /* 0x002fe2000f8e00ff */
[----:B0-----:R-:W-:-:S04]  /*0300*/  SHF.R.U32.HI R6, RZ, 0x17, R3 ;  /* 0x00000017ff067819 */ /* 0x001fc80000011603 */
[----:B------:R-:W-:-:S05]  /*0310*/  LOP3.LUT R6, R6, 0xff, RZ, 0xc0, !PT ;  /* 0x000000ff06067812 */ /* 0x000fca00078ec0ff */
[----:B------:R-:W-:-:S05]  /*0320*/  VIADD R11, R6, 0xffffffff ;  /* 0xffffffff060b7836 */ /* 0x000fca0000000000 */
[----:B------:R-:W-:-:S04]  /*0330*/  ISETP.GT.U32.AND P0, PT, R11, 0xfd, PT ;  /* 0x000000fd0b00780c */ /* 0x000fc80003f04070 */
[----:B------:R-:W-:-:S13]  /*0340*/  ISETP.GT.U32.OR P0, PT, R10, 0xfd, P0 ;  /* 0x000000fd0a00780c */ /* 0x000fda0000704470 */
[----:B------:R-:W-:Y:S01]  /*0350*/  @!P0 IMAD.MOV.U32 R9, RZ, RZ, RZ ;  /* 0x000000ffff098224 */ /* 0x000fe200078e00ff */
[----:B------:R-:W-:Y:S06]  /*0360*/  @!P0 BRA `(.L_x_731) ;  /* 0x00000000005c8947 */ /* 0x000fec0003800000 */
[----:B------:R-:W-:Y:S02]  /*0370*/  FSETP.GTU.FTZ.AND P1, PT, |R3|, +INF , PT ;  /* 0x7f8000000300780b */ /* 0x000fe40003f3c200 */
[----:B------:R-:W-:-:S04]  /*0380*/  FSETP.GTU.FTZ.AND P0, PT, |R0|, +INF , PT ;  /* 0x7f8000000000780b */ /* 0x000fc80003f1c200 */
[----:B------:R-:W-:-:S13]  /*0390*/  PLOP3.LUT P0, PT, P0, P1, PT, 0xf8, 0x8f ;  /* 0x00000000008f781c */ /* 0x000fda0000703f70 */
[----:B------:R-:W-:Y:S05]  /*03a0*/  @P0 BRA `(.L_x_732) ;  /* 0x00000004004c0947 */ /* 0x000fea0003800000 */
[----:B------:R-:W-:-:S13]  /*03b0*/  LOP3.LUT P0, RZ, R8, 0x7fffffff, R7, 0xc8, !PT ;  /* 0x7fffffff08ff7812 */ /* 0x000fda000780c807 */
[----:B------:R-:W-:Y:S05]  /*03c0*/  @!P0 BRA `(.L_x_733) ;  /* 0x00000004003c8947 */ /* 0x000fea0003800000 */
[C---:B------:R-:W-:Y:S02]  /*03d0*/  FSETP.NEU.FTZ.AND P2, PT, |R0|.reuse, +INF , PT ;  /* 0x7f8000000000780b */ /* 0x040fe40003f5d200 */
[----:B------:R-:W-:Y:S02]  /*03e0*/  FSETP.NEU.FTZ.AND P1, PT, |R3|, +INF , PT ;  /* 0x7f8000000300780b */ /* 0x000fe40003f3d200 */
[----:B------:R-:W-:-:S11]  /*03f0*/  FSETP.NEU.FTZ.AND P0, PT, |R0|, +INF , PT ;  /* 0x7f8000000000780b */ /* 0x000fd60003f1d200 */
[----:B------:R-:W-:Y:S05]  /*0400*/  @!P1 BRA !P2, `(.L_x_733) ;  /* 0x00000004002c9947 */ /* 0x000fea0005000000 */
[----:B------:R-:W-:-:S04]  /*0410*/  LOP3.LUT P2, RZ, R7, 0x7fffffff, RZ, 0xc0, !PT ;  /* 0x7fffffff07ff7812 */ /* 0x000fc8000784c0ff */
[----:B------:R-:W-:-:S13]  /*0420*/  PLOP3.LUT P1, PT, P1, P2, PT, 0x2f, 0xf2 ;  /* 0x0000000000f2781c */ /* 0x000fda0000f24577 */
[----:B------:R-:W-:Y:S05]  /*0430*/  @P1 BRA `(.L_x_734) ;  /* 0x0000000400181947 */ /* 0x000fea0003800000 */
[----:B------:R-:W-:-:S04]  /*0440*/  LOP3.LUT P1, RZ, R8, 0x7fffffff, RZ, 0xc0, !PT ;  /* 0x7fffffff08ff7812 */ /* 0x000fc8000782c0ff */
[----:B------:R-:W-:-:S13]  /*0450*/  PLOP3.LUT P0, PT, P0, P1, PT, 0x2f, 0xf2 ;  /* 0x0000000000f2781c */ /* 0x000fda0000702577 */
[----:B------:R-:W-:Y:S05]  /*0460*/  @P0 BRA `(.L_x_735) ;  /* 0x0000000400000947 */ /* 0x000fea0003800000 */
[----:B------:R-:W-:Y:S02]  /*0470*/  ISETP.GE.AND P0, PT, R10, RZ, PT ;  /* 0x000000ff0a00720c */ /* 0x000fe40003f06270 */
[----:B------:R-:W-:-:S11]  /*0480*/  ISETP.GE.AND P1, PT, R11, RZ, PT ;  /* 0x000000ff0b00720c */ /* 0x000fd60003f26270 */
[----:B------:R-:W-:Y:S02]  /*0490*/  @P0 IMAD.MOV.U32 R9, RZ, RZ, RZ ;  /* 0x000000ffff090224 */ /* 0x000fe400078e00ff */
[----:B------:R-:W-:Y:S01]  /*04a0*/  @!P0 FFMA R7, R0, 1.84467440737095516160e+19, RZ ;  /* 0x5f80000000078823 */ /* 0x000fe200000000ff */
[----:B------:R-:W-:Y:S02]  /*04b0*/  @!P0 IMAD.MOV.U32 R9, RZ, RZ, -0x40 ;  /* 0xffffffc0ff098424 */ /* 0x000fe400078e00ff */
[----:B------:R-:W-:Y:S02]  /*04c0*/  @!P1 FFMA R8, R3, 1.84467440737095516160e+19, RZ ;  /* 0x5f80000003089823 */ /* 0x000fe400000000ff */
[----:B------:R-:W-:-:S07]  /*04d0*/  @!P1 VIADD R9, R9, 0x40 ;  /* 0x0000004009099836 */ /* 0x000fce0000000000 */
.L_x_731:
[----:B------:R-:W-:Y:S01]  /*04e0*/  LEA R3, R6, 0xc0800000, 0x17 ;  /* 0xc080000006037811 */ /* 0x000fe200078eb8ff */
[----:B------:R-:W-:Y:S01]  /*04f0*/  VIADD R5, R5, 0xffffff81 ;  /* 0xffffff8105057836 */ /* 0x000fe20000000000 */
[----:B------:R-:W-:Y:S03]  /*0500*/  BSSY.RECONVERGENT B2, `(.L_x_736) ;  /* 0x0000035000027945 */ /* 0x000fe60003800200 */
[----:B------:R-:W-:Y:S01]  /*0510*/  IMAD.IADD R3, R8, 0x1, -R3 ;  /* 0x0000000108037824 */ /* 0x000fe200078e0a03 */
[C---:B------:R-:W-:Y:S01]  /*0520*/  IADD3 R6, PT, PT, R5.reuse, 0x7f, -R6 ;  /* 0x0000007f05067810 */ /* 0x040fe20007ffe806 */
[----:B------:R-:W-:Y:S02]  /*0530*/  IMAD R0, R5, -0x800000, R7 ;  /* 0xff80000005007824 */ /* 0x000fe400078e0207 */
[----:B------:R-:W0:Y:S01]  /*0540*/  MUFU.RCP R8, R3 ;  /* 0x0000000300087308 */ /* 0x000e220000001000 */
[----:B------:R-:W-:Y:S01]  /*0550*/  FADD.FTZ R11, -R3, -RZ ;  /* 0x800000ff030b7221 */ /* 0x000fe20000010100 */
[----:B------:R-:W-:-:S03]  /*0560*/  IMAD.IADD R6, R6, 0x1, R9 ;  /* 0x0000000106067824 */ /* 0x000fc600078e0209 */
[----:B0-----:R-:W-:-:S04]  /*0570*/  FFMA R13, R8, R11, 1 ;  /* 0x3f800000080d7423 */ /* 0x001fc8000000000b */
[----:B------:R-:W-:-:S04]  /*0580*/  FFMA R10, R8, R13, R8 ;  /* 0x0000000d080a7223 */ /* 0x000fc80000000008 */
[----:B------:R-:W-:-:S04]  /*0590*/  FFMA R7, R0, R10, RZ ;  /* 0x0000000a00077223 */ /* 0x000fc800000000ff */
[----:B------:R-:W-:-:S04]  /*05a0*/  FFMA R8, R11, R7, R0 ;  /* 0x000000070b087223 */ /* 0x000fc80000000000 */
[----:B------:R-:W-:-:S04]  /*05b0*/  FFMA R7, R10, R8, R7 ;  /* 0x000000080a077223 */ /* 0x000fc80000000007 */
[----:B------:R-:W-:-:S04]  /*05c0*/  FFMA R8, R11, R7, R0 ;  /* 0x000000070b087223 */ /* 0x000fc80000000000 */
[----:B------:R-:W-:-:S05]  /*05d0*/  FFMA R0, R10, R8, R7 ;  /* 0x000000080a007223 */ /* 0x000fca0000000007 */
[----:B------:R-:W-:-:S04]  /*05e0*/  SHF.R.U32.HI R3, RZ, 0x17, R0 ;  /* 0x00000017ff037819 */ /* 0x000fc80000011600 */
[----:B------:R-:W-:-:S05]  /*05f0*/  LOP3.LUT R3, R3, 0xff, RZ, 0xc0, !PT ;  /* 0x000000ff03037812 */ /* 0x000fca00078ec0ff */
[----:B------:R-:W-:-:S04]  /*0600*/  IMAD.IADD R9, R3, 0x1, R6 ;  /* 0x0000000103097824 */ /* 0x000fc800078e0206 */
[----:B------:R-:W-:-:S05]  /*0610*/  VIADD R3, R9, 0xffffffff ;  /* 0xffffffff09037836 */ /* 0x000fca0000000000 */
[----:B------:R-:W-:-:S13]  /*0620*/  ISETP.GE.U32.AND P0, PT, R3, 0xfe, PT ;  /* 0x000000fe0300780c */ /* 0x000fda0003f06070 */
[----:B------:R-:W-:Y:S05]  /*0630*/  @!P0 BRA `(.L_x_737) ;  /* 0x0000000000808947 */ /* 0x000fea0003800000 */
[----:B------:R-:W-:-:S13]  /*0640*/  ISETP.GT.AND P0, PT, R9, 0xfe, PT ;  /* 0x000000fe0900780c */ /* 0x000fda0003f04270 */
[----:B------:R-:W-:Y:S05]  /*0650*/  @P0 BRA `(.L_x_738) ;  /* 0x00000000006c0947 */ /* 0x000fea0003800000 */
[----:B------:R-:W-:-:S13]  /*0660*/  ISETP.GE.AND P0, PT, R9, 0x1, PT ;  /* 0x000000010900780c */ /* 0x000fda0003f06270 */
[----:B------:R-:W-:Y:S05]  /*0670*/  @P0 BRA `(.L_x_739) ;  /* 0x0000000000740947 */ /* 0x000fea0003800000 */
[----:B------:R-:W-:Y:S02]  /*0680*/  ISETP.GE.AND P0, PT, R9, -0x18, PT ;  /* 0xffffffe80900780c */ /* 0x000fe40003f06270 */
[----:B------:R-:W-:-:S11]  /*0690*/  LOP3.LUT R0, R0, 0x80000000, RZ, 0xc0, !PT ;  /* 0x8000000000007812 */ /* 0x000fd600078ec0ff */
[----:B------:R-:W-:Y:S05]  /*06a0*/  @!P0 BRA `(.L_x_739) ;  /* 0x0000000000688947 */ /* 0x000fea0003800000 */
[CCC-:B------:R-:W-:Y:S01]  /*06b0*/  FFMA.RZ R3, R10.reuse, R8.reuse, R7.reuse ;  /* 0x000000080a037223 */ /* 0x1c0fe2000000c007 */
[CCC-:B------:R-:W-:Y:S01]  /*06c0*/  FFMA.RM R6, R10.reuse, R8.reuse, R7.reuse ;  /* 0x000000080a067223 */ /* 0x1c0fe20000004007 */
[C---:B------:R-:W-:Y:S02]  /*06d0*/  ISETP.NE.AND P2, PT, R9.reuse, RZ, PT ;  /* 0x000000ff0900720c */ /* 0x040fe40003f45270 */
[----:B------:R-:W-:Y:S02]  /*06e0*/  ISETP.NE.AND P1, PT, R9, RZ, PT ;  /* 0x000000ff0900720c */ /* 0x000fe40003f25270 */
[----:B------:R-:W-:Y:S01]  /*06f0*/  LOP3.LUT R5, R3, 0x7fffff, RZ, 0xc0, !PT ;  /* 0x007fffff03057812 */ /* 0x000fe200078ec0ff */
[----:B------:R-:W-:Y:S01]  /*0700*/  FFMA.RP R3, R10, R8, R7 ;  /* 0x000000080a037223 */ /* 0x000fe20000008007 */
[----:B------:R-:W-:Y:S02]  /*0710*/  VIADD R8, R9, 0x20 ;  /* 0x0000002009087836 */ /* 0x000fe40000000000 */
[----:B------:R-:W-:Y:S01]  /*0720*/  LOP3.LUT R5, R5, 0x800000, RZ, 0xfc, !PT ;  /* 0x0080000005057812 */ /* 0x000fe200078efcff */
[----:B------:R-:W-:Y:S01]  /*0730*/  IMAD.MOV R7, RZ, RZ, -R9 ;  /* 0x000000ffff077224 */ /* 0x000fe200078e0a09 */
[----:B------:R-:W-:-:S02]  /*0740*/  FSETP.NEU.FTZ.AND P0, PT, R3, R6, PT ;  /* 0x000000060300720b */ /* 0x000fc40003f1d000 */
[----:B------:R-:W-:Y:S02]  /*0750*/  SHF.L.U32 R8, R5, R8, RZ ;  /* 0x0000000805087219 */ /* 0x000fe400000006ff */
[----:B------:R-:W-:Y:S02]  /*0760*/  SEL R6, R7, RZ, P2 ;  /* 0x000000ff07067207 */ /* 0x000fe40001000000 */
[----:B------:R-:W-:Y:S02]  /*0770*/  ISETP.NE.AND P1, PT, R8, RZ, P1 ;  /* 0x000000ff0800720c */ /* 0x000fe40000f25270 */
[----:B------:R-:W-:Y:S02]  /*0780*/  SHF.R.U32.HI R6, RZ, R6, R5 ;  /* 0x00000006ff067219 */ /* 0x000fe40000011605 */
[----:B------:R-:W-:Y:S02]  /*0790*/  PLOP3.LUT P0, PT, P0, P1, PT, 0xf8, 0x8f ;  /* 0x00000000008f781c */ /* 0x000fe40000703f70 */
[----:B------:R-:W-:-:S02]  /*07a0*/  SHF.R.U32.HI R8, RZ, 0x1, R6 ;  /* 0x00000001ff087819 */ /* 0x000fc40000011606 */
[----:B------:R-:W-:-:S04]  /*07b0*/  SEL R3, RZ, 0x1, !P0 ;  /* 0x00000001ff037807 */ /* 0x000fc80004000000 */
[----:B------:R-:W-:-:S04]  /*07c0*/  LOP3.LUT R3, R3, 0x1, R8, 0xf8, !PT ;  /* 0x0000000103037812 */ /* 0x000fc800078ef808 */
[----:B------:R-:W-:-:S05]  /*07d0*/  LOP3.LUT R3, R3, R6, RZ, 0xc0, !PT ;  /* 0x0000000603037212 */ /* 0x000fca00078ec0ff */
[----:B------:R-:W-:-:S05]  /*07e0*/  IMAD.IADD R3, R8, 0x1, R3 ;  /* 0x0000000108037824 */ /* 0x000fca00078e0203 */
[----:B------:R-:W-:Y:S01]  /*07f0*/  LOP3.LUT R0, R3, R0, RZ, 0xfc, !PT ;  /* 0x0000000003007212 */ /* 0x000fe200078efcff */
[----:B------:R-:W-:Y:S06]  /*0800*/  BRA `(.L_x_739) ;  /* 0x0000000000107947 */ /* 0x000fec0003800000 */
.L_x_738:
[----:B------:R-:W-:-:S04]  /*0810*/  LOP3.LUT R0, R0, 0x80000000, RZ, 0xc0, !PT ;  /* 0x8000000000007812 */ /* 0x000fc800078ec0ff */
[----:B------:R-:W-:Y:S01]  /*0820*/  LOP3.LUT R0, R0, 0x7f800000, RZ, 0xfc, !PT ;  /* 0x7f80000000007812 */ /* 0x000fe200078efcff */
[----:B------:R-:W-:Y:S06]  /*0830*/  BRA `(.L_x_739) ;  /* 0x0000000000047947 */ /* 0x000fec0003800000 */
.L_x_737:
[----:B------:R-:W-:-:S07]  /*0840*/  IMAD R0, R6, 0x800000, R0 ;  /* 0x0080000006007824 */ /* 0x000fce00078e0200 */
.L_x_739:
[----:B------:R-:W-:Y:S05]  /*0850*/  BSYNC.RECONVERGENT B2 ;  /* 0x0000000000027941 */ /* 0x000fea0003800200 */
.L_x_736:
[----:B------:R-:W-:Y:S05]  /*0860*/  BRA `(.L_x_740) ;  /* 0x0000000000207947 */ /* 0x000fea0003800000 */
.L_x_735:
[----:B------:R-:W-:-:S04]  /*0870*/  LOP3.LUT R0, R8, 0x80000000, R7, 0x48, !PT ;  /* 0x8000000008007812 */ /* 0x000fc800078e4807 */
[----:B------:R-:W-:Y:S01]  /*0880*/  LOP3.LUT R0, R0, 0x7f800000, RZ, 0xfc, !PT ;  /* 0x7f80000000007812 */ /* 0x000fe200078efcff */
[----:B------:R-:W-:Y:S06]  /*0890*/  BRA `(.L_x_740) ;  /* 0x0000000000147947 */ /* 0x000fec0003800000 */
.L_x_734:
[----:B------:R-:W-:Y:S01]  /*08a0*/  LOP3.LUT R0, R8, 0x80000000, R7, 0x48, !PT ;  /* 0x8000000008007812 */ /* 0x000fe200078e4807 */
[----:B------:R-:W-:Y:S06]  /*08b0*/  BRA `(.L_x_740) ;  /* 0x00000000000c7947 */ /* 0x000fec0003800000 */
.L_x_733:
[----:B------:R-:W0:Y:S01]  /*08c0*/  MUFU.RSQ R0, -QNAN ;  /* 0xffc0000000007908 */ /* 0x000e220000001400 */
[----:B------:R-:W-:Y:S05]  /*08d0*/  BRA `(.L_x_740) ;  /* 0x0000000000047947 */ /* 0x000fea0003800000 */
.L_x_732:
[----:B------:R-:W-:-:S07]  /*08e0*/  FADD.FTZ R0, R0, R3 ;  /* 0x0000000300007221 */ /* 0x000fce0000010000 */
.L_x_740:
[----:B------:R-:W-:Y:S05]  /*08f0*/  BSYNC.RECONVERGENT B1 ;  /* 0x0000000000017941 */ /* 0x000fea0003800200 */
.L_x_730:
[----:B------:R-:W-:-:S04]  /*0900*/  IMAD.MOV.U32 R5, RZ, RZ, 0x0 ;  /* 0x00000000ff057424 */ /* 0x000fc800078e00ff */
[----:B0-----:R-:W-:Y:S05]  /*0910*/  RET.REL.NODEC R4 `(_Z23normalizeResidualKernelPKfPhfii) ;  /* 0xfffffff404b87950 */ /* 0x001fea0003c3ffff */
.L_x_741:
        /* <DEDUP_REMOVED lines=14> */
.L_x_801:


//--------------------- .text._Z21ComputeResidualKernelPK3labS1_Pfii --------------------------
	.section	.text._Z21ComputeResidualKernelPK3labS1_Pfii,"ax",@progbits
	.align	128
        .global         _Z21ComputeResidualKernelPK3labS1_Pfii
        .type           _Z21ComputeResidualKernelPK3labS1_Pfii,@function
        .size           _Z21ComputeResidualKernelPK3labS1_Pfii,(.L_x_802 - _Z21ComputeResidualKernelPK3labS1_Pfii)
        .other          _Z21ComputeResidualKernelPK3labS1_Pfii,@"STO_CUDA_ENTRY STV_DEFAULT"
_Z21ComputeResidualKernelPK3labS1_Pfii:
.text._Z21ComputeResidualKernelPK3labS1_Pfii:
        /* <DEDUP_REMOVED lines=11> */
[----:B------:R-:W-:Y:S01]  /*00b0*/  ISETP.GE.OR P0, PT, R2, UR6, P0 ;  /* 0x0000000602007c0c */ /* 0x000fe20008706670 */
[----:B------:R-:W-:-:S12]  /*00c0*/  IMAD R2, R3, UR6, R2 ;  /* 0x0000000603027c24 */ /* 0x000fd8000f8e0202 */
[----:B------:R-:W-:Y:S05]  /*00d0*/  @P0 EXIT ;  /* 0x000000000000094d */ /* 0x000fea0003800000 */
[----:B------:R-:W0:Y:S01]  /*00e0*/  LDC.64 R4, c[0x0][0x380] ;  /* 0x0000e000ff047b82 */ /* 0x000e220000000a00 */
[----:B------:R-:W1:Y:S07]  /*00f0*/  LDCU.64 UR4, c[0x0][0x358] ;  /* 0x00006b00ff0477ac */ /* 0x000e6e0008000a00 */
[----:B------:R-:W2:Y:S01]  /*0100*/  LDC.64 R6, c[0x0][0x388] ;  /* 0x0000e200ff067b82 */ /* 0x000ea20000000a00 */
[----:B0-----:R-:W-:-:S05]  /*0110*/  IMAD.WIDE R4, R2, 0xc, R4 ;  /* 0x0000000c02047825 */ /* 0x001fca00078e0204 */
[----:B-1----:R-:W3:Y:S01]  /*0120*/  LDG.E R8, desc[UR4][R4.64+0x4] ;  /* 0x0000040404087981 */ /* 0x002ee2000c1e1900 */
[----:B--2---:R-:W-:-:S03]  /*0130*/  IMAD.WIDE R6, R2, 0xc, R6 ;  /* 0x0000000c02067825 */ /* 0x004fc600078e0206 */
[----:B------:R-:W2:Y:S04]  /*0140*/  LDG.E R0, desc[UR4][R4.64] ;  /* 0x0000000404007981 */ /* 0x000ea8000c1e1900 */
[----:B------:R-:W3:Y:S04]  /*0150*/  LDG.E R9, desc[UR4][R6.64+0x4] ;  /* 0x0000040406097981 */ /* 0x000ee8000c1e1900 */
[----:B------:R-:W2:Y:S04]  /*0160*/  LDG.E R3, desc[UR4][R6.64] ;  /* 0x0000000406037981 */ /* 0x000ea8000c1e1900 */
[----:B------:R-:W4:Y:S04]  /*0170*/  LDG.E R10, desc[UR4][R4.64+0x8] ;  /* 0x00000804040a7981 */ /* 0x000f28000c1e1900 */
[----:B------:R-:W4:Y:S01]  /*0180*/  LDG.E R11, desc[UR4][R6.64+0x8] ;  /* 0x00000804060b7981 */ /* 0x000f22000c1e1900 */
[----:B------:R-:W-:Y:S01]  /*0190*/  BSSY.RECONVERGENT B0, `(.L_x_742) ;  /* 0x0000013000007945 */ /* 0x000fe20003800200 */
[----:B---3--:R-:W-:Y:S01]  /*01a0*/  FADD R8, R8, -R9 ;  /* 0x8000000908087221 */ /* 0x008fe20000000000 */
[----:B--2---:R-:W-:-:S03]  /*01b0*/  FADD R0, R0, -R3 ;  /* 0x8000000300007221 */ /* 0x004fc60000000000 */
[----:B------:R-:W-:-:S04]  /*01c0*/  FMUL R3, R8, R8 ;  /* 0x0000000808037220 */ /* 0x000fc80000400000 */
[----:B------:R-:W-:Y:S01]  /*01d0*/  FFMA R3, R0, R0, R3 ;  /* 0x0000000000037223 */ /* 0x000fe20000000003 */
[----:B----4-:R-:W-:-:S04]  /*01e0*/  FADD R10, R10, -R11 ;  /* 0x8000000b0a0a7221 */ /* 0x010fc80000000000 */
[----:B------:R-:W-:-:S05]  /*01f0*/  FFMA R0, R10, R10, R3 ;  /* 0x0000000a0a007223 */ /* 0x000fca0000000003 */
[----:B------:R-:W-:Y:S01]  /*0200*/  IADD3 R8, PT, PT, R0, -0xd000000, RZ ;  /* 0xf300000000087810 */ /* 0x000fe20007ffe0ff */
[----:B------:R0:W1:Y:S03]  /*0210*/  MUFU.RSQ R3, R0 ;  /* 0x0000000000037308 */ /* 0x0000660000001400 */
[----:B------:R-:W-:-:S13]  /*0220*/  ISETP.GT.U32.AND P0, PT, R8, 0x727fffff, PT ;  /* 0x727fffff0800780c */ /* 0x000fda0003f04070 */
[----:B0-----:R-:W-:Y:S05]  /*0230*/  @!P0 BRA `(.L_x_743) ;  /* 0x0000000000108947 */ /* 0x001fea0003800000 */
[----:B------:R-:W-:-:S07]  /*0240*/  MOV R8, 0x260 ;  /* 0x0000026000087802 */ /* 0x000fce0000000f00 */
[----:B-1----:R-:W-:Y:S05]  /*0250*/  CALL.REL.NOINC `($__internal_1_$__cuda_sm20_sqrt_rn_f32_slowpath) ;  /* 0x00000000002c7944 */ /* 0x002fea0003c00000 */
[----:B------:R-:W-:Y:S01]  /*0260*/  MOV R7, R3 ;  /* 0x0000000300077202 */ /* 0x000fe20000000f00 */
[----:B------:R-:W-:Y:S06]  /*0270*/  BRA `(.L_x_744) ;  /* 0x0000000000107947 */ /* 0x000fec0003800000 */
.L_x_743:
[----:B-1----:R-:W-:Y:S01]  /*0280*/  FMUL.FTZ R7, R0, R3 ;  /* 0x0000000300077220 */ /* 0x002fe20000410000 */
[----:B------:R-:W-:-:S03]  /*0290*/  FMUL.FTZ R3, R3, 0.5 ;  /* 0x3f00000003037820 */ /* 0x000fc60000410000 */
[----:B------:R-:W-:-:S04]  /*02a0*/  FFMA R0, -R7, R7, R0 ;  /* 0x0000000707007223 */ /* 0x000fc80000000100 */
[----:B------:R-:W-:-:S07]  /*02b0*/  FFMA R7, R0, R3, R7 ;  /* 0x0000000300077223 */ /* 0x000fce0000000007 */
.L_x_744:
[----:B------:R-:W-:Y:S05]  /*02c0*/  BSYNC.RECONVERGENT B0 ;  /* 0x0000000000007941 */ /* 0x000fea0003800200 */
.L_x_742:
[----:B------:R-:W0:Y:S02]  /*02d0*/  LDC.64 R4, c[0x0][0x390] ;  /* 0x0000e400ff047b82 */ /* 0x000e240000000a00 */
[----:B0-----:R-:W-:-:S05]  /*02e0*/  IMAD.WIDE R2, R2, 0x4, R4 ;  /* 0x0000000402027825 */ /* 0x001fca00078e0204 */
[----:B------:R-:W-:Y:S01]  /*02f0*/  STG.E desc[UR4][R2.64], R7 ;  /* 0x0000000702007986 */ /* 0x000fe2000c101904 */
[----:B------:R-:W-:Y:S05]  /*0300*/  EXIT ;  /* 0x000000000000794d */ /* 0x000fea0003800000 */
        .weak           $__internal_1_$__cuda_sm20_sqrt_rn_f32_slowpath
        .type           $__internal_1_$__cuda_sm20_sqrt_rn_f32_slowpath,@function
        .size           $__internal_1_$__cuda_sm20_sqrt_rn_f32_slowpath,(.L_x_802 - $__internal_1_$__cuda_sm20_sqrt_rn_f32_slowpath)
$__internal_1_$__cuda_sm20_sqrt_rn_f32_slowpath:
[----:B------:R-:W-:-:S13]  /*0310*/  LOP3.LUT P0, RZ, R0, 0x7fffffff, RZ, 0xc0, !PT ;  /* 0x7fffffff00ff7812 */ /* 0x000fda000780c0ff */
[----:B------:R-:W-:Y:S01]  /*0320*/  @!P0 MOV R3, R0 ;  /* 0x0000000000038202 */ /* 0x000fe20000000f00 */
[----:B------:R-:W-:Y:S06]  /*0330*/  @!P0 BRA `(.L_x_745) ;  /* 0x0000000000408947 */ /* 0x000fec0003800000 */
[----:B------:R-:W-:-:S13]  /*0340*/  FSETP.GEU.FTZ.AND P0, PT, R0, RZ, PT ;  /* 0x000000ff0000720b */ /* 0x000fda0003f1e000 */
[----:B------:R-:W-:Y:S01]  /*0350*/  @!P0 MOV R3, 0x7fffffff ;  /* 0x7fffffff00038802 */ /* 0x000fe20000000f00 */
[----:B------:R-:W-:Y:S06]  /*0360*/  @!P0 BRA `(.L_x_745) ;  /* 0x0000000000348947 */ /* 0x000fec0003800000 */
[----:B------:R-:W-:-:S13]  /*0370*/  FSETP.GTU.FTZ.AND P0, PT, |R0|, +INF , PT ;  /* 0x7f8000000000780b */ /* 0x000fda0003f1c200 */
[----:B------:R-:W-:Y:S01]  /*0380*/  @P0 FADD.FTZ R3, R0, 1 ;  /* 0x3f80000000030421 */ /* 0x000fe20000010000 */
[----:B------:R-:W-:Y:S06]  /*0390*/  @P0 BRA `(.L_x_745) ;  /* 0x0000000000280947 */ /* 0x000fec0003800000 */
[----:B------:R-:W-:-:S13]  /*03a0*/  FSETP.NEU.FTZ.AND P0, PT, |R0|, +INF , PT ;  /* 0x7f8000000000780b */ /* 0x000fda0003f1d200 */
[----:B------:R-:W-:-:S04]  /*03b0*/  @P0 FFMA R4, R0, 1.84467440737095516160e+19, RZ ;  /* 0x5f80000000040823 */ /* 0x000fc800000000ff */
[----:B------:R-:W0:Y:S02]  /*03c0*/  @P0 MUFU.RSQ R3, R4 ;  /* 0x0000000400030308 */ /* 0x000e240000001400 */
[----:B0-----:R-:W-:Y:S01]  /*03d0*/  @P0 FMUL.FTZ R5, R4, R3 ;  /* 0x0000000304050220 */ /* 0x001fe20000410000 */
[----:B------:R-:W-:Y:S01]  /*03e0*/  @P0 FMUL.FTZ R7, R3, 0.5 ;  /* 0x3f00000003070820 */ /* 0x000fe20000410000 */
[----:B------:R-:W-:Y:S02]  /*03f0*/  @!P0 MOV R3, R0 ;  /* 0x0000000000038202 */ /* 0x000fe40000000f00 */
[----:B------:R-:W-:-:S04]  /*0400*/  @P0 FADD.FTZ R6, -R5, -RZ ;  /* 0x800000ff05060221 */ /* 0x000fc80000010100 */
[----:B------:R-:W-:-:S04]  /*0410*/  @P0 FFMA R6, R5, R6, R4 ;  /* 0x0000000605060223 */ /* 0x000fc80000000004 */
[----:B------:R-:W-:-:S04]  /*0420*/  @P0 FFMA R6, R6, R7, R5 ;  /* 0x0000000706060223 */ /* 0x000fc80000000005 */
[----:B------:R-:W-:-:S07]  /*0430*/  @P0 FMUL.FTZ R3, R6, 2.3283064365386962891e-10 ;  /* 0x2f80000006030820 */ /* 0x000fce0000410000 */
.L_x_745:
[----:B------:R-:W-:Y:S01]  /*0440*/  HFMA2 R5, -RZ, RZ, 0, 0 ;  /* 0x00000000ff057431 */ /* 0x000fe200000001ff */
[----:B------:R-:W-:-:S04]  /*0450*/  MOV R4, R8 ;  /* 0x0000000800047202 */ /* 0x000fc80000000f00 */
[----:B------:R-:W-:Y:S05]  /*0460*/  RET.REL.NODEC R4 `(_Z21ComputeResidualKernelPK3labS1_Pfii) ;  /* 0xfffffff804e47950 */ /* 0x000fea0003c3ffff */
.L_x_746:
        /* <DEDUP_REMOVED lines=9> */
.L_x_802:


//--------------------- .text._Z14RgbToLabKernelPK3rgbP3labii --------------------------
	.section	.text._Z14RgbToLabKernelPK3rgbP3labii,"ax",@progbits
	.align	128
        .global         _Z14RgbToLabKernelPK3rgbP3labii
        .type           _Z14RgbToLabKernelPK3rgbP3labii,@function
        .size           _Z14RgbToLabKernelPK3rgbP3labii,(.L_x_803 - _Z14RgbToLabKernelPK3rgbP3labii)
        .other          _Z14RgbToLabKernelPK3rgbP3labii,@"STO_CUDA_ENTRY STV_DEFAULT"
_Z14RgbToLabKernelPK3rgbP3labii:
.text._Z14RgbToLabKernelPK3rgbP3labii:
        /* <DEDUP_REMOVED lines=15> */
[----:B------:R-:W1:Y:S01]  /*00f0*/  LDCU.64 UR4, c[0x0][0x358] ;  /* 0x00006b00ff0477ac */ /* 0x000e620008000a00 */
[----:B0-----:R-:W-:-:S05]  /*0100*/  IMAD.WIDE R6, R5, 0x3, R6 ;  /* 0x0000000305067825 */ /* 0x001fca00078e0206 */
[----:B-1----:R-:W2:Y:S01]  /*0110*/  LDG.E.U8 R0, desc[UR4][R6.64] ;  /* 0x0000000406007981 */ /* 0x002ea2000c1e1100 */
[----:B------:R-:W-:Y:S01]  /*0120*/  HFMA2 R3, -RZ, RZ, 0.9375, -7.688999176025390625e-06 ;  /* 0x3b808081ff037431 */ /* 0x000fe200000001ff */
[----:B------:R-:W-:Y:S01]  /*0130*/  MOV R2, 0x437f0000 ;  /* 0x437f000000027802 */ /* 0x000fe20000000f00 */
[----:B------:R-:W-:Y:S04]  /*0140*/  BSSY.RECONVERGENT B2, `(.L_x_747) ;  /* 0x000000d000027945 */ /* 0x000fe80003800200 */
[----:B------:R-:W-:-:S04]  /*0150*/  FFMA R2, R3, -R2, 1 ;  /* 0x3f80000003027423 */ /* 0x000fc80000000802 */
[----:B------:R-:W-:Y:S01]  /*0160*/  FFMA R3, R2, R3, 0.0039215688593685626984 ;  /* 0x3b80808102037423 */ /* 0x000fe20000000003 */
[----:B--2---:R-:W-:-:S04]  /*0170*/  I2FP.F32.U32 R0, R0 ;  /* 0x0000000000007245 */ /* 0x004fc80000201000 */
[----:B------:R-:W0:Y:S01]  /*0180*/  FCHK P0, R0, 255 ;  /* 0x437f000000007902 */ /* 0x000e220000000000 */
[----:B------:R-:W-:-:S04]  /*0190*/  FFMA R2, R0, R3, RZ ;  /* 0x0000000300027223 */ /* 0x000fc800000000ff */
[----:B------:R-:W-:-:S04]  /*01a0*/  FFMA R4, R2, -255, R0 ;  /* 0xc37f000002047823 */ /* 0x000fc80000000000 */
[----:B------:R-:W-:Y:S01]  /*01b0*/  FFMA R3, R3, R4, R2 ;  /* 0x0000000403037223 */ /* 0x000fe20000000002 */
[----:B0-----:R-:W-:Y:S06]  /*01c0*/  @!P0 BRA `(.L_x_748) ;  /* 0x0000000000108947 */ /* 0x001fec0003800000 */
[----:B------:R-:W-:Y:S02]  /*01d0*/  MOV R3, R0 ;  /* 0x0000000000037202 */ /* 0x000fe40000000f00 */
[----:B------:R-:W-:Y:S02]  /*01e0*/  MOV R4, 0x437f0000 ;  /* 0x437f000000047802 */ /* 0x000fe40000000f00 */
[----:B------:R-:W-:-:S07]  /*01f0*/  MOV R10, 0x210 ;  /* 0x00000210000a7802 */ /* 0x000fce0000000f00 */
[----:B------:R-:W-:Y:S05]  /*0200*/  CALL.REL.NOINC `($__internal_2_$__cuda_sm3x_div_rn_noftz_f32_slowpath) ;  /* 0x0000002800087944 */ /* 0x000fea0003c00000 */
.L_x_748:
[----:B------:R-:W-:Y:S05]  /*0210*/  BSYNC.RECONVERGENT B2 ;  /* 0x0000000000027941 */ /* 0x000fea0003800200 */
.L_x_747:
[----:B------:R-:W-:Y:S01]  /*0220*/  FSETP.GTU.AND P0, PT, R3, 0.04044999927282333374, PT ;  /* 0x3d25aee60300780b */ /* 0x000fe20003f0c000 */
[----:B------:R-:W-:-:S12]  /*0230*/  BSSY.RECONVERGENT B2, `(.L_x_749) ;  /* 0x0000066000027945 */ /* 0x000fd80003800200 */
[----:B------:R-:W-:Y:S05]  /*0240*/  @P0 BRA `(.L_x_750) ;  /* 0x0000000000400947 */ /* 0x000fea0003800000 */
[----:B------:R-:W-:Y:S01]  /*0250*/  HFMA2 R9, -RZ, RZ, 1.404296875, -5.4419040679931640625e-05 ;  /* 0x3d9e8391ff097431 */ /* 0x000fe200000001ff */
[----:B------:R-:W-:Y:S01]  /*0260*/  MOV R0, 0x414eb852 ;  /* 0x414eb85200007802 */ /* 0x000fe20000000f00 */
[----:B------:R-:W0:Y:S01]  /*0270*/  FCHK P0, R3, 12.920000076293945312 ;  /* 0x414eb85203007902 */ /* 0x000e220000000000 */
[----:B------:R-:W-:Y:S03]  /*0280*/  BSSY.RECONVERGENT B3, `(.L_x_751) ;  /* 0x000000b000037945 */ /* 0x000fe60003800200 */
[----:B------:R-:W-:-:S04]  /*0290*/  FFMA R0, R9, -R0, 1 ;  /* 0x3f80000009007423 */ /* 0x000fc80000000800 */
[----:B------:R-:W-:-:S04]  /*02a0*/  FFMA R0, R0, R9, 0.077399380505084991455 ;  /* 0x3d9e839100007423 */ /* 0x000fc80000000009 */
[----:B------:R-:W-:-:S04]  /*02b0*/  FFMA R2, R0, R3, RZ ;  /* 0x0000000300027223 */ /* 0x000fc800000000ff */
[----:B------:R-:W-:-:S04]  /*02c0*/  FFMA R9, R2, -12.920000076293945312, R3 ;  /* 0xc14eb85202097823 */ /* 0x000fc80000000003 */
[----:B------:R-:W-:Y:S01]  /*02d0*/  FFMA R2, R0, R9, R2 ;  /* 0x0000000900027223 */ /* 0x000fe20000000002 */
[----:B0-----:R-:W-:Y:S06]  /*02e0*/  @!P0 BRA `(.L_x_752) ;  /* 0x0000000000108947 */ /* 0x001fec0003800000 */
[----:B------:R-:W-:Y:S02]  /*02f0*/  MOV R4, 0x414eb852 ;  /* 0x414eb85200047802 */ /* 0x000fe40000000f00 */
[----:B------:R-:W-:-:S07]  /*0300*/  MOV R10, 0x320 ;  /* 0x00000320000a7802 */ /* 0x000fce0000000f00 */
[----:B------:R-:W-:Y:S05]  /*0310*/  CALL.REL.NOINC `($__internal_2_$__cuda_sm3x_div_rn_noftz_f32_slowpath) ;  /* 0x0000002400c47944 */ /* 0x000fea0003c00000 */
[----:B------:R-:W-:-:S07]  /*0320*/  MOV R2, R3 ;  /* 0x0000000300027202 */ /* 0x000fce0000000f00 */
.L_x_752:
[----:B------:R-:W-:Y:S05]  /*0330*/  BSYNC.RECONVERGENT B3 ;  /* 0x0000000000037941 */ /* 0x000fea0003800200 */
.L_x_751:
[----:B------:R-:W-:Y:S05]  /*0340*/  BRA `(.L_x_753) ;  /* 0x0000000400507947 */ /* 0x000fea0003800000 */
.L_x_750:
[----:B------:R-:W-:Y:S01]  /*0350*/  HFMA2 R9, -RZ, RZ, 1.861328125, -0.0290374755859375 ;  /* 0x3f72a76fff097431 */ /* 0x000fe200000001ff */
[----:B------:R-:W-:Y:S01]  /*0360*/  MOV R0, 0x3f870a3d ;  /* 0x3f870a3d00007802 */ /* 0x000fe20000000f00 */
[----:B------:R-:W-:Y:S01]  /*0370*/  FADD R3, R3, 0.054999999701976776123 ;  /* 0x3d6147ae03037421 */ /* 0x000fe20000000000 */
[----:B------:R-:W-:Y:S03]  /*0380*/  BSSY.RECONVERGENT B3, `(.L_x_754) ;  /* 0x000000c000037945 */ /* 0x000fe60003800200 */
[----:B------:R-:W0:Y:S01]  /*0390*/  FCHK P0, R3, 1.0549999475479125977 ;  /* 0x3f870a3d03007902 */ /* 0x000e220000000000 */
[----:B------:R-:W-:-:S04]  /*03a0*/  FFMA R0, R9, -R0, 1 ;  /* 0x3f80000009007423 */ /* 0x000fc80000000800 */
[----:B------:R-:W-:-:S04]  /*03b0*/  FFMA R0, R0, R9, 0.94786733388900756836 ;  /* 0x3f72a76f00007423 */ /* 0x000fc80000000009 */
[----:B------:R-:W-:-:S04]  /*03c0*/  FFMA R2, R3, R0, RZ ;  /* 0x0000000003027223 */ /* 0x000fc800000000ff */
[----:B------:R-:W-:-:S04]  /*03d0*/  FFMA R9, R2, -1.0549999475479125977, R3 ;  /* 0xbf870a3d02097823 */ /* 0x000fc80000000003 */
[----:B------:R-:W-:Y:S01]  /*03e0*/  FFMA R0, R0, R9, R2 ;  /* 0x0000000900007223 */ /* 0x000fe20000000002 */
[----:B0-----:R-:W-:Y:S06]  /*03f0*/  @!P0 BRA `(.L_x_755) ;  /* 0x0000000000108947 */ /* 0x001fec0003800000 */
[----:B------:R-:W-:Y:S02]  /*0400*/  MOV R4, 0x3f870a3d ;  /* 0x3f870a3d00047802 */ /* 0x000fe40000000f00 */
[----:B------:R-:W-:-:S07]  /*0410*/  MOV R10, 0x430 ;  /* 0x00000430000a7802 */ /* 0x000fce0000000f00 */
[----:B------:R-:W-:Y:S05]  /*0420*/  CALL.REL.NOINC `($__internal_2_$__cuda_sm3x_div_rn_noftz_f32_slowpath) ;  /* 0x0000002400807944 */ /* 0x000fea0003c00000 */
[----:B------:R-:W-:-:S07]  /*0430*/  MOV R0, R3 ;  /* 0x0000000300007202 */ /* 0x000fce0000000f00 */
.L_x_755:
[----:B------:R-:W-:Y:S05]  /*0440*/  BSYNC.RECONVERGENT B3 ;  /* 0x0000000000037941 */ /* 0x000fea0003800200 */
.L_x_754:
[----:B------:R-:W-:Y:S01]  /*0450*/  FSETP.NEU.AND P0, PT, R0, 1, PT ;  /* 0x3f8000000000780b */ /* 0x000fe20003f0d000 */
[----:B------:R-:W-:-:S12]  /*0460*/  HFMA2 R2, -RZ, RZ, 1.875, 0 ;  /* 0x3f800000ff027431 */ /* 0x000fd800000001ff */
[----:B------:R-:W-:Y:S05]  /*0470*/  @!P0 BRA `(.L_x_753) ;  /* 0x0000000400048947 */ /* 0x000fea0003800000 */
[----:B------:R-:W-:-:S13]  /*0480*/  FSETP.NAN.AND P0, PT, |R0|, |R0|, PT ;  /* 0x400000000000720b */ /* 0x000fda0003f08200 */
[----:B------:R-:W-:Y:S01]  /*0490*/  @P0 FADD R2, R0, 2.4000000953674316406 ;  /* 0x4019999a00020421 */ /* 0x000fe20000000000 */
[----:B------:R-:W-:Y:S06]  /*04a0*/  @P0 BRA `(.L_x_753) ;  /* 0x0000000000f80947 */ /* 0x000fec0003800000 */
[C---:B------:R-:W-:Y:S01]  /*04b0*/  FMUL R3, |R0|.reuse, 16777216 ;  /* 0x4b80000000037820 */ /* 0x040fe20000400200 */
[----:B------:R-:W-:Y:S02]  /*04c0*/  FSETP.GEU.AND P0, PT, |R0|, 1.175494350822287508e-38, PT ;  /* 0x008000000000780b */ /* 0x000fe40003f0e200 */
[----:B------:R-:W-:Y:S02]  /*04d0*/  MOV R12, 0x3a2c32e4 ;  /* 0x3a2c32e4000c7802 */ /* 0x000fe40000000f00 */
[----:B------:R-:W-:-:S04]  /*04e0*/  FSEL R3, R3, |R0|, !P0 ;  /* 0x4000000003037208 */ /* 0x000fc80004000000 */
[----:B------:R-:W-:-:S04]  /*04f0*/  IADD3 R2, PT, PT, R3, -0x3f3504f3, RZ ;  /* 0xc0cafb0d03027810 */ /* 0x000fc80007ffe0ff */
[----:B------:R-:W-:-:S04]  /*0500*/  LOP3.LUT R2, R2, 0xff800000, RZ, 0xc0, !PT ;  /* 0xff80000002027812 */ /* 0x000fc800078ec0ff */
[-C--:B------:R-:W-:Y:S02]  /*0510*/  IADD3 R3, PT, PT, R3, -R2.reuse, RZ ;  /* 0x8000000203037210 */ /* 0x080fe40007ffe0ff */
[----:B------:R-:W-:-:S03]  /*0520*/  I2FP.F32.S32 R2, R2 ;  /* 0x0000000200027245 */ /* 0x000fc60000201400 */
[C---:B------:R-:W-:Y:S01]  /*0530*/  FADD R8, R3.reuse, 1 ;  /* 0x3f80000003087421 */ /* 0x040fe20000000000 */
[----:B------:R-:W-:Y:S01]  /*0540*/  FADD R4, R3, -1 ;  /* 0xbf80000003047421 */ /* 0x000fe20000000000 */
[----:B------:R-:W-:Y:S02]  /*0550*/  FSEL R3, RZ, -24, P0 ;  /* 0xc1c00000ff037808 */ /* 0x000fe40000000000 */
[----:B------:R-:W-:Y:S01]  /*0560*/  FSETP.NEU.AND P0, PT, |R0|, +INF , PT ;  /* 0x7f8000000000780b */ /* 0x000fe20003f0d200 */
[----:B------:R-:W-:Y:S01]  /*0570*/  FADD R9, R4, R4 ;  /* 0x0000000404097221 */ /* 0x000fe20000000000 */
[----:B------:R-:W0:Y:S01]  /*0580*/  MUFU.RCP R8, R8 ;  /* 0x0000000800087308 */ /* 0x000e220000001000 */
[----:B------:R-:W-:Y:S01]  /*0590*/  FFMA R2, R2, 1.1920928955078125e-07, R3 ;  /* 0x3400000002027823 */ /* 0x000fe20000000003 */
[----:B------:R-:W-:-:S13]  /*05a0*/  FSETP.NEU.AND P0, PT, R0, RZ, P0 ;  /* 0x000000ff0000720b */ /* 0x000fda000070d000 */
[----:B------:R-:W-:Y:S01]  /*05b0*/  @!P0 FADD R0, R0, R0 ;  /* 0x0000000000008221 */ /* 0x000fe20000000000 */
[----:B0-----:R-:W-:-:S04]  /*05c0*/  FMUL R9, R8, R9 ;  /* 0x0000000908097220 */ /* 0x001fc80000400000 */
[----:B------:R-:W-:Y:S01]  /*05d0*/  FADD R10, R4, -R9 ;  /* 0x80000009040a7221 */ /* 0x000fe20000000000 */
[CC--:B------:R-:W-:Y:S01]  /*05e0*/  FMUL R3, R9.reuse, R9.reuse ;  /* 0x0000000909037220 */ /* 0x0c0fe20000400000 */
[----:B------:R-:W-:Y:S02]  /*05f0*/  FFMA R13, R9, 1.4426950216293334961, R2 ;  /* 0x3fb8aa3b090d7823 */ /* 0x000fe40000000002 */
[----:B------:R-:W-:Y:S01]  /*0600*/  FADD R11, R10, R10 ;  /* 0x0000000a0a0b7221 */ /* 0x000fe20000000000 */
[C---:B------:R-:W-:Y:S01]  /*0610*/  FFMA R10, R3.reuse, R12, 0.0032181653659790754318 ;  /* 0x3b52e7db030a7423 */ /* 0x040fe2000000000c */
[----:B------:R-:W-:Y:S02]  /*0620*/  FADD R2, R2, -R13 ;  /* 0x8000000d02027221 */ /* 0x000fe40000000000 */
[----:B------:R-:W-:Y:S01]  /*0630*/  FFMA R11, R4, -R9, R11 ;  /* 0x80000009040b7223 */ /* 0x000fe2000000000b */
[----:B------:R-:W-:Y:S01]  /*0640*/  FFMA R10, R3, R10, 0.018033718690276145935 ;  /* 0x3c93bb73030a7423 */ /* 0x000fe2000000000a */
[----:B------:R-:W-:-:S02]  /*0650*/  FFMA R2, R9, 1.4426950216293334961, R2 ;  /* 0x3fb8aa3b09027823 */ /* 0x000fc40000000002 */
[----:B------:R-:W-:Y:S01]  /*0660*/  FMUL R11, R8, R11 ;  /* 0x0000000b080b7220 */ /* 0x000fe20000400000 */
[----:B------:R-:W-:-:S03]  /*0670*/  FFMA R10, R3, R10, 0.12022458761930465698 ;  /* 0x3df6384f030a7423 */ /* 0x000fc6000000000a */
[----:B------:R-:W-:Y:S01]  /*0680*/  FFMA R2, R11, 1.4426950216293334961, R2 ;  /* 0x3fb8aa3b0b027823 */ /* 0x000fe20000000002 */
[----:B------:R-:W-:-:S03]  /*0690*/  FMUL R10, R3, R10 ;  /* 0x0000000a030a7220 */ /* 0x000fc60000400000 */
[----:B------:R-:W-:Y:S01]  /*06a0*/  FFMA R4, R9, 1.9251366722983220825e-08, R2 ;  /* 0x32a55e3409047823 */ /* 0x000fe20000000002 */
[----:B------:R-:W-:-:S04]  /*06b0*/  FMUL R2, R10, 3 ;  /* 0x404000000a027820 */ /* 0x000fc80000400000 */
[----:B------:R-:W-:-:S04]  /*06c0*/  FFMA R11, R11, R2, R4 ;  /* 0x000000020b0b7223 */ /* 0x000fc80000000004 */
[----:B------:R-:W-:Y:S01]  /*06d0*/  FFMA R10, R9, R10, R11 ;  /* 0x0000000a090a7223 */ /* 0x000fe2000000000b */
[----:B------:R-:W-:-:S03]  /*06e0*/  HFMA2 R9, -RZ, RZ, 0.64013671875, -15.109375 ;  /* 0x391fcb8eff097431 */ /* 0x000fc600000001ff */
[----:B------:R-:W-:-:S04]  /*06f0*/  FADD R2, R13, R10 ;  /* 0x0000000a0d027221 */ /* 0x000fc80000000000 */
[----:B------:R-:W-:Y:S01]  /*0700*/  FMUL R3, R2, 2.4000000953674316406 ;  /* 0x4019999a02037820 */ /* 0x000fe20000400000 */
[----:B------:R-:W-:-:S03]  /*0710*/  FADD R13, -R13, R2 ;  /* 0x000000020d0d7221 */ /* 0x000fc60000000100 */
[----:B------:R-:W0:Y:S01]  /*0720*/  FRND R4, R3 ;  /* 0x0000000300047307 */ /* 0x000e220000201000 */
[----:B------:R-:W-:Y:S01]  /*0730*/  FADD R13, R10, -R13 ;  /* 0x8000000d0a0d7221 */ /* 0x000fe20000000000 */
[----:B------:R-:W-:Y:S01]  /*0740*/  FFMA R2, R2, 2.4000000953674316406, -R3 ;  /* 0x4019999a02027823 */ /* 0x000fe20000000803 */
[----:B------:R-:W-:-:S03]  /*0750*/  FSETP.GT.AND P2, PT, |R3|, 152, PT ;  /* 0x431800000300780b */ /* 0x000fc60003f44200 */
[----:B------:R-:W-:Y:S01]  /*0760*/  FFMA R13, R13, 2.4000000953674316406, R2 ;  /* 0x4019999a0d0d7823 */ /* 0x000fe20000000002 */
[----:B0-----:R-:W-:Y:S01]  /*0770*/  FADD R2, R3, -R4 ;  /* 0x8000000403027221 */ /* 0x001fe20000000000 */
[----:B------:R-:W-:-:S03]  /*0780*/  FSETP.GT.AND P1, PT, R4, RZ, PT ;  /* 0x000000ff0400720b */ /* 0x000fc60003f24000 */
[----:B------:R-:W-:Y:S01]  /*0790*/  FADD R2, R2, R13 ;  /* 0x0000000d02027221 */ /* 0x000fe20000000000 */
[----:B------:R-:W-:Y:S02]  /*07a0*/  SEL R4, RZ, 0x83000000, P1 ;  /* 0x83000000ff047807 */ /* 0x000fe40000800000 */
[----:B------:R-:W-:Y:S01]  /*07b0*/  FSETP.GEU.AND P1, PT, R3, RZ, PT ;  /* 0x000000ff0300720b */ /* 0x000fe20003f2e000 */
[----:B------:R-:W-:Y:S01]  /*07c0*/  FFMA R9, R2, R9, 0.0013391353422775864601 ;  /* 0x3aaf85ed02097423 */ /* 0x000fe20000000009 */
[----:B------:R-:W-:-:S03]  /*07d0*/  IADD3 R8, PT, PT, R4, 0x7f000000, RZ ;  /* 0x7f00000004087810 */ /* 0x000fc60007ffe0ff */
[C---:B------:R-:W-:Y:S02]  /*07e0*/  FFMA R11, R2.reuse, R9, 0.0096188392490148544312 ;  /* 0x3c1d9856020b7423 */ /* 0x040fe40000000009 */
[----:B------:R-:W0:Y:S02]  /*07f0*/  F2I.NTZ R9, R3 ;  /* 0x0000000300097305 */ /* 0x000e240000203100 */
[----:B------:R-:W-:-:S04]  /*0800*/  FFMA R11, R2, R11, 0.055503588169813156128 ;  /* 0x3d6357bb020b7423 */ /* 0x000fc8000000000b */
[----:B------:R-:W-:-:S04]  /*0810*/  FFMA R11, R2, R11, 0.24022644758224487305 ;  /* 0x3e75fdec020b7423 */ /* 0x000fc8000000000b */
[----:B------:R-:W-:-:S04]  /*0820*/  FFMA R11, R2, R11, 0.69314718246459960938 ;  /* 0x3f317218020b7423 */ /* 0x000fc8000000000b */
[----:B------:R-:W-:Y:S01]  /*0830*/  FFMA R11, R2, R11, 1 ;  /* 0x3f800000020b7423 */ /* 0x000fe2000000000b */
[----:B0-----:R-:W-:Y:S02]  /*0840*/  LEA R9, R9, -R4, 0x17 ;  /* 0x8000000409097211 */ /* 0x001fe400078eb8ff */
[----:B------:R-:W-:Y:S01]  /*0850*/  FSEL R2, RZ, +INF , !P1 ;  /* 0x7f800000ff027808 */ /* 0x000fe20004800000 */
[----:B------:R-:W-:-:S04]  /*0860*/  FMUL R8, R8, R11 ;  /* 0x0000000b08087220 */ /* 0x000fc80000400000 */
[----:B------:R-:W-:Y:S01]  /*0870*/  @!P2 FMUL R2, R9, R8 ;  /* 0x000000080902a220 */ /* 0x000fe20000400000 */
[----:B------:R-:W-:-:S07]  /*0880*/  @!P0 LOP3.LUT R2, R0, 0x7fffffff, RZ, 0xc0, !PT ;  /* 0x7fffffff00028812 */ /* 0x000fce00078ec0ff */
.L_x_753:
[----:B------:R-:W-:Y:S05]  /*0890*/  BSYNC.RECONVERGENT B2 ;  /* 0x0000000000027941 */ /* 0x000fea0003800200 */
.L_x_749:
[----:B------:R-:W2:Y:S01]  /*08a0*/  LDG.E.U8 R0, desc[UR4][R6.64+0x1] ;  /* 0x0000010406007981 */ /* 0x000ea2000c1e1100 */
[----:B------:R-:W-:Y:S01]  /*08b0*/  HFMA2 R3, -RZ, RZ, 1.875, 0 ;  /* 0x3f800000ff037431 */ /* 0x000fe200000001ff */
[----:B------:R-:W-:Y:S01]  /*08c0*/  MOV R4, 0x3b808081 ;  /* 0x3b80808100047802 */ /* 0x000fe20000000f00 */
[----:B------:R-:W-:Y:S04]  /*08d0*/  BSSY.RECONVERGENT B2, `(.L_x_756) ;  /* 0x000000d000027945 */ /* 0x000fe80003800200 */
[----:B------:R-:W-:-:S04]  /*08e0*/  FFMA R3, R4, -255, R3 ;  /* 0xc37f000004037823 */ /* 0x000fc80000000003 */
        /* <DEDUP_REMOVED lines=11> */
.L_x_757:
[----:B------:R-:W-:Y:S05]  /*09a0*/  BSYNC.RECONVERGENT B2 ;  /* 0x0000000000027941 */ /* 0x000fea0003800200 */
.L_x_756:
[----:B------:R-:W-:Y:S01]  /*09b0*/  FSETP.GTU.AND P0, PT, R3, 0.04044999927282333374, PT ;  /* 0x3d25aee60300780b */ /* 0x000fe20003f0c000 */
[----:B------:R-:W-:-:S12]  /*09c0*/  BSSY.RECONVERGENT B2, `(.L_x_758) ;  /* 0x0000066000027945 */ /* 0x000fd80003800200 */
[----:B------:R-:W-:Y:S05]  /*09d0*/  @P0 BRA `(.L_x_759) ;  /* 0x0000000000400947 */ /* 0x000fea0003800000 */
[----:B------:R-:W-:Y:S01]  /*09e0*/  HFMA2 R0, -RZ, RZ, 1.875, 0 ;  /* 0x3f800000ff007431 */ /* 0x000fe200000001ff */
[----:B------:R-:W-:Y:S01]  /*09f0*/  MOV R9, 0x3d9e8391 ;  /* 0x3d9e839100097802 */ /* 0x000fe20000000f00 */
[----:B------:R-:W0:Y:S01]  /*0a00*/  FCHK P0, R3, 12.920000076293945312 ;  /* 0x414eb85203007902 */ /* 0x000e220000000000 */
[----:B------:R-:W-:Y:S03]  /*0a10*/  BSSY.RECONVERGENT B3, `(.L_x_760) ;  /* 0x000000b000037945 */ /* 0x000fe60003800200 */
[----:B------:R-:W-:-:S04]  /*0a20*/  FFMA R0, R9, -12.920000076293945312, R0 ;  /* 0xc14eb85209007823 */ /* 0x000fc80000000000 */
        /* <DEDUP_REMOVED lines=9> */
.L_x_761:
[----:B------:R-:W-:Y:S05]  /*0ac0*/  BSYNC.RECONVERGENT B3 ;  /* 0x0000000000037941 */ /* 0x000fea0003800200 */
.L_x_760:
[----:B------:R-:W-:Y:S05]  /*0ad0*/  BRA `(.L_x_762) ;  /* 0x0000000400507947 */ /* 0x000fea0003800000 */
.L_x_759:
[----:B------:R-:W-:Y:S01]  /*0ae0*/  HFMA2 R9, -RZ, RZ, 1.861328125, -0.0290374755859375 ;  /* 0x3f72a76fff097431 */ /* 0x000fe200000001ff */
[----:B------:R-:W-:Y:S01]  /*0af0*/  MOV R0, 0x3f800000 ;  /* 0x3f80000000007802 */ /* 0x000fe20000000f00 */
[----:B------:R-:W-:Y:S01]  /*0b00*/  FADD R3, R3, 0.054999999701976776123 ;  /* 0x3d6147ae03037421 */ /* 0x000fe20000000000 */
[----:B------:R-:W-:Y:S03]  /*0b10*/  BSSY.RECONVERGENT B3, `(.L_x_763) ;  /* 0x000000c000037945 */ /* 0x000fe60003800200 */
[----:B------:R-:W0:Y:S01]  /*0b20*/  FCHK P0, R3, 1.0549999475479125977 ;  /* 0x3f870a3d03007902 */ /* 0x000e220000000000 */
[----:B------:R-:W-:-:S04]  /*0b30*/  FFMA R0, R9, -1.0549999475479125977, R0 ;  /* 0xbf870a3d09007823 */ /* 0x000fc80000000000 */
        /* <DEDUP_REMOVED lines=9> */
.L_x_764:
[----:B------:R-:W-:Y:S05]  /*0bd0*/  BSYNC.RECONVERGENT B3 ;  /* 0x0000000000037941 */ /* 0x000fea0003800200 */
.L_x_763:
        /* <DEDUP_REMOVED lines=25> */
[C---:B------:R-:W-:Y:S01]  /*0d70*/  FMUL R10, R11.reuse, R11 ;  /* 0x0000000b0b0a7220 */ /* 0x040fe20000400000 */
[C---:B------:R-:W-:Y:S02]  /*0d80*/  FFMA R3, R11.reuse, 1.4426950216293334961, R4 ;  /* 0x3fb8aa3b0b037823 */ /* 0x040fe40000000004 */
[----:B------:R-:W-:Y:S01]  /*0d90*/  FADD R13, R12, R12 ;  /* 0x0000000c0c0d7221 */ /* 0x000fe20000000000 */
[----:B------:R-:W-:Y:S01]  /*0da0*/  FFMA R15, R10, R15, 0.0032181653659790754318 ;  /* 0x3b52e7db0a0f7423 */ /* 0x000fe2000000000f */
        /* <DEDUP_REMOVED lines=11> */
[----:B------:R-:W-:-:S04]  /*0e60*/  FFMA R10, R11, R10, R9 ;  /* 0x0000000a0b0a7223 */ /* 0x000fc80000000009 */
[----:B------:R-:W-:-:S04]  /*0e70*/  FADD R4, R3, R10 ;  /* 0x0000000a03047221 */ /* 0x000fc80000000000 */
[----:B------:R-:W-:Y:S01]  /*0e80*/  FMUL R9, R4, 2.4000000953674316406 ;  /* 0x4019999a04097820 */ /* 0x000fe20000400000 */
[----:B------:R-:W-:-:S03]  /*0e90*/  FADD R3, -R3, R4 ;  /* 0x0000000403037221 */ /* 0x000fc60000000100 */
[----:B------:R-:W0:Y:S01]  /*0ea0*/  FRND R8, R9 ;  /* 0x0000000900087307 */ /* 0x000e220000201000 */
[----:B------:R-:W-:Y:S01]  /*0eb0*/  FADD R3, R10, -R3 ;  /* 0x800000030a037221 */ /* 0x000fe20000000000 */
[----:B------:R-:W-:Y:S01]  /*0ec0*/  FFMA R4, R4, 2.4000000953674316406, -R9 ;  /* 0x4019999a04047823 */ /* 0x000fe20000000809 */
[----:B------:R-:W-:Y:S01]  /*0ed0*/  HFMA2 R10, -RZ, RZ, 0.64013671875, -15.109375 ;  /* 0x391fcb8eff0a7431 */ /* 0x000fe200000001ff */
[----:B------:R-:W-:Y:S02]  /*0ee0*/  FSETP.GT.AND P2, PT, |R9|, 152, PT ;  /* 0x431800000900780b */ /* 0x000fe40003f44200 */
[----:B------:R-:W-:Y:S02]  /*0ef0*/  FFMA R4, R3, 2.4000000953674316406, R4 ;  /* 0x4019999a03047823 */ /* 0x000fe40000000004 */
[----:B------:R-:W1:Y:S01]  /*0f00*/  F2I.NTZ R11, R9 ;  /* 0x00000009000b7305 */ /* 0x000e620000203100 */
[----:B0-----:R-:W-:Y:S01]  /*0f10*/  FADD R3, R9, -R8 ;  /* 0x8000000809037221 */ /* 0x001fe20000000000 */
[----:B------:R-:W-:-:S03]  /*0f20*/  FSETP.GT.AND P1, PT, R8, RZ, PT ;  /* 0x000000ff0800720b */ /* 0x000fc60003f24000 */
[----:B------:R-:W-:-:S04]  /*0f30*/  FADD R3, R3, R4 ;  /* 0x0000000403037221 */ /* 0x000fc80000000000 */
[----:B------:R-:W-:-:S04]  /*0f40*/  FFMA R4, R3, R10, 0.0013391353422775864601 ;  /* 0x3aaf85ed03047423 */ /* 0x000fc8000000000a */
[----:B------:R-:W-:-:S04]  /*0f50*/  FFMA R4, R3, R4, 0.0096188392490148544312 ;  /* 0x3c1d985603047423 */ /* 0x000fc80000000004 */
[----:B------:R-:W-:-:S04]  /*0f60*/  FFMA R4, R3, R4, 0.055503588169813156128 ;  /* 0x3d6357bb03047423 */ /* 0x000fc80000000004 */
[----:B------:R-:W-:Y:S01]  /*0f70*/  FFMA R8, R3, R4, 0.24022644758224487305 ;  /* 0x3e75fdec03087423 */ /* 0x000fe20000000004 */
[----:B------:R-:W-:Y:S02]  /*0f80*/  SEL R4, RZ, 0x83000000, P1 ;  /* 0x83000000ff047807 */ /* 0x000fe40000800000 */
[----:B------:R-:W-:Y:S01]  /*0f90*/  FSETP.GEU.AND P1, PT, R9, RZ, PT ;  /* 0x000000ff0900720b */ /* 0x000fe20003f2e000 */
[----:B------:R-:W-:Y:S01]  /*0fa0*/  FFMA R8, R3, R8, 0.69314718246459960938 ;  /* 0x3f31721803087423 */ /* 0x000fe20000000008 */
[----:B------:R-:W-:Y:S02]  /*0fb0*/  IADD3 R10, PT, PT, R4, 0x7f000000, RZ ;  /* 0x7f000000040a7810 */ /* 0x000fe40007ffe0ff */
[----:B-1----:R-:W-:Y:S01]  /*0fc0*/  LEA R11, R11, -R4, 0x17 ;  /* 0x800000040b0b7211 */ /* 0x002fe200078eb8ff */
[----:B------:R-:W-:Y:S01]  /*0fd0*/  FFMA R3, R3, R8, 1 ;  /* 0x3f80000003037423 */ /* 0x000fe20000000008 */
[----:B------:R-:W-:-:S03]  /*0fe0*/  FSEL R8, RZ, +INF , !P1 ;  /* 0x7f800000ff087808 */ /* 0x000fc60004800000 */
[----:B------:R-:W-:-:S04]  /*0ff0*/  FMUL R10, R10, R3 ;  /* 0x000000030a0a7220 */ /* 0x000fc80000400000 */
[----:B------:R-:W-:Y:S01]  /*1000*/  @!P2 FMUL R8, R11, R10 ;  /* 0x0000000a0b08a220 */ /* 0x000fe20000400000 */
[----:B------:R-:W-:-:S07]  /*1010*/  @!P0 LOP3.LUT R8, R0, 0x7fffffff, RZ, 0xc0, !PT ;  /* 0x7fffffff00088812 */ /* 0x000fce00078ec0ff */
.L_x_762:
[----:B------:R-:W-:Y:S05]  /*1020*/  BSYNC.RECONVERGENT B2 ;  /* 0x0000000000027941 */ /* 0x000fea0003800200 */
.L_x_758:
        /* <DEDUP_REMOVED lines=12> */
[----:B------:R-:W-:Y:S02]  /*10f0*/  MOV R4, 0x437f0000 ;  /* 0x437f000000047802 */ /* 0x000fe40000000f00 */
[----:B------:R-:W-:-:S07]  /*1100*/  MOV R10, 0x1120 ;  /* 0x00001120000a7802 */ /* 0x000fce0000000f00 */
[----:B------:R-:W-:Y:S05]  /*1110*/  CALL.REL.NOINC `($__internal_2_$__cuda_sm3x_div_rn_noftz_f32_slowpath) ;  /* 0x0000001800447944 */ /* 0x000fea0003c00000 */
[----:B------:R-:W-:-:S07]  /*1120*/  MOV R9, R3 ;  /* 0x0000000300097202 */ /* 0x000fce0000000f00 */
.L_x_766:
[----:B------:R-:W-:Y:S05]  /*1130*/  BSYNC.RECONVERGENT B2 ;  /* 0x0000000000027941 */ /* 0x000fea0003800200 */
.L_x_765:
[----:B------:R-:W-:Y:S01]  /*1140*/  FSETP.GTU.AND P0, PT, R9, 0.04044999927282333374, PT ;  /* 0x3d25aee60900780b */ /* 0x000fe20003f0c000 */
[----:B------:R-:W-:-:S12]  /*1150*/  BSSY.RECONVERGENT B2, `(.L_x_767) ;  /* 0x0000069000027945 */ /* 0x000fd80003800200 */
[----:B------:R-:W-:Y:S05]  /*1160*/  @P0 BRA `(.L_x_768) ;  /* 0x0000000000480947 */ /* 0x000fea0003800000 */
[----:B------:R-:W-:Y:S01]  /*1170*/  HFMA2 R0, -RZ, RZ, 1.404296875, -5.4419040679931640625e-05 ;  /* 0x3d9e8391ff007431 */ /* 0x000fe200000001ff */
        /* <DEDUP_REMOVED lines=9> */
[----:B------:R-:W-:Y:S02]  /*1210*/  MOV R3, R9 ;  /* 0x0000000900037202 */ /* 0x000fe40000000f00 */
[----:B------:R-:W-:Y:S02]  /*1220*/  MOV R4, 0x414eb852 ;  /* 0x414eb85200047802 */ /* 0x000fe40000000f00 */
[----:B------:R-:W-:-:S07]  /*1230*/  MOV R10, 0x1250 ;  /* 0x00001250000a7802 */ /* 0x000fce0000000f00 */
[----:B------:R-:W-:Y:S05]  /*1240*/  CALL.REL.NOINC `($__internal_2_$__cuda_sm3x_div_rn_noftz_f32_slowpath) ;  /* 0x0000001400f87944 */ /* 0x000fea0003c00000 */
[----:B------:R-:W-:-:S07]  /*1250*/  MOV R0, R3 ;  /* 0x0000000300007202 */ /* 0x000fce0000000f00 */
.L_x_770:
[----:B------:R-:W-:Y:S05]  /*1260*/  BSYNC.RECONVERGENT B3 ;  /* 0x0000000000037941 */ /* 0x000fea0003800200 */
.L_x_769:
[----:B------:R-:W-:Y:S01]  /*1270*/  MOV R4, R0 ;  /* 0x0000000000047202 */ /* 0x000fe20000000f00 */
[----:B------:R-:W-:Y:S06]  /*1280*/  BRA `(.L_x_771) ;  /* 0x0000000400547947 */ /* 0x000fec0003800000 */
.L_x_768:
        /* <DEDUP_REMOVED lines=11> */
[----:B------:R-:W-:Y:S02]  /*1340*/  MOV R3, R6 ;  /* 0x0000000600037202 */ /* 0x000fe40000000f00 */
[----:B------:R-:W-:Y:S02]  /*1350*/  MOV R4, 0x3f870a3d ;  /* 0x3f870a3d00047802 */ /* 0x000fe40000000f00 */
[----:B------:R-:W-:-:S07]  /*1360*/  MOV R10, 0x1380 ;  /* 0x00001380000a7802 */ /* 0x000fce0000000f00 */
[----:B------:R-:W-:Y:S05]  /*1370*/  CALL.REL.NOINC `($__internal_2_$__cuda_sm3x_div_rn_noftz_f32_slowpath) ;  /* 0x0000001400ac7944 */ /* 0x000fea0003c00000 */
[----:B------:R-:W-:-:S07]  /*1380*/  MOV R0, R3 ;  /* 0x0000000300007202 */ /* 0x000fce0000000f00 */
.L_x_773:
[----:B------:R-:W-:Y:S05]  /*1390*/  BSYNC.RECONVERGENT B3 ;  /* 0x0000000000037941 */ /* 0x000fea0003800200 */
.L_x_772:
        /* <DEDUP_REMOVED lines=57> */
[C---:B------:R-:W-:Y:S01]  /*1730*/  FFMA R10, R3.reuse, R6, 0.24022644758224487305 ;  /* 0x3e75fdec030a7423 */ /* 0x040fe20000000006 */
        /* <DEDUP_REMOVED lines=10> */
.L_x_771:
[----:B------:R-:W-:Y:S05]  /*17e0*/  BSYNC.RECONVERGENT B2 ;  /* 0x0000000000027941 */ /* 0x000fea0003800200 */
.L_x_767:
[C---:B------:R-:W-:Y:S01]  /*17f0*/  FMUL R3, R8.reuse, 0.35757610201835632324 ;  /* 0x3eb7143708037820 */ /* 0x040fe20000400000 */
[----:B------:R-:W-:Y:S01]  /*1800*/  HFMA2 R0, -RZ, RZ, 1.875, 0 ;  /* 0x3f800000ff007431 */ /* 0x000fe200000001ff */
[----:B------:R-:W-:Y:S01]  /*1810*/  MOV R7, 0x3c2c60bd ;  /* 0x3c2c60bd00077802 */ /* 0x000fe20000000f00 */
[----:B------:R-:W-:Y:S01]  /*1820*/  FMUL R9, R8, 0.11919199675321578979 ;  /* 0x3df41aef08097820 */ /* 0x000fe20000400000 */
[C---:B------:R-:W-:Y:S01]  /*1830*/  FFMA R3, R2.reuse, 0.41245639324188232422, R3 ;  /* 0x3ed32d7c02037823 */ /* 0x040fe20000000003 */
[----:B------:R-:W-:Y:S02]  /*1840*/  BSSY.RECONVERGENT B2, `(.L_x_774) ;  /* 0x0000012000027945 */ /* 0x000fe40003800200 */
[----:B------:R-:W-:Y:S01]  /*1850*/  FFMA R9, R2, 0.019333900883793830872, R9 ;  /* 0x3c9e622102097823 */ /* 0x000fe20000000009 */
[----:B------:R-:W-:Y:S01]  /*1860*/  FFMA R3, R4, 0.18043750524520874023, R3 ;  /* 0x3e38c49c04037823 */ /* 0x000fe20000000003 */
[----:B------:R-:W-:-:S03]  /*1870*/  FFMA R0, R7, -95.0469970703125, R0 ;  /* 0xc2be181007007823 */ /* 0x000fc60000000000 */
[----:B------:R-:W0:Y:S01]  /*1880*/  FCHK P0, R3, 95.0469970703125 ;  /* 0x42be181003007902 */ /* 0x000e220000000000 */
[----:B------:R-:W-:Y:S01]  /*1890*/  FFMA R6, R0, R7, 0.010521111078560352325 ;  /* 0x3c2c60bd00067423 */ /* 0x000fe20000000007 */
[----:B------:R-:W-:-:S03]  /*18a0*/  FMUL R7, R8, 0.71515220403671264648 ;  /* 0x3f37143708077820 */ /* 0x000fc60000400000 */
[----:B------:R-:W-:Y:S01]  /*18b0*/  FFMA R8, R3, R6, RZ ;  /* 0x0000000603087223 */ /* 0x000fe200000000ff */
[----:B------:R-:W-:Y:S01]  /*18c0*/  FFMA R7, R2, 0.21267290413379669189, R7 ;  /* 0x3e59c6ed02077823 */ /* 0x000fe20000000007 */
[----:B------:R-:W-:Y:S02]  /*18d0*/  FFMA R2, R4, 0.95030409097671508789, R9 ;  /* 0x3f73472104027823 */ /* 0x000fe40000000009 */
[----:B------:R-:W-:Y:S01]  /*18e0*/  FFMA R11, R8, -95.0469970703125, R3 ;  /* 0xc2be1810080b7823 */ /* 0x000fe20000000003 */
[----:B------:R-:W-:-:S03]  /*18f0*/  FFMA R0, R4, 0.072175003588199615479, R7 ;  /* 0x3d93d07d04007823 */ /* 0x000fc60000000007 */
[----:B------:R-:W-:Y:S01]  /*1900*/  FFMA R4, R6, R11, R8 ;  /* 0x0000000b06047223 */ /* 0x000fe20000000008 */
[----:B0-----:R-:W-:Y:S06]  /*1910*/  @!P0 BRA `(.L_x_775) ;  /* 0x0000000000108947 */ /* 0x001fec0003800000 */
[----:B------:R-:W-:Y:S02]  /*1920*/  MOV R4, 0x42be1810 ;  /* 0x42be181000047802 */ /* 0x000fe40000000f00 */
[----:B------:R-:W-:-:S07]  /*1930*/  MOV R10, 0x1950 ;  /* 0x00001950000a7802 */ /* 0x000fce0000000f00 */
[----:B------:R-:W-:Y:S05]  /*1940*/  CALL.REL.NOINC `($__internal_2_$__cuda_sm3x_div_rn_noftz_f32_slowpath) ;  /* 0x0000001000387944 */ /* 0x000fea0003c00000 */
[----:B------:R-:W-:-:S07]  /*1950*/  MOV R4, R3 ;  /* 0x0000000300047202 */ /* 0x000fce0000000f00 */
.L_x_775:
[----:B------:R-:W-:Y:S05]  /*1960*/  BSYNC.RECONVERGENT B2 ;  /* 0x0000000000027941 */ /* 0x000fea0003800200 */
.L_x_774:
[----:B------:R-:W-:Y:S01]  /*1970*/  FSETP.GT.AND P0, PT, R4, 0.0088560003787279129028, PT ;  /* 0x3c1118c20400780b */ /* 0x000fe20003f04000 */
[----:B------:R-:W-:-:S12]  /*1980*/  BSSY.RECONVERGENT B0, `(.L_x_776) ;  /* 0x0000049000007945 */ /* 0x000fd80003800200 */
[----:B------:R-:W-:Y:S05]  /*1990*/  @!P0 BRA `(.L_x_777) ;  /* 0x0000000400148947 */ /* 0x000fea0003800000 */
[----:B------:R-:W-:Y:S01]  /*19a0*/  FSETP.NEU.AND P0, PT, R4, 1, PT ;  /* 0x3f8000000400780b */ /* 0x000fe20003f0d000 */
[----:B------:R-:W-:-:S12]  /*19b0*/  HFMA2 R6, -RZ, RZ, 1.875, 0 ;  /* 0x3f800000ff067431 */ /* 0x000fd800000001ff */
[----:B------:R-:W-:Y:S05]  /*19c0*/  @!P0 BRA `(.L_x_778) ;  /* 0x0000000400108947 */ /* 0x000fea0003800000 */
[----:B------:R-:W-:-:S13]  /*19d0*/  FSETP.NAN.AND P0, PT, |R4|, |R4|, PT ;  /* 0x400000040400720b */ /* 0x000fda0003f08200 */
[----:B------:R-:W-:Y:S01]  /*19e0*/  @P0 FADD R6, R4, 0.3333333432674407959 ;  /* 0x3eaaaaab04060421 */ /* 0x000fe20000000000 */
[----:B------:R-:W-:Y:S06]  /*19f0*/  @P0 BRA `(.L_x_778) ;  /* 0x0000000400040947 */ /* 0x000fec0003800000 */
[C---:B------:R-:W-:Y:S01]  /*1a00*/  FMUL R3, |R4|.reuse, 16777216 ;  /* 0x4b80000004037820 */ /* 0x040fe20000400200 */
[C---:B------:R-:W-:Y:S02]  /*1a10*/  FSETP.GEU.AND P0, PT, |R4|.reuse, 1.175494350822287508e-38, PT ;  /* 0x008000000400780b */ /* 0x040fe40003f0e200 */
[----:B------:R-:W-:Y:S02]  /*1a20*/  MOV R11, 0x3a2c32e4 ;  /* 0x3a2c32e4000b7802 */ /* 0x000fe40000000f00 */
[----:B------:R-:W-:Y:S02]  /*1a30*/  FSEL R3, R3, |R4|, !P0 ;  /* 0x4000000403037208 */ /* 0x000fe40004000000 */
[----:B------:R-:W-:Y:S02]  /*1a40*/  FSETP.NEU.AND P2, PT, |R4|, +INF , PT ;  /* 0x7f8000000400780b */ /* 0x000fe40003f4d200 */
[----:B------:R-:W-:-:S04]  /*1a50*/  IADD3 R6, PT, PT, R3, -0x3f3504f3, RZ ;  /* 0xc0cafb0d03067810 */ /* 0x000fc80007ffe0ff */
[----:B------:R-:W-:-:S04]  /*1a60*/  LOP3.LUT R6, R6, 0xff800000, RZ, 0xc0, !PT ;  /* 0xff80000006067812 */ /* 0x000fc800078ec0ff */
[-C--:B------:R-:W-:Y:S02]  /*1a70*/  IADD3 R3, PT, PT, R3, -R6.reuse, RZ ;  /* 0x8000000603037210 */ /* 0x080fe40007ffe0ff */
[----:B------:R-:W-:-:S03]  /*1a80*/  I2FP.F32.S32 R6, R6 ;  /* 0x0000000600067245 */ /* 0x000fc60000201400 */
[C---:B------:R-:W-:Y:S01]  /*1a90*/  FADD R8, R3.reuse, 1 ;  /* 0x3f80000003087421 */ /* 0x040fe20000000000 */
[----:B------:R-:W-:Y:S01]  /*1aa0*/  FADD R7, R3, -1 ;  /* 0xbf80000003077421 */ /* 0x000fe20000000000 */
[----:B------:R-:W-:-:S03]  /*1ab0*/  FSEL R3, RZ, -24, P0 ;  /* 0xc1c00000ff037808 */ /* 0x000fc60000000000 */
[----:B------:R-:W-:Y:S01]  /*1ac0*/  FADD R9, R7, R7 ;  /* 0x0000000707097221 */ /* 0x000fe20000000000 */
[----:B------:R-:W0:Y:S01]  /*1ad0*/  MUFU.RCP R8, R8 ;  /* 0x0000000800087308 */ /* 0x000e220000001000 */
[----:B------:R-:W-:Y:S02]  /*1ae0*/  FFMA R3, R6, 1.1920928955078125e-07, R3 ;  /* 0x3400000006037823 */ /* 0x000fe40000000003 */
        /* <DEDUP_REMOVED lines=16> */
[----:B------:R-:W-:Y:S01]  /*1bf0*/  FFMA R6, R7, R6, R8 ;  /* 0x0000000607067223 */ /* 0x000fe20000000008 */
[----:B------:R-:W-:-:S03]  /*1c00*/  HFMA2 R8, -RZ, RZ, 0.64013671875, -15.109375 ;  /* 0x391fcb8eff087431 */ /* 0x000fc600000001ff */
[----:B------:R-:W-:-:S04]  /*1c10*/  FFMA R9, R10, R9, R6 ;  /* 0x000000090a097223 */ /* 0x000fc80000000006 */
[----:B------:R-:W-:-:S04]  /*1c20*/  FADD R3, R14, R9 ;  /* 0x000000090e037221 */ /* 0x000fc80000000000 */
[----:B------:R-:W-:Y:S01]  /*1c30*/  FMUL R6, R3, 0.3333333432674407959 ;  /* 0x3eaaaaab03067820 */ /* 0x000fe20000400000 */
[----:B------:R-:W-:-:S03]  /*1c40*/  FADD R14, -R14, R3 ;  /* 0x000000030e0e7221 */ /* 0x000fc60000000100 */
[----:B------:R-:W0:Y:S01]  /*1c50*/  FRND R7, R6 ;  /* 0x0000000600077307 */ /* 0x000e220000201000 */
[----:B------:R-:W-:Y:S01]  /*1c60*/  FADD R14, R9, -R14 ;  /* 0x8000000e090e7221 */ /* 0x000fe20000000000 */
[----:B------:R-:W-:Y:S01]  /*1c70*/  FFMA R3, R3, 0.3333333432674407959, -R6 ;  /* 0x3eaaaaab03037823 */ /* 0x000fe20000000806 */
[----:B------:R-:W-:-:S03]  /*1c80*/  FSETP.GT.AND P0, PT, |R6|, 152, PT ;  /* 0x431800000600780b */ /* 0x000fc60003f04200 */
[----:B------:R-:W-:Y:S01]  /*1c90*/  FFMA R14, R14, 0.3333333432674407959, R3 ;  /* 0x3eaaaaab0e0e7823 */ /* 0x000fe20000000003 */
        /* <DEDUP_REMOVED lines=8> */
[----:B------:R0:W1:Y:S02]  /*1d20*/  F2I.NTZ R8, R6 ;  /* 0x0000000600087305 */ /* 0x0000640000203100 */
[----:B------:R-:W-:-:S04]  /*1d30*/  FFMA R10, R3, R10, 0.055503588169813156128 ;  /* 0x3d6357bb030a7423 */ /* 0x000fc8000000000a */
[----:B------:R-:W-:Y:S01]  /*1d40*/  FFMA R10, R3, R10, 0.24022644758224487305 ;  /* 0x3e75fdec030a7423 */ /* 0x000fe2000000000a */
[----:B0-----:R-:W-:-:S03]  /*1d50*/  FSEL R6, RZ, +INF , !P1 ;  /* 0x7f800000ff067808 */ /* 0x001fc60004800000 */
[----:B------:R-:W-:-:S04]  /*1d60*/  FFMA R10, R3, R10, 0.69314718246459960938 ;  /* 0x3f317218030a7423 */ /* 0x000fc8000000000a */
[----:B------:R-:W-:Y:S01]  /*1d70*/  FFMA R10, R3, R10, 1 ;  /* 0x3f800000030a7423 */ /* 0x000fe2000000000a */
[----:B-1----:R-:W-:-:S03]  /*1d80*/  LEA R8, R8, -R7, 0x17 ;  /* 0x8000000708087211 */ /* 0x002fc600078eb8ff */
[----:B------:R-:W-:-:S04]  /*1d90*/  FMUL R9, R9, R10 ;  /* 0x0000000a09097220 */ /* 0x000fc80000400000 */
[----:B------:R-:W-:Y:S01]  /*1da0*/  @!P0 FMUL R6, R8, R9 ;  /* 0x0000000908068220 */ /* 0x000fe20000400000 */
[----:B------:R-:W-:Y:S06]  /*1db0*/  @P2 BRA `(.L_x_778) ;  /* 0x0000000000142947 */ /* 0x000fec0003800000 */
[----:B------:R-:W-:-:S05]  /*1dc0*/  FADD R4, R4, R4 ;  /* 0x0000000404047221 */ /* 0x000fca0000000000 */
[----:B------:R-:W-:Y:S01]  /*1dd0*/  LOP3.LUT R6, R4, 0x7fffffff, RZ, 0xc0, !PT ;  /* 0x7fffffff04067812 */ /* 0x000fe200078ec0ff */
[----:B------:R-:W-:Y:S06]  /*1de0*/  BRA `(.L_x_778) ;  /* 0x0000000000087947 */ /* 0x000fec0003800000 */
.L_x_777:
[----:B------:R-:W-:-:S05]  /*1df0*/  MOV R3, 0x40f92f1b ;  /* 0x40f92f1b00037802 */ /* 0x000fca0000000f00 */
[----:B------:R-:W-:-:S07]  /*1e00*/  FFMA R6, R4, R3, 0.13793103396892547607 ;  /* 0x3e0d3dcb04067423 */ /* 0x000fce0000000003 */
.L_x_778:
[----:B------:R-:W-:Y:S05]  /*1e10*/  BSYNC.RECONVERGENT B0 ;  /* 0x0000000000007941 */ /* 0x000fea0003800200 */
.L_x_776:
[----:B------:R-:W-:Y:S01]  /*1e20*/  HFMA2 R4, -RZ, RZ, 1.0341796875, -112.625 ;  /* 0x3c23d70aff047431 */ /* 0x000fe200000001ff */
[----:B------:R-:W-:Y:S01]  /*1e30*/  MOV R3, 0x3f800000 ;  /* 0x3f80000000037802 */ /* 0x000fe20000000f00 */
[----:B------:R-:W0:Y:S01]  /*1e40*/  FCHK P0, R0, 100 ;  /* 0x42c8000000007902 */ /* 0x000e220000000000 */
[----:B------:R-:W-:Y:S03]  /*1e50*/  BSSY.RECONVERGENT B2, `(.L_x_779) ;  /* 0x000000b000027945 */ /* 0x000fe60003800200 */
[----:B------:R-:W-:-:S04]  /*1e60*/  FFMA R3, R4, -100, R3 ;  /* 0xc2c8000004037823 */ /* 0x000fc80000000003 */
[----:B------:R-:W-:-:S04]  /*1e70*/  FFMA R3, R3, R4, 0.0099999997764825820923 ;  /* 0x3c23d70a03037423 */ /* 0x000fc80000000004 */
        /* <DEDUP_REMOVED lines=8> */
.L_x_780:
[----:B------:R-:W-:Y:S05]  /*1f00*/  BSYNC.RECONVERGENT B2 ;  /* 0x0000000000027941 */ /* 0x000fea0003800200 */
.L_x_779:
        /* <DEDUP_REMOVED lines=72> */
.L_x_782:
[----:B------:R-:W-:-:S05]  /*2390*/  MOV R0, 0x40f92f1b ;  /* 0x40f92f1b00007802 */ /* 0x000fca0000000f00 */
[----:B------:R-:W-:-:S07]  /*23a0*/  FFMA R7, R3, R0, 0.13793103396892547607 ;  /* 0x3e0d3dcb03077423 */ /* 0x000fce0000000000 */
.L_x_783:
[----:B------:R-:W-:Y:S05]  /*23b0*/  BSYNC.RECONVERGENT B0 ;  /* 0x0000000000007941 */ /* 0x000fea0003800200 */
.L_x_781:
[----:B------:R-:W-:Y:S01]  /*23c0*/  HFMA2 R3, -RZ, RZ, 1.021484375, 42592 ;  /* 0x3c167933ff037431 */ /* 0x000fe200000001ff */
[----:B------:R-:W-:Y:S01]  /*23d0*/  MOV R0, 0x3f800000 ;  /* 0x3f80000000007802 */ /* 0x000fe20000000f00 */
[----:B------:R-:W0:Y:S01]  /*23e0*/  FCHK P0, R2, 108.88300323486328125 ;  /* 0x42d9c41902007902 */ /* 0x000e220000000000 */
[----:B------:R-:W-:Y:S03]  /*23f0*/  BSSY.RECONVERGENT B2, `(.L_x_784) ;  /* 0x000000c000027945 */ /* 0x000fe60003800200 */
[----:B------:R-:W-:-:S04]  /*2400*/  FFMA R0, R3, -108.88300323486328125, R0 ;  /* 0xc2d9c41903007823 */ /* 0x000fc80000000000 */
[----:B------:R-:W-:-:S04]  /*2410*/  FFMA R3, R0, R3, 0.0091841695830225944519 ;  /* 0x3c16793300037423 */ /* 0x000fc80000000003 */
[----:B------:R-:W-:-:S04]  /*2420*/  FFMA R0, R2, R3, RZ ;  /* 0x0000000302007223 */ /* 0x000fc800000000ff */
[----:B------:R-:W-:-:S04]  /*2430*/  FFMA R4, R0, -108.88300323486328125, R2 ;  /* 0xc2d9c41900047823 */ /* 0x000fc80000000002 */
[----:B------:R-:W-:Y:S01]  /*2440*/  FFMA R0, R3, R4, R0 ;  /* 0x0000000403007223 */ /* 0x000fe20000000000 */
[----:B0-----:R-:W-:Y:S06]  /*2450*/  @!P0 BRA `(.L_x_785) ;  /* 0x0000000000148947 */ /* 0x001fec0003800000 */
[----:B------:R-:W-:Y:S02]  /*2460*/  MOV R3, R2 ;  /* 0x0000000200037202 */ /* 0x000fe40000000f00 */
[----:B------:R-:W-:Y:S02]  /*2470*/  MOV R4, 0x42d9c419 ;  /* 0x42d9c41900047802 */ /* 0x000fe40000000f00 */
[----:B------:R-:W-:-:S07]  /*2480*/  MOV R10, 0x24a0 ;  /* 0x000024a0000a7802 */ /* 0x000fce0000000f00 */
[----:B------:R-:W-:Y:S05]  /*2490*/  CALL.REL.NOINC `($__internal_2_$__cuda_sm3x_div_rn_noftz_f32_slowpath) ;  /* 0x0000000400647944 */ /* 0x000fea0003c00000 */
[----:B------:R-:W-:-:S07]  /*24a0*/  MOV R0, R3 ;  /* 0x0000000300007202 */ /* 0x000fce0000000f00 */
.L_x_785:
[----:B------:R-:W-:Y:S05]  /*24b0*/  BSYNC.RECONVERGENT B2 ;  /* 0x0000000000027941 */ /* 0x000fea0003800200 */
.L_x_784:
        /* <DEDUP_REMOVED lines=68> */
[----:B------:R-:W-:Y:S06]  /*2900*/  @P2 BRA `(.L_x_788) ;  /* 0x0000000000142947 */ /* 0x000fec0003800000 */
[----:B------:R-:W-:-:S05]  /*2910*/  FADD R0, R0, R0 ;  /* 0x0000000000007221 */ /* 0x000fca0000000000 */
[----:B------:R-:W-:Y:S01]  /*2920*/  LOP3.LUT R4, R0, 0x7fffffff, RZ, 0xc0, !PT ;  /* 0x7fffffff00047812 */ /* 0x000fe200078ec0ff */
[----:B------:R-:W-:Y:S06]  /*2930*/  BRA `(.L_x_788) ;  /* 0x0000000000087947 */ /* 0x000fec0003800000 */
.L_x_787:
[----:B------:R-:W-:-:S05]  /*2940*/  MOV R3, 0x40f92f1b ;  /* 0x40f92f1b00037802 */ /* 0x000fca0000000f00 */
[----:B------:R-:W-:-:S07]  /*2950*/  FFMA R4, R0, R3, 0.13793103396892547607 ;  /* 0x3e0d3dcb00047423 */ /* 0x000fce0000000003 */
.L_x_788:
[----:B------:R-:W-:Y:S05]  /*2960*/  BSYNC.RECONVERGENT B0 ;  /* 0x0000000000007941 */ /* 0x000fea0003800200 */
.L_x_786:
[----:B------:R-:W0:Y:S01]  /*2970*/  LDC.64 R2, c[0x0][0x388] ;  /* 0x0000e200ff027b82 */ /* 0x000e220000000a00 */
[----:B------:R-:W-:Y:S02]  /*2980*/  HFMA2 R0, -RZ, RZ, 3.453125, 0 ;  /* 0x42e80000ff007431 */ /* 0x000fe400000001ff */
[----:B------:R-:W-:Y:S01]  /*2990*/  FADD R6, -R7, R6 ;  /* 0x0000000607067221 */ /* 0x000fe20000000100 */
[----:B------:R-:W-:-:S04]  /*29a0*/  FADD R4, -R4, R7 ;  /* 0x0000000704047221 */ /* 0x000fc80000000100 */
[----:B------:R-:W-:Y:S01]  /*29b0*/  FMUL R9, R4, 200 ;  /* 0x4348000004097820 */ /* 0x000fe20000400000 */
[----:B------:R-:W-:Y:S01]  /*29c0*/  FFMA R7, R7, R0, -16 ;  /* 0xc180000007077423 */ /* 0x000fe20000000000 */
[----:B0-----:R-:W-:-:S04]  /*29d0*/  IMAD.WIDE R2, R5, 0xc, R2 ;  /* 0x0000000c05027825 */ /* 0x001fc800078e0202 */
[----:B------:R-:W-:Y:S01]  /*29e0*/  FMUL R5, R6, 500 ;  /* 0x43fa000006057820 */ /* 0x000fe20000400000 */
[----:B------:R-:W-:Y:S04]  /*29f0*/  STG.E desc[UR4][R2.64], R7 ;  /* 0x0000000702007986 */ /* 0x000fe8000c101904 */
[----:B------:R-:W-:Y:S04]  /*2a00*/  STG.E desc[UR4][R2.64+0x4], R5 ;  /* 0x0000040502007986 */ /* 0x000fe8000c101904 */
[----:B------:R-:W-:Y:S01]  /*2a10*/  STG.E desc[UR4][R2.64+0x8], R9 ;  /* 0x0000080902007986 */ /* 0x000fe2000c101904 */
[----:B------:R-:W-:Y:S05]  /*2a20*/  EXIT ;  /* 0x000000000000794d */ /* 0x000fea0003800000 */
        .weak           $__internal_2_$__cuda_sm3x_div_rn_noftz_f32_slowpath
        .type           $__internal_2_$__cuda_sm3x_div_rn_noftz_f32_slowpath,@function
        .size           $__internal_2_$__cuda_sm3x_div_rn_noftz_f32_slowpath,(.L_x_803 - $__internal_2_$__cuda_sm3x_div_rn_noftz_f32_slowpath)
$__internal_2_$__cuda_sm3x_div_rn_noftz_f32_slowpath:
[----:B------:R-:W-:Y:S01]  /*2a30*/  SHF.R.U32.HI R11, RZ, 0x17, R4 ;  /* 0x00000017ff0b7819 */ /* 0x000fe20000011604 */
[----:B------:R-:W-:Y:S01]  /*2a40*/  BSSY.RECONVERGENT B0, `(.L_x_789) ;  /* 0x0000062000007945 */ /* 0x000fe20003800200 */
[----:B------:R-:W-:Y:S02]  /*2a50*/  SHF.R.U32.HI R9, RZ, 0x17, R3 ;  /* 0x00000017ff097819 */ /* 0x000fe40000011603 */
[----:B------:R-:W-:Y:S02]  /*2a60*/  LOP3.LUT R11, R11, 0xff, RZ, 0xc0, !PT ;  /* 0x000000ff0b0b7812 */ /* 0x000fe400078ec0ff */
[----:B------:R-:W-:Y:S02]  /*2a70*/  LOP3.LUT R12, R9, 0xff, RZ, 0xc0, !PT ;  /* 0x000000ff090c7812 */ /* 0x000fe400078ec0ff */
[----:B------:R-:W-:Y:S02]  /*2a80*/  IADD3 R14, PT, PT, R11, -0x1, RZ ;  /* 0xffffffff0b0e7810 */ /* 0x000fe40007ffe0ff */
[----:B------:R-:W-:-:S02]  /*2a90*/  IADD3 R13, PT, PT, R12, -0x1, RZ ;  /* 0xffffffff0c0d7810 */ /* 0x000fc40007ffe0ff */
[----:B------:R-:W-:-:S04]  /*2aa0*/  ISETP.GT.U32.AND P0, PT, R14, 0xfd, PT ;  /* 0x000000fd0e00780c */ /* 0x000fc80003f04070 */
[----:B------:R-:W-:-:S13]  /*2ab0*/  ISETP.GT.U32.OR P0, PT, R13, 0xfd, P0 ;  /* 0x000000fd0d00780c */ /* 0x000fda0000704470 */
[----:B------:R-:W-:Y:S01]  /*2ac0*/  @!P0 MOV R9, RZ ;  /* 0x000000ff00098202 */ /* 0x000fe20000000f00 */
        /* <DEDUP_REMOVED lines=19> */
[----:B------:R-:W-:Y:S01]  /*2c00*/  @P0 MOV R9, RZ ;  /* 0x000000ff00090202 */ /* 0x000fe20000000f00 */
[----:B------:R-:W-:Y:S01]  /*2c10*/  @!P0 FFMA R3, R3, 1.84467440737095516160e+19, RZ ;  /* 0x5f80000003038823 */ /* 0x000fe200000000ff */
[----:B------:R-:W-:Y:S01]  /*2c20*/  @!P0 MOV R9, 0xffffffc0 ;  /* 0xffffffc000098802 */ /* 0x000fe20000000f00 */
[----:B------:R-:W-:-:S03]  /*2c30*/  @!P1 FFMA R4, R4, 1.84467440737095516160e+19, RZ ;  /* 0x5f80000004049823 */ /* 0x000fc600000000ff */
[----:B------:R-:W-:-:S07]  /*2c40*/  @!P1 IADD3 R9, PT, PT, R9, 0x40, RZ ;  /* 0x0000004009099810 */ /* 0x000fce0007ffe0ff */
.L_x_790:
[----:B------:R-:W-:Y:S01]  /*2c50*/  LEA R13, R11, 0xc0800000, 0x17 ;  /* 0xc08000000b0d7811 */ /* 0x000fe200078eb8ff */
[----:B------:R-:W-:Y:S01]  /*2c60*/  BSSY.RECONVERGENT B1, `(.L_x_795) ;  /* 0x0000036000017945 */ /* 0x000fe20003800200 */
[----:B------:R-:W-:Y:S02]  /*2c70*/  IADD3 R12, PT, PT, R12, -0x7f, RZ ;  /* 0xffffff810c0c7810 */ /* 0x000fe40007ffe0ff */
[----:B------:R-:W-:-:S03]  /*2c80*/  IADD3 R13, PT, PT, -R13, R4, RZ ;  /* 0x000000040d0d7210 */ /* 0x000fc60007ffe1ff */
[C---:B------:R-:W-:Y:S01]  /*2c90*/  IMAD R3, R12.reuse, -0x800000, R3 ;  /* 0xff8000000c037824 */ /* 0x040fe200078e0203 */
[----:B------:R-:W0:Y:S01]  /*2ca0*/  MUFU.RCP R4, R13 ;  /* 0x0000000d00047308 */ /* 0x000e220000001000 */
[----:B------:R-:W-:Y:S01]  /*2cb0*/  FADD.FTZ R14, -R13, -RZ ;  /* 0x800000ff0d0e7221 */ /* 0x000fe20000010100 */
[----:B------:R-:W-:-:S04]  /*2cc0*/  IADD3 R12, PT, PT, R12, 0x7f, -R11 ;  /* 0x0000007f0c0c7810 */ /* 0x000fc80007ffe80b */
[----:B------:R-:W-:Y:S01]  /*2cd0*/  IADD3 R12, PT, PT, R12, R9, RZ ;  /* 0x000000090c0c7210 */ /* 0x000fe20007ffe0ff */
        /* <DEDUP_REMOVED lines=8> */
[----:B------:R-:W-:-:S04]  /*2d60*/  LOP3.LUT R11, R11, 0xff, RZ, 0xc0, !PT ;  /* 0x000000ff0b0b7812 */ /* 0x000fc800078ec0ff */
[----:B------:R-:W-:-:S04]  /*2d70*/  IADD3 R13, PT, PT, R11, R12, RZ ;  /* 0x0000000c0b0d7210 */ /* 0x000fc80007ffe0ff */
[----:B------:R-:W-:-:S04]  /*2d80*/  IADD3 R9, PT, PT, R13, -0x1, RZ ;  /* 0xffffffff0d097810 */ /* 0x000fc80007ffe0ff */
        /* <DEDUP_REMOVED lines=10> */
[C---:B------:R-:W-:Y:S02]  /*2e30*/  IADD3 R12, PT, PT, R13.reuse, 0x20, RZ ;  /* 0x000000200d0c7810 */ /* 0x040fe40007ffe0ff */
[----:B------:R-:W-:Y:S02]  /*2e40*/  ISETP.NE.AND P2, PT, R13, RZ, PT ;  /* 0x000000ff0d00720c */ /* 0x000fe40003f45270 */
[----:B------:R-:W-:Y:S01]  /*2e50*/  LOP3.LUT R11, R9, 0x7fffff, RZ, 0xc0, !PT ;  /* 0x007fffff090b7812 */ /* 0x000fe200078ec0ff */
[CCC-:B------:R-:W-:Y:S01]  /*2e60*/  FFMA.RP R9, R4.reuse, R14.reuse, R15.reuse ;  /* 0x0000000e04097223 */ /* 0x1c0fe2000000800f */
[----:B------:R-:W-:Y:S01]  /*2e70*/  FFMA.RM R4, R4, R14, R15 ;  /* 0x0000000e04047223 */ /* 0x000fe2000000400f */
[----:B------:R-:W-:Y:S02]  /*2e80*/  ISETP.NE.AND P1, PT, R13, RZ, PT ;  /* 0x000000ff0d00720c */ /* 0x000fe40003f25270 */
[----:B------:R-:W-:-:S02]  /*2e90*/  LOP3.LUT R11, R11, 0x800000, RZ, 0xfc, !PT ;  /* 0x008000000b0b7812 */ /* 0x000fc400078efcff */
[----:B------:R-:W-:Y:S02]  /*2ea0*/  IADD3 R13, PT, PT, -R13, RZ, RZ ;  /* 0x000000ff0d0d7210 */ /* 0x000fe40007ffe1ff */
[----:B------:R-:W-:Y:S02]  /*2eb0*/  SHF.L.U32 R12, R11, R12, RZ ;  /* 0x0000000c0b0c7219 */ /* 0x000fe400000006ff */
[----:B------:R-:W-:Y:S02]  /*2ec0*/  FSETP.NEU.FTZ.AND P0, PT, R9, R4, PT ;  /* 0x000000040900720b */ /* 0x000fe40003f1d000 */
[----:B------:R-:W-:Y:S02]  /*2ed0*/  SEL R4, R13, RZ, P2 ;  /* 0x000000ff0d047207 */ /* 0x000fe40001000000 */
[----:B------:R-:W-:Y:S02]  /*2ee0*/  ISETP.NE.AND P1, PT, R12, RZ, P1 ;  /* 0x000000ff0c00720c */ /* 0x000fe40000f25270 */
[----:B------:R-:W-:-:S02]  /*2ef0*/  SHF.R.U32.HI R4, RZ, R4, R11 ;  /* 0x00000004ff047219 */ /* 0x000fc4000001160b */
[----:B------:R-:W-:Y:S02]  /*2f00*/  PLOP3.LUT P0, PT, P0, P1, PT, 0xf8, 0x8f ;  /* 0x00000000008f781c */ /* 0x000fe40000703f70 */
[----:B------:R-:W-:Y:S02]  /*2f10*/  SHF.R.U32.HI R12, RZ, 0x1, R4 ;  /* 0x00000001ff0c7819 */ /* 0x000fe40000011604 */
[----:B------:R-:W-:-:S04]  /*2f20*/  SEL R9, RZ, 0x1, !P0 ;  /* 0x00000001ff097807 */ /* 0x000fc80004000000 */
[----:B------:R-:W-:-:S04]  /*2f30*/  LOP3.LUT R9, R9, 0x1, R12, 0xf8, !PT ;  /* 0x0000000109097812 */ /* 0x000fc800078ef80c */
[----:B------:R-:W-:-:S04]  /*2f40*/  LOP3.LUT R9, R9, R4, RZ, 0xc0, !PT ;  /* 0x0000000409097212 */ /* 0x000fc800078ec0ff */
[----:B------:R-:W-:-:S04]  /*2f50*/  IADD3 R12, PT, PT, R12, R9, RZ ;  /* 0x000000090c0c7210 */ /* 0x000fc80007ffe0ff */
[----:B------:R-:W-:Y:S01]  /*2f60*/  LOP3.LUT R3, R12, R3, RZ, 0xfc, !PT ;  /* 0x000000030c037212 */ /* 0x000fe200078efcff */
[----:B------:R-:W-:Y:S06]  /*2f70*/  BRA `(.L_x_798) ;  /* 0x0000000000107947 */ /* 0x000fec0003800000 */
.L_x_797:
[----:B------:R-:W-:-:S04]  /*2f80*/  LOP3.LUT R3, R3, 0x80000000, RZ, 0xc0, !PT ;  /* 0x8000000003037812 */ /* 0x000fc800078ec0ff */
[----:B------:R-:W-:Y:S01]  /*2f90*/  LOP3.LUT R3, R3, 0x7f800000, RZ, 0xfc, !PT ;  /* 0x7f80000003037812 */ /* 0x000fe200078efcff */
[----:B------:R-:W-:Y:S06]  /*2fa0*/  BRA `(.L_x_798) ;  /* 0x0000000000047947 */ /* 0x000fec0003800000 */
.L_x_796:
[----:B------:R-:W-:-:S07]  /*2fb0*/  LEA R3, R12, R3, 0x17 ;  /* 0x000000030c037211 */ /* 0x000fce00078eb8ff */
.L_x_798:
[----:B------:R-:W-:Y:S05]  /*2fc0*/  BSYNC.RECONVERGENT B1 ;  /* 0x0000000000017941 */ /* 0x000fea0003800200 */
.L_x_795:
[----:B------:R-:W-:Y:S05]  /*2fd0*/  BRA `(.L_x_799) ;  /* 0x0000000000207947 */ /* 0x000fea0003800000 */
.L_x_794:
[----:B------:R-:W-:-:S04]  /*2fe0*/  LOP3.LUT R3, R4, 0x80000000, R3, 0x48, !PT ;  /* 0x8000000004037812 */ /* 0x000fc800078e4803 */
[----:B------:R-:W-:Y:S01]  /*2ff0*/  LOP3.LUT R3, R3, 0x7f800000, RZ, 0xfc, !PT ;  /* 0x7f80000003037812 */ /* 0x000fe200078efcff */
[----:B------:R-:W-:Y:S06]  /*3000*/  BRA `(.L_x_799) ;  /* 0x0000000000147947 */ /* 0x000fec0003800000 */
.L_x_793:
[----:B------:R-:W-:Y:S01]  /*3010*/  LOP3.LUT R3, R4, 0x80000000, R3, 0x48, !PT ;  /* 0x8000000004037812 */ /* 0x000fe200078e4803 */
[----:B------:R-:W-:Y:S06]  /*3020*/  BRA `(.L_x_799) ;  /* 0x00000000000c7947 */ /* 0x000fec0003800000 */
.L_x_792:
[----:B------:R-:W0:Y:S01]  /*3030*/  MUFU.RSQ R3, -QNAN ;  /* 0xffc0000000037908 */ /* 0x000e220000001400 */
[----:B------:R-:W-:Y:S05]  /*3040*/  BRA `(.L_x_799) ;  /* 0x0000000000047947 */ /* 0x000fea0003800000 */
.L_x_791:
[----:B------:R-:W-:-:S07]  /*3050*/  FADD.FTZ R3, R3, R4 ;  /* 0x0000000403037221 */ /* 0x000fce0000010000 */
.L_x_799:
[----:B------:R-:W-:Y:S05]  /*3060*/  BSYNC.RECONVERGENT B0 ;  /* 0x0000000000007941 */ /* 0x000fea0003800200 */
.L_x_789:
[----:B------:R-:W-:-:S04]  /*3070*/  HFMA2 R11, -RZ, RZ, 0, 0 ;  /* 0x00000000ff0b7431 */ /* 0x000fc800000001ff */
[----:B0-----:R-:W-:Y:S05]  /*3080*/  RET.REL.NODEC R10 `(_Z14RgbToLabKernelPK3rgbP3labii) ;  /* 0xffffffcc0adc7950 */ /* 0x001fea0003c3ffff */
.L_x_800:
        /* <DEDUP_REMOVED lines=15> */
.L_x_803:


//--------------------- .nv.shared._ZN3cub18CUB_300001_SM_10006detail11EmptyKernelIvEEvv --------------------------
	.section	.nv.shared._ZN3cub18CUB_300001_SM_10006detail11EmptyKernelIvEEvv,"aw",@nobits
	.sectionflags	@""
	.align	16
	.zero		1024


//--------------------- .nv.shared.reserved.0     --------------------------
	.section	.nv.shared.reserved.0,"aw",@nobits
	.weak		__nv_reservedSMEM_offset_0_alias
	.size		__nv_reservedSMEM_offset_0_alias, 0, 64
	.other		__nv_reservedSMEM_offset_0_alias,@"STO_CUDA_RESERVED_SHARED STV_DEFAULT"
__nv_reservedSMEM_offset_0_alias:
	.zero		0
	.zero		64


//--------------------- .nv.global                --------------------------
	.section	.nv.global,"aw",@nobits
.nv.global:
	.type		_ZN34_INTERNAL_1ed41c42_4_k_cu_c165e5596thrust24THRUST_300001_SM_1000_NS12placeholders2_8E,@object
	.size		_ZN34_INTERNAL_1ed41c42_4_k_cu_c165e5596thrust24THRUST_300001_SM_1000_NS12placeholders2_8E,(_ZN34_INTERNAL_1ed41c42_4_k_cu_c165e5594cuda3std3__436_GLOBAL__N__1ed41c42_4_k_cu_c165e5596ignoreE - _ZN34_INTERNAL_1ed41c42_4_k_cu_c165e5596thrust24THRUST_300001_SM_1000_NS12placeholders2_8E)
_ZN34_INTERNAL_1ed41c42_4_k_cu_c165e5596thrust24THRUST_300001_SM_1000_NS12placeholders2_8E:
	.zero		1
	.type		_ZN34_INTERNAL_1ed41c42_4_k_cu_c165e5594cuda3std3__436_GLOBAL__N__1ed41c42_4_k_cu_c165e5596ignoreE,@object
	.size		_ZN34_INTERNAL_1ed41c42_4_k_cu_c165e5594cuda3std3__436_GLOBAL__N__1ed41c42_4_k_cu_c165e5596ignoreE,(_ZN34_INTERNAL_1ed41c42_4_k_cu_c165e5594cuda3std6ranges3__45__cpo4dataE - _ZN34_INTERNAL_1ed41c42_4_k_cu_c165e5594cuda3std3__436_GLOBAL__N__1ed41c42_4_k_cu_c165e5596ignoreE)
_ZN34_INTERNAL_1ed41c42_4_k_cu_c165e5594cuda3std3__436_GLOBAL__N__1ed41c42_4_k_cu_c165e5596ignoreE:
	.zero		1
	.type		_ZN34_INTERNAL_1ed41c42_4_k_cu_c165e5594cuda3std6ranges3__45__cpo4dataE,@object
	.size		_ZN34_INTERNAL_1ed41c42_4_k_cu_c165e5594cuda3std6ranges3__45__cpo4dataE,(_ZN34_INTERNAL_1ed41c42_4_k_cu_c165e5596thrust24THRUST_300001_SM_1000_NS6system3cpp3parE - _ZN34_INTERNAL_1ed41c42_4_k_cu_c165e5594cuda3std6ranges3__45__cpo4dataE)
_ZN34_INTERNAL_1ed41c42_4_k_cu_c165e5594cuda3std6ranges3__45__cpo4dataE:
	.zero		1
	.type		_ZN34_INTERNAL_1ed41c42_4_k_cu_c165e5596thrust24THRUST_300001_SM_1000_NS6system3cpp3parE,@object
	.size		_ZN34_INTERNAL_1ed41c42_4_k_cu_c165e5596thrust24THRUST_300001_SM_1000_NS6system3cpp3parE,(_ZN34_INTERNAL_1ed41c42_4_k_cu_c165e5594cuda3std3__45__cpo5beginE - _ZN34_INTERNAL_1ed41c42_4_k_cu_c165e5596thrust24THRUST_300001_SM_1000_NS6system3cpp3parE)
_ZN34_INTERNAL_1ed41c42_4_k_cu_c165e5596thrust24THRUST_300001_SM_1000_NS6system3cpp3parE:
	.zero		1
	.type		_ZN34_INTERNAL_1ed41c42_4_k_cu_c165e5594cuda3std3__45__cpo5beginE,@object
	.size		_ZN34_INTERNAL_1ed41c42_4_k_cu_c165e5594cuda3std3__45__cpo5beginE,(_ZN34_INTERNAL_1ed41c42_4_k_cu_c165e5594cuda3std6ranges3__45__cpo5beginE - _ZN34_INTERNAL_1ed41c42_4_k_cu_c165e5594cuda3std3__45__cpo5beginE)
_ZN34_INTERNAL_1ed41c42_4_k_cu_c165e5594cuda3std3__45__cpo5beginE:
	.zero		1
	.type		_ZN34_INTERNAL_1ed41c42_4_k_cu_c165e5594cuda3std6ranges3__45__cpo5beginE,@object
	.size		_ZN34_INTERNAL_1ed41c42_4_k_cu_c165e5594cuda3std6ranges3__45__cpo5beginE,(_ZN34_INTERNAL_1ed41c42_4_k_cu_c165e5596thrust24THRUST_300001_SM_1000_NS6deviceE - _ZN34_INTERNAL_1ed41c42_4_k_cu_c165e5594cuda3std6ranges3__45__cpo5beginE)
_ZN34_INTERNAL_1ed41c42_4_k_cu_c165e5594cuda3std6ranges3__45__cpo5beginE:
	.zero		1
	.type		_ZN34_INTERNAL_1ed41c42_4_k_cu_c165e5596thrust24THRUST_300001_SM_1000_NS6deviceE,@object
	.size		_ZN34_INTERNAL_1ed41c42_4_k_cu_c165e5596thrust24THRUST_300001_SM_1000_NS6deviceE,(_ZN34_INTERNAL_1ed41c42_4_k_cu_c165e5594cuda3std3__47nulloptE - _ZN34_INTERNAL_1ed41c42_4_k_cu_c165e5596thrust24THRUST_300001_SM_1000_NS6deviceE)
_ZN34_INTERNAL_1ed41c42_4_k_cu_c165e5596thrust24THRUST_300001_SM_1000_NS6deviceE:
	.zero		1
	.type		_ZN34_INTERNAL_1ed41c42_4_k_cu_c165e5594cuda3std3__47nulloptE,@object
	.size		_ZN34_INTERNAL_1ed41c42_4_k_cu_c165e5594cuda3std3__47nulloptE,(_ZN34_INTERNAL_1ed41c42_4_k_cu_c165e5594cuda3std6ranges3__45__cpo8distanceE - _ZN34_INTERNAL_1ed41c42_4_k_cu_c165e5594cuda3std3__47nulloptE)
_ZN34_INTERNAL_1ed41c42_4_k_cu_c165e5594cuda3std3__47nulloptE:
	.zero		1
	.type		_ZN34_INTERNAL_1ed41c42_4_k_cu_c165e5594cuda3std6ranges3__45__cpo8distanceE,@object
	.size		_ZN34_INTERNAL_1ed41c42_4_k_cu_c165e5594cuda3std6ranges3__45__cpo8distanceE,(_ZN34_INTERNAL_1ed41c42_4_k_cu_c165e5596thrust24THRUST_300001_SM_1000_NS12placeholders2_4E - _ZN34_INTERNAL_1ed41c42_4_k_cu_c165e5594cuda3std6ranges3__45__cpo8distanceE)
_ZN34_INTERNAL_1ed41c42_4_k_cu_c165e5594cuda3std6ranges3__45__cpo8distanceE:
	.zero		1
	.type		_ZN34_INTERNAL_1ed41c42_4_k_cu_c165e5596thrust24THRUST_300001_SM_1000_NS12placeholders2_4E,@object
	.size		_ZN34_INTERNAL_1ed41c42_4_k_cu_c165e5596thrust24THRUST_300001_SM_1000_NS12placeholders2_4E,(_ZN34_INTERNAL_1ed41c42_4_k_cu_c165e5594cuda3std3__45__cpo6rbeginE - _ZN34_INTERNAL_1ed41c42_4_k_cu_c165e5596thrust24THRUST_300001_SM_1000_NS12placeholders2_4E)
_ZN34_INTERNAL_1ed41c42_4_k_cu_c165e5596thrust24THRUST_300001_SM_1000_NS12placeholders2_4E:
	.zero		1
	.type		_ZN34_INTERNAL_1ed41c42_4_k_cu_c165e5594cuda3std3__45__cpo6rbeginE,@object
	.size		_ZN34_INTERNAL_1ed41c42_4_k_cu_c165e5594cuda3std3__45__cpo6rbeginE,(_ZN34_INTERNAL_1ed41c42_4_k_cu_c165e5594cuda3std6ranges3__45__cpo7advanceE - _ZN34_INTERNAL_1ed41c42_4_k_cu_c165e5594cuda3std3__45__cpo6rbeginE)
_ZN34_INTERNAL_1ed41c42_4_k_cu_c165e5594cuda3std3__45__cpo6rbeginE:
	.zero		1
	.type		_ZN34_INTERNAL_1ed41c42_4_k_cu_c165e5594cuda3std6ranges3__45__cpo7advanceE,@object
	.size		_ZN34_INTERNAL_1ed41c42_4_k_cu_c165e5594cuda3std6ranges3__45__cpo7advanceE,(_ZN34_INTERNAL_1ed41c42_4_k_cu_c165e5596thrust24THRUST_300001_SM_1000_NS12placeholders3_10E - _ZN34_INTERNAL_1ed41c42_4_k_cu_c165e5594cuda3std6ranges3__45__cpo7advanceE)
_ZN34_INTERNAL_1ed41c42_4_k_cu_c165e5594cuda3std6ranges3__45__cpo7advanceE:
	.zero		1
	.type		_ZN34_INTERNAL_1ed41c42_4_k_cu_c165e5596thrust24THRUST_300001_SM_1000_NS12placeholders3_10E,@object
	.size		_ZN34_INTERNAL_1ed41c42_4_k_cu_c165e5596thrust24THRUST_300001_SM_1000_NS12placeholders3_10E,(_ZN34_INTERNAL_1ed41c42_4_k_cu_c165e5594cuda3std3__48in_placeE - _ZN34_INTERNAL_1ed41c42_4_k_cu_c165e5596thrust24THRUST_300001_SM_1000_NS12placeholders3_10E)
_ZN34_INTERNAL_1ed41c42_4_k_cu_c165e5596thrust24THRUST_300001_SM_1000_NS12placeholders3_10E:
	.zero		1
	.type		_ZN34_INTERNAL_1ed41c42_4_k_cu_c165e5594cuda3std3__48in_placeE,@object
	.size		_ZN34_INTERNAL_1ed41c42_4_k_cu_c165e5594cuda3std3__48in_placeE,(_ZN34_INTERNAL_1ed41c42_4_k_cu_c165e5594cuda3std6ranges3__45__cpo4sizeE - _ZN34_INTERNAL_1ed41c42_4_k_cu_c165e5594cuda3std3__48in_placeE)
_ZN34_INTERNAL_1ed41c42_4_k_cu_c165e5594cuda3std3__48in_placeE:
	.zero		1
	.type		_ZN34_INTERNAL_1ed41c42_4_k_cu_c165e5594cuda3std6ranges3__45__cpo4sizeE,@object
	.size		_ZN34_INTERNAL_1ed41c42_4_k_cu_c165e5594cuda3std6ranges3__45__cpo4sizeE,(_ZN34_INTERNAL_1ed41c42_4_k_cu_c165e5596thrust24THRUST_300001_SM_1000_NS12placeholders2_2E - _ZN34_INTERNAL_1ed41c42_4_k_cu_c165e5594cuda3std6ranges3__45__cpo4sizeE)
_ZN34_INTERNAL_1ed41c42_4_k_cu_c165e5594cuda3std6ranges3__45__cpo4sizeE:
	.zero		1
	.type		_ZN34_INTERNAL_1ed41c42_4_k_cu_c165e5596thrust24THRUST_300001_SM_1000_NS12placeholders2_2E,@object
	.size		_ZN34_INTERNAL_1ed41c42_4_k_cu_c165e5596thrust24THRUST_300001_SM_1000_NS12placeholders2_2E,(_ZN34_INTERNAL_1ed41c42_4_k_cu_c165e5594cuda3std3__45__cpo6cbeginE - _ZN34_INTERNAL_1ed41c42_4_k_cu_c165e5596thrust24THRUST_300001_SM_1000_NS12placeholders2_2E)
_ZN34_INTERNAL_1ed41c42_4_k_cu_c165e5596thrust24THRUST_300001_SM_1000_NS12placeholders2_2E:
	.zero		1
	.type		_ZN34_INTERNAL_1ed41c42_4_k_cu_c165e5594cuda3std3__45__cpo6cbeginE,@object
	.size		_ZN34_INTERNAL_1ed41c42_4_k_cu_c165e5594cuda3std3__45__cpo6cbeginE,(_ZN34_INTERNAL_1ed41c42_4_k_cu_c165e5594cuda3std6ranges3__45__cpo6cbeginE - _ZN34_INTERNAL_1ed41c42_4_k_cu_c165e5594cuda3std3__45__cpo6cbeginE)
_ZN34_INTERNAL_1ed41c42_4_k_cu_c165e5594cuda3std3__45__cpo6cbeginE:
	.zero		1
	.type		_ZN34_INTERNAL_1ed41c42_4_k_cu_c165e5594cuda3std6ranges3__45__cpo6cbeginE,@object
	.size		_ZN34_INTERNAL_1ed41c42_4_k_cu_c165e5594cuda3std6ranges3__45__cpo6cbeginE,(_ZN34_INTERNAL_1ed41c42_4_k_cu_c165e5596thrust24THRUST_300001_SM_1000_NS12placeholders2_6E - _ZN34_INTERNAL_1ed41c42_4_k_cu_c165e5594cuda3std6ranges3__45__cpo6cbeginE)
_ZN34_INTERNAL_1ed41c42_4_k_cu_c165e5594cuda3std6ranges3__45__cpo6cbeginE:
	.zero		1
	.type		_ZN34_INTERNAL_1ed41c42_4_k_cu_c165e5596thrust24THRUST_300001_SM_1000_NS12placeholders2_6E,@object
	.size		_ZN34_INTERNAL_1ed41c42_4_k_cu_c165e5596thrust24THRUST_300001_SM_1000_NS12placeholders2_6E,(_ZN34_INTERNAL_1ed41c42_4_k_cu_c165e5594cuda3std3__45__cpo7crbeginE - _ZN34_INTERNAL_1ed41c42_4_k_cu_c165e5596thrust24THRUST_300001_SM_1000_NS12placeholders2_6E)
_ZN34_INTERNAL_1ed41c42_4_k_cu_c165e5596thrust24THRUST_300001_SM_1000_NS12placeholders2_6E:
	.zero		1
	.type		_ZN34_INTERNAL_1ed41c42_4_k_cu_c165e5594cuda3std3__45__cpo7crbeginE,@object
	.size		_ZN34_INTERNAL_1ed41c42_4_k_cu_c165e5594cuda3std3__45__cpo7crbeginE,(_ZN34_INTERNAL_1ed41c42_4_k_cu_c165e5594cuda3std6ranges3__45__cpo4nextE - _ZN34_INTERNAL_1ed41c42_4_k_cu_c165e5594cuda3std3__45__cpo7crbeginE)
_ZN34_INTERNAL_1ed41c42_4_k_cu_c165e5594cuda3std3__45__cpo7crbeginE:
	.zero		1
	.type		_ZN34_INTERNAL_1ed41c42_4_k_cu_c165e5594cuda3std6ranges3__45__cpo4nextE,@object
	.size		_ZN34_INTERNAL_1ed41c42_4_k_cu_c165e5594cuda3std6ranges3__45__cpo4nextE,(_ZN34_INTERNAL_1ed41c42_4_k_cu_c165e5594cuda3std6ranges3__45__cpo4swapE - _ZN34_INTERNAL_1ed41c42_4_k_cu_c165e5594cuda3std6ranges3__45__cpo4nextE)
_ZN34_INTERNAL_1ed41c42_4_k_cu_c165e5594cuda3std6ranges3__45__cpo4nextE:
	.zero		1
	.type		_ZN34_INTERNAL_1ed41c42_4_k_cu_c165e5594cuda3std6ranges3__45__cpo4swapE,@object
	.size		_ZN34_INTERNAL_1ed41c42_4_k_cu_c165e5594cuda3std6ranges3__45__cpo4swapE,(_ZN34_INTERNAL_1ed41c42_4_k_cu_c165e5596thrust24THRUST_300001_SM_1000_NS8cuda_cub10par_nosyncE - _ZN34_INTERNAL_1ed41c42_4_k_cu_c165e5594cuda3std6ranges3__45__cpo4swapE)
_ZN34_INTERNAL_1ed41c42_4_k_cu_c165e5594cuda3std6ranges3__45__cpo4swapE:
	.zero		1
	.type		_ZN34_INTERNAL_1ed41c42_4_k_cu_c165e5596thrust24THRUST_300001_SM_1000_NS8cuda_cub10par_nosyncE,@object
	.size		_ZN34_INTERNAL_1ed41c42_4_k_cu_c165e5596thrust24THRUST_300001_SM_1000_NS8cuda_cub10par_nosyncE,(_ZN34_INTERNAL_1ed41c42_4_k_cu_c165e5596thrust24THRUST_300001_SM_1000_NS3seqE - _ZN34_INTERNAL_1ed41c42_4_k_cu_c165e5596thrust24THRUST_300001_SM_1000_NS8cuda_cub10par_nosyncE)
_ZN34_INTERNAL_1ed41c42_4_k_cu_c165e5596thrust24THRUST_300001_SM_1000_NS8cuda_cub10par_nosyncE:
	.zero		1
	.type		_ZN34_INTERNAL_1ed41c42_4_k_cu_c165e5596thrust24THRUST_300001_SM_1000_NS3seqE,@object
	.size		_ZN34_INTERNAL_1ed41c42_4_k_cu_c165e5596thrust24THRUST_300001_SM_1000_NS3seqE,(_ZN34_INTERNAL_1ed41c42_4_k_cu_c165e5594cuda3std3__420unreachable_sentinelE - _ZN34_INTERNAL_1ed41c42_4_k_cu_c165e5596thrust24THRUST_300001_SM_1000_NS3seqE)
_ZN34_INTERNAL_1ed41c42_4_k_cu_c165e5596thrust24THRUST_300001_SM_1000_NS3seqE:
	.zero		1
	.type		_ZN34_INTERNAL_1ed41c42_4_k_cu_c165e5594cuda3std3__420unreachable_sentinelE,@object
	.size		_ZN34_INTERNAL_1ed41c42_4_k_cu_c165e5594cuda3std3__420unreachable_sentinelE,(_ZN34_INTERNAL_1ed41c42_4_k_cu_c165e5594cuda3std6ranges3__45__cpo5ssizeE - _ZN34_INTERNAL_1ed41c42_4_k_cu_c165e5594cuda3std3__420unreachable_sentinelE)
_ZN34_INTERNAL_1ed41c42_4_k_cu_c165e5594cuda3std3__420unreachable_sentinelE:
	.zero		1
	.type		_ZN34_INTERNAL_1ed41c42_4_k_cu_c165e5594cuda3std6ranges3__45__cpo5ssizeE,@object
	.size		_ZN34_INTERNAL_1ed41c42_4_k_cu_c165e5594cuda3std6ranges3__45__cpo5ssizeE,(_ZN34_INTERNAL_1ed41c42_4_k_cu_c165e5596thrust24THRUST_300001_SM_1000_NS12placeholders2_3E - _ZN34_INTERNAL_1ed41c42_4_k_cu_c165e5594cuda3std6ranges3__45__cpo5ssizeE)
_ZN34_INTERNAL_1ed41c42_4_k_cu_c165e5594cuda3std6ranges3__45__cpo5ssizeE:
	.zero		1
	.type		_ZN34_INTERNAL_1ed41c42_4_k_cu_c165e5596thrust24THRUST_300001_SM_1000_NS12placeholders2_3E,@object
	.size		_ZN34_INTERNAL_1ed41c42_4_k_cu_c165e5596thrust24THRUST_300001_SM_1000_NS12placeholders2_3E,(_ZN34_INTERNAL_1ed41c42_4_k_cu_c165e5594cuda3std3__45__cpo4cendE - _ZN34_INTERNAL_1ed41c42_4_k_cu_c165e5596thrust24THRUST_300001_SM_1000_NS12placeholders2_3E)
_ZN34_INTERNAL_1ed41c42_4_k_cu_c165e5596thrust24THRUST_300001_SM_1000_NS12placeholders2_3E:
	.zero		1
	.type		_ZN34_INTERNAL_1ed41c42_4_k_cu_c165e5594cuda3std3__45__cpo4cendE,@object
	.size		_ZN34_INTERNAL_1ed41c42_4_k_cu_c165e5594cuda3std3__45__cpo4cendE,(_ZN34_INTERNAL_1ed41c42_4_k_cu_c165e5594cuda3std6ranges3__45__cpo4cendE - _ZN34_INTERNAL_1ed41c42_4_k_cu_c165e5594cuda3std3__45__cpo4cendE)
_ZN34_INTERNAL_1ed41c42_4_k_cu_c165e5594cuda3std3__45__cpo4cendE:
	.zero		1
	.type		_ZN34_INTERNAL_1ed41c42_4_k_cu_c165e5594cuda3std6ranges3__45__cpo4cendE,@object
	.size		_ZN34_INTERNAL_1ed41c42_4_k_cu_c165e5594cuda3std6ranges3__45__cpo4cendE,(_ZN34_INTERNAL_1ed41c42_4_k_cu_c165e5596thrust24THRUST_300001_SM_1000_NS12placeholders2_7E - _ZN34_INTERNAL_1ed41c42_4_k_cu_c165e5594cuda3std6ranges3__45__cpo4cendE)
_ZN34_INTERNAL_1ed41c42_4_k_cu_c165e5594cuda3std6ranges3__45__cpo4cendE:
	.zero		1
	.type		_ZN34_INTERNAL_1ed41c42_4_k_cu_c165e5596thrust24THRUST_300001_SM_1000_NS12placeholders2_7E,@object
	.size		_ZN34_INTERNAL_1ed41c42_4_k_cu_c165e5596thrust24THRUST_300001_SM_1000_NS12placeholders2_7E,(_ZN34_INTERNAL_1ed41c42_4_k_cu_c165e5594cuda3std3__45__cpo5crendE - _ZN34_INTERNAL_1ed41c42_4_k_cu_c165e5596thrust24THRUST_300001_SM_1000_NS12placeholders2_7E)
_ZN34_INTERNAL_1ed41c42_4_k_cu_c165e5596thrust24THRUST_300001_SM_1000_NS12placeholders2_7E:
	.zero		1
	.type		_ZN34_INTERNAL_1ed41c42_4_k_cu_c165e5594cuda3std3__45__cpo5crendE,@object
	.size		_ZN34_INTERNAL_1ed41c42_4_k_cu_c165e5594cuda3std3__45__cpo5crendE,(_ZN34_INTERNAL_1ed41c42_4_k_cu_c165e5594cuda3std6ranges3__45__cpo4prevE - _ZN34_INTERNAL_1ed41c42_4_k_cu_c165e5594cuda3std3__45__cpo5crendE)
_ZN34_INTERNAL_1ed41c42_4_k_cu_c165e5594cuda3std3__45__cpo5crendE:
	.zero		1
	.type		_ZN34_INTERNAL_1ed41c42_4_k_cu_c165e5594cuda3std6ranges3__45__cpo4prevE,@object
	.size		_ZN34_INTERNAL_1ed41c42_4_k_cu_c165e5594cuda3std6ranges3__45__cpo4prevE,(_ZN34_INTERNAL_1ed41c42_4_k_cu_c165e5594cuda3std6ranges3__45__cpo9iter_moveE - _ZN34_INTERNAL_1ed41c42_4_k_cu_c165e5594cuda3std6ranges3__45__cpo4prevE)
_ZN34_INTERNAL_1ed41c42_4_k_cu_c165e5594cuda3std6ranges3__45__cpo4prevE:
	.zero		1
	.type		_ZN34_INTERNAL_1ed41c42_4_k_cu_c165e5594cuda3std6ranges3__45__cpo9iter_moveE,@object
	.size		_ZN34_INTERNAL_1ed41c42_4_k_cu_c165e5594cuda3std6ranges3__45__cpo9iter_moveE,(_ZN34_INTERNAL_1ed41c42_4_k_cu_c165e5596thrust24THRUST_300001_SM_1000_NS6system6detail10sequential3seqE - _ZN34_INTERNAL_1ed41c42_4_k_cu_c165e5594cuda3std6ranges3__45__cpo9iter_moveE)
_ZN34_INTERNAL_1ed41c42_4_k_cu_c165e5594cuda3std6ranges3__45__cpo9iter_moveE:
	.zero		1
	.type		_ZN34_INTERNAL_1ed41c42_4_k_cu_c165e5596thrust24THRUST_300001_SM_1000_NS6system6detail10sequential3seqE,@object
	.size		_ZN34_INTERNAL_1ed41c42_4_k_cu_c165e5596thrust24THRUST_300001_SM_1000_NS6system6detail10sequential3seqE,(_ZN34_INTERNAL_1ed41c42_4_k_cu_c165e5596thrust24THRUST_300001_SM_1000_NS12placeholders2_9E - _ZN34_INTERNAL_1ed41c42_4_k_cu_c165e5596thrust24THRUST_300001_SM_1000_NS6system6detail10sequential3seqE)
_ZN34_INTERNAL_1ed41c42_4_k_cu_c165e5596thrust24THRUST_300001_SM_1000_NS6system6detail10sequential3seqE:
	.zero		1
	.type		_ZN34_INTERNAL_1ed41c42_4_k_cu_c165e5596thrust24THRUST_300001_SM_1000_NS12placeholders2_9E,@object
	.size		_ZN34_INTERNAL_1ed41c42_4_k_cu_c165e5596thrust24THRUST_300001_SM_1000_NS12placeholders2_9E,(_ZN34_INTERNAL_1ed41c42_4_k_cu_c165e5594cuda3std3__419piecewise_constructE - _ZN34_INTERNAL_1ed41c42_4_k_cu_c165e5596thrust24THRUST_300001_SM_1000_NS12placeholders2_9E)
_ZN34_INTERNAL_1ed41c42_4_k_cu_c165e5596thrust24THRUST_300001_SM_1000_NS12placeholders2_9E:
	.zero		1
	.type		_ZN34_INTERNAL_1ed41c42_4_k_cu_c165e5594cuda3std3__419piecewise_constructE,@object
	.size		_ZN34_INTERNAL_1ed41c42_4_k_cu_c165e5594cuda3std3__419piecewise_constructE,(_ZN34_INTERNAL_1ed41c42_4_k_cu_c165e5594cuda3std6ranges3__45__cpo5cdataE - _ZN34_INTERNAL_1ed41c42_4_k_cu_c165e5594cuda3std3__419piecewise_constructE)
_ZN34_INTERNAL_1ed41c42_4_k_cu_c165e5594cuda3std3__419piecewise_constructE:
	.zero		1
	.type		_ZN34_INTERNAL_1ed41c42_4_k_cu_c165e5594cuda3std6ranges3__45__cpo5cdataE,@object
	.size		_ZN34_INTERNAL_1ed41c42_4_k_cu_c165e5594cuda3std6ranges3__45__cpo5cdataE,(_ZN34_INTERNAL_1ed41c42_4_k_cu_c165e5596thrust24THRUST_300001_SM_1000_NS12placeholders2_1E - _ZN34_INTERNAL_1ed41c42_4_k_cu_c165e5594cuda3std6ranges3__45__cpo5cdataE)
_ZN34_INTERNAL_1ed41c42_4_k_cu_c165e5594cuda3std6ranges3__45__cpo5cdataE:
	.zero		1
	.type		_ZN34_INTERNAL_1ed41c42_4_k_cu_c165e5596thrust24THRUST_300001_SM_1000_NS12placeholders2_1E,@object
	.size		_ZN34_INTERNAL_1ed41c42_4_k_cu_c165e5596thrust24THRUST_300001_SM_1000_NS12placeholders2_1E,(_ZN34_INTERNAL_1ed41c42_4_k_cu_c165e5594cuda3std3__45__cpo3endE - _ZN34_INTERNAL_1ed41c42_4_k_cu_c165e5596thrust24THRUST_300001_SM_1000_NS12placeholders2_1E)
_ZN34_INTERNAL_1ed41c42_4_k_cu_c165e5596thrust24THRUST_300001_SM_1000_NS12placeholders2_1E:
	.zero		1
	.type		_ZN34_INTERNAL_1ed41c42_4_k_cu_c165e5594cuda3std3__45__cpo3endE,@object
	.size		_ZN34_INTERNAL_1ed41c42_4_k_cu_c165e5594cuda3std3__45__cpo3endE,(_ZN34_INTERNAL_1ed41c42_4_k_cu_c165e5594cuda3std6ranges3__45__cpo3endE - _ZN34_INTERNAL_1ed41c42_4_k_cu_c165e5594cuda3std3__45__cpo3endE)
_ZN34_INTERNAL_1ed41c42_4_k_cu_c165e5594cuda3std3__45__cpo3endE:
	.zero		1
	.type		_ZN34_INTERNAL_1ed41c42_4_k_cu_c165e5594cuda3std6ranges3__45__cpo3endE,@object
	.size		_ZN34_INTERNAL_1ed41c42_4_k_cu_c165e5594cuda3std6ranges3__45__cpo3endE,(_ZN34_INTERNAL_1ed41c42_4_k_cu_c165e5596thrust24THRUST_300001_SM_1000_NS12placeholders2_5E - _ZN34_INTERNAL_1ed41c42_4_k_cu_c165e5594cuda3std6ranges3__45__cpo3endE)
_ZN34_INTERNAL_1ed41c42_4_k_cu_c165e5594cuda3std6ranges3__45__cpo3endE:
	.zero		1
	.type		_ZN34_INTERNAL_1ed41c42_4_k_cu_c165e5596thrust24THRUST_300001_SM_1000_NS12placeholders2_5E,@object
	.size		_ZN34_INTERNAL_1ed41c42_4_k_cu_c165e5596thrust24THRUST_300001_SM_1000_NS12placeholders2_5E,(_ZN34_INTERNAL_1ed41c42_4_k_cu_c165e5594cuda3std3__45__cpo4rendE - _ZN34_INTERNAL_1ed41c42_4_k_cu_c165e5596thrust24THRUST_300001_SM_1000_NS12placeholders2_5E)
_ZN34_INTERNAL_1ed41c42_4_k_cu_c165e5596thrust24THRUST_300001_SM_1000_NS12placeholders2_5E:
	.zero		1
	.type		_ZN34_INTERNAL_1ed41c42_4_k_cu_c165e5594cuda3std3__45__cpo4rendE,@object
	.size		_ZN34_INTERNAL_1ed41c42_4_k_cu_c165e5594cuda3std3__45__cpo4rendE,(_ZN34_INTERNAL_1ed41c42_4_k_cu_c165e5594cuda3std6ranges3__45__cpo9iter_swapE - _ZN34_INTERNAL_1ed41c42_4_k_cu_c165e5594cuda3std3__45__cpo4rendE)
_ZN34_INTERNAL_1ed41c42_4_k_cu_c165e5594cuda3std3__45__cpo4rendE:
	.zero		1
	.type		_ZN34_INTERNAL_1ed41c42_4_k_cu_c165e5594cuda3std6ranges3__45__cpo9iter_swapE,@object
	.size		_ZN34_INTERNAL_1ed41c42_4_k_cu_c165e5594cuda3std6ranges3__45__cpo9iter_swapE,(_ZN34_INTERNAL_1ed41c42_4_k_cu_c165e5594cuda3std3__48unexpectE - _ZN34_INTERNAL_1ed41c42_4_k_cu_c165e5594cuda3std6ranges3__45__cpo9iter_swapE)
_ZN34_INTERNAL_1ed41c42_4_k_cu_c165e5594cuda3std6ranges3__45__cpo9iter_swapE:
	.zero		1
	.type		_ZN34_INTERNAL_1ed41c42_4_k_cu_c165e5594cuda3std3__48unexpectE,@object
	.size		_ZN34_INTERNAL_1ed41c42_4_k_cu_c165e5594cuda3std3__48unexpectE,(_ZN34_INTERNAL_1ed41c42_4_k_cu_c165e5596thrust24THRUST_300001_SM_1000_NS8cuda_cub3parE - _ZN34_INTERNAL_1ed41c42_4_k_cu_c165e5594cuda3std3__48unexpectE)
_ZN34_INTERNAL_1ed41c42_4_k_cu_c165e5594cuda3std3__48unexpectE:
	.zero		1
	.type		_ZN34_INTERNAL_1ed41c42_4_k_cu_c165e5596thrust24THRUST_300001_SM_1000_NS8cuda_cub3parE,@object
	.size		_ZN34_INTERNAL_1ed41c42_4_k_cu_c165e5596thrust24THRUST_300001_SM_1000_NS8cuda_cub3parE,(.L_29 - _ZN34_INTERNAL_1ed41c42_4_k_cu_c165e5596thrust24THRUST_300001_SM_1000_NS8cuda_cub3parE)
_ZN34_INTERNAL_1ed41c42_4_k_cu_c165e5596thrust24THRUST_300001_SM_1000_NS8cuda_cub3parE:
	.zero		1
.L_29:


//--------------------- .nv.shared._ZN6thrust24THRUST_300001_SM_1000_NS8cuda_cub4core6detail13_kernel_agentINS1_8__reduce11ReduceAgentIPN4cuda3std3__45tupleIJflEEESC_SB_lNS1_9__extrema9arg_max_fIflNS9_4lessIfEEEEEEJSC_SC_iSH_EEEvDpT0_ --------------------------
	.section	.nv.shared._ZN6thrust24THRUST_300001_SM_1000_NS8cuda_cub4core6detail13_kernel_agentINS1_8__reduce11ReduceAgentIPN4cuda3std3__45tupleIJflEEESC_SB_lNS1_9__extrema9arg_max_fIflNS9_4lessIfEEEEEEJSC_SC_iSH_EEEvDpT0_,"aw",@nobits
	.sectionflags	@""
	.align	16
	.zero		1024


//--------------------- .nv.shared._ZN6thrust24THRUST_300001_SM_1000_NS8cuda_cub4core6detail13_kernel_agentINS1_8__reduce10DrainAgentIlEEJN3cub18CUB_300001_SM_10009GridQueueIyEElEEEvDpT0_ --------------------------
	.section	.nv.shared._ZN6thrust24THRUST_300001_SM_1000_NS8cuda_cub4core6detail13_kernel_agentINS1_8__reduce10DrainAgentIlEEJN3cub18CUB_300001_SM_10009GridQueueIyEElEEEvDpT0_,"aw",@nobits
	.sectionflags	@""
	.align	16
	.zero		1024


//--------------------- .nv.shared._ZN6thrust24THRUST_300001_SM_1000_NS8cuda_cub4core6detail13_kernel_agentINS1_8__reduce11ReduceAgentINS0_12zip_iteratorIN4cuda3std3__45tupleIJNS0_10device_ptrIfEENS0_17counting_iteratorIlNS0_11use_defaultESF_SF_EEEEEEEPNSB_IJflEEESJ_lNS1_9__extrema9arg_max_fIflNSA_4lessIfEEEEEEJSI_SK_lN3cub18CUB_300001_SM_100013GridEvenShareIlEENSS_9GridQueueIyEESP_EEEvDpT0_ --------------------------
	.section	.nv.shared._ZN6thrust24THRUST_300001_SM_1000_NS8cuda_cub4core6detail13_kernel_agentINS1_8__reduce11ReduceAgentINS0_12zip_iteratorIN4cuda3std3__45tupleIJNS0_10device_ptrIfEENS0_17counting_iteratorIlNS0_11use_defaultESF_SF_EEEEEEEPNSB_IJflEEESJ_lNS1_9__extrema9arg_max_fIflNSA_4lessIfEEEEEEJSI_SK_lN3cub18CUB_300001_SM_100013GridEvenShareIlEENSS_9GridQueueIyEESP_EEEvDpT0_,"aw",@nobits
	.sectionflags	@""
	.align	16
	.zero		1024


//--------------------- .nv.shared._ZN6thrust24THRUST_300001_SM_1000_NS8cuda_cub4core6detail13_kernel_agentINS1_8__reduce11ReduceAgentINS0_12zip_iteratorIN4cuda3std3__45tupleIJNS0_10device_ptrIfEENS0_17counting_iteratorIlNS0_11use_defaultESF_SF_EEEEEEEPNSB_IJflEEESJ_lNS1_9__extrema9arg_max_fIflNSA_4lessIfEEEEEEJSI_SK_lSP_EEEvDpT0_ --------------------------
	.section	.nv.shared._ZN6thrust24THRUST_300001_SM_1000_NS8cuda_cub4core6detail13_kernel_agentINS1_8__reduce11ReduceAgentINS0_12zip_iteratorIN4cuda3std3__45tupleIJNS0_10device_ptrIfEENS0_17counting_iteratorIlNS0_11use_defaultESF_SF_EEEEEEEPNSB_IJflEEESJ_lNS1_9__extrema9arg_max_fIflNSA_4lessIfEEEEEEJSI_SK_lSP_EEEvDpT0_,"aw",@nobits
	.sectionflags	@""
	.align	16
	.zero		1024


//--------------------- .nv.shared._ZN6thrust24THRUST_300001_SM_1000_NS8cuda_cub4core6detail13_kernel_agentINS1_8__reduce11ReduceAgentIPN4cuda3std3__45tupleIJflEEESC_SB_iNS1_9__extrema9arg_max_fIflNS9_4lessIfEEEEEEJSC_SC_iSH_EEEvDpT0_ --------------------------
	.section	.nv.shared._ZN6thrust24THRUST_300001_SM_1000_NS8cuda_cub4core6detail13_kernel_agentINS1_8__reduce11ReduceAgentIPN4cuda3std3__45tupleIJflEEESC_SB_iNS1_9__extrema9arg_max_fIflNS9_4lessIfEEEEEEJSC_SC_iSH_EEEvDpT0_,"aw",@nobits
	.sectionflags	@""
	.align	16
	.zero		1024


//--------------------- .nv.shared._ZN6thrust24THRUST_300001_SM_1000_NS8cuda_cub4core6detail13_kernel_agentINS1_8__reduce10DrainAgentIiEEJN3cub18CUB_300001_SM_10009GridQueueIjEEiEEEvDpT0_ --------------------------
	.section	.nv.shared._ZN6thrust24THRUST_300001_SM_1000_NS8cuda_cub4core6detail13_kernel_agentINS1_8__reduce10DrainAgentIiEEJN3cub18CUB_300001_SM_10009GridQueueIjEEiEEEvDpT0_,"aw",@nobits
	.sectionflags	@""
	.align	16
	.zero		1024


//--------------------- .nv.shared._ZN6thrust24THRUST_300001_SM_1000_NS8cuda_cub4core6detail13_kernel_agentINS1_8__reduce11ReduceAgentINS0_12zip_iteratorIN4cuda3std3__45tupleIJNS0_10device_ptrIfEENS0_17counting_iteratorIlNS0_11use_defaultESF_SF_EEEEEEEPNSB_IJflEEESJ_iNS1_9__extrema9arg_max_fIflNSA_4lessIfEEEEEEJSI_SK_iN3cub18CUB_300001_SM_100013GridEvenShareIiEENSS_9GridQueueIjEESP_EEEvDpT0_ --------------------------
	.section	.nv.shared._ZN6thrust24THRUST_300001_SM_1000_NS8cuda_cub4core6detail13_kernel_agentINS1_8__reduce11ReduceAgentINS0_12zip_iteratorIN4cuda3std3__45tupleIJNS0_10device_ptrIfEENS0_17counting_iteratorIlNS0_11use_defaultESF_SF_EEEEEEEPNSB_IJflEEESJ_iNS1_9__extrema9arg_max_fIflNSA_4lessIfEEEEEEJSI_SK_iN3cub18CUB_300001_SM_100013GridEvenShareIiEENSS_9GridQueueIjEESP_EEEvDpT0_,"aw",@nobits
	.sectionflags	@""
	.align	16
	.zero		1024


//--------------------- .nv.shared._ZN6thrust24THRUST_300001_SM_1000_NS8cuda_cub4core6detail13_kernel_agentINS1_8__reduce11ReduceAgentINS0_12zip_iteratorIN4cuda3std3__45tupleIJNS0_10device_ptrIfEENS0_17counting_iteratorIlNS0_11use_defaultESF_SF_EEEEEEEPNSB_IJflEEESJ_iNS1_9__extrema9arg_max_fIflNSA_4lessIfEEEEEEJSI_SK_iSP_EEEvDpT0_ --------------------------
	.section	.nv.shared._ZN6thrust24THRUST_300001_SM_1000_NS8cuda_cub4core6detail13_kernel_agentINS1_8__reduce11ReduceAgentINS0_12zip_iteratorIN4cuda3std3__45tupleIJNS0_10device_ptrIfEENS0_17counting_iteratorIlNS0_11use_defaultESF_SF_EEEEEEEPNSB_IJflEEESJ_iNS1_9__extrema9arg_max_fIflNSA_4lessIfEEEEEEJSI_SK_iSP_EEEvDpT0_,"aw",@nobits
	.sectionflags	@""
	.align	16
	.zero		1024


//--------------------- .nv.shared._Z13putMaskKernelPK3rgbPKhPS_ii --------------------------
	.section	.nv.shared._Z13putMaskKernelPK3rgbPKhPS_ii,"aw",@nobits
	.sectionflags	@""
	.align	16
	.zero		1024


//--------------------- .nv.shared._Z28StrongEdgesPropagationKernelPKhPhPbii --------------------------
	.section	.nv.shared._Z28StrongEdgesPropagationKernelPKhPhPbii,"aw",@nobits
	.sectionflags	@""
	.align	16
	.zero		1024


//--------------------- .nv.shared._Z25hysteresisThresholdKernelPKhPhPbiiii --------------------------
	.section	.nv.shared._Z25hysteresisThresholdKernelPKhPhPbiiii,"aw",@nobits
	.sectionflags	@""
	.align	16
	.zero		1024


//--------------------- .nv.shared._Z12dilateKernelPKhPhiii --------------------------
	.section	.nv.shared._Z12dilateKernelPKhPhiii,"aw",@nobits
	.sectionflags	@""
	.align	16
	.zero		1024


//--------------------- .nv.shared._Z11erodeKernelPKhPhiii --------------------------
	.section	.nv.shared._Z11erodeKernelPKhPhiii,"aw",@nobits
	.sectionflags	@""
	.align	16
	.zero		1024


//--------------------- .nv.shared._Z23normalizeResidualKernelPKfPhfii --------------------------
	.section	.nv.shared._Z23normalizeResidualKernelPKfPhfii,"aw",@nobits
	.sectionflags	@""
	.align	16
	.zero		1024


//--------------------- .nv.shared._Z21ComputeResidualKernelPK3labS1_Pfii --------------------------
	.section	.nv.shared._Z21ComputeResidualKernelPK3labS1_Pfii,"aw",@nobits
	.sectionflags	@""
	.align	16
	.zero		1024


//--------------------- .nv.shared._Z14RgbToLabKernelPK3rgbP3labii --------------------------
	.section	.nv.shared._Z14RgbToLabKernelPK3rgbP3labii,"aw",@nobits
	.sectionflags	@""
	.align	16
	.zero		1024


//--------------------- .nv.constant0._ZN3cub18CUB_300001_SM_10006detail11EmptyKernelIvEEvv --------------------------
	.section	.nv.constant0._ZN3cub18CUB_300001_SM_10006detail11EmptyKernelIvEEvv,"a",@progbits
	.sectionflags	@""
	.align	4
.nv.constant0._ZN3cub18CUB_300001_SM_10006detail11EmptyKernelIvEEvv:
	.zero		896


//--------------------- .nv.constant0._ZN6thrust24THRUST_300001_SM_1000_NS8cuda_cub4core6detail13_kernel_agentINS1_8__reduce11ReduceAgentIPN4cuda3std3__45tupleIJflEEESC_SB_lNS1_9__extrema9arg_max_fIflNS9_4lessIfEEEEEEJSC_SC_iSH_EEEvDpT0_ --------------------------
	.section	.nv.constant0._ZN6thrust24THRUST_300001_SM_1000_NS8cuda_cub4core6detail13_kernel_agentINS1_8__reduce11ReduceAgentIPN4cuda3std3__45tupleIJflEEESC_SB_lNS1_9__extrema9arg_max_fIflNS9_4lessIfEEEEEEJSC_SC_iSH_EEEvDpT0_,"a",@progbits
	.sectionflags	@""
	.align	4
.nv.constant0._ZN6thrust24THRUST_300001_SM_1000_NS8cuda_cub4core6detail13_kernel_agentINS1_8__reduce11ReduceAgentIPN4cuda3std3__45tupleIJflEEESC_SB_lNS1_9__extrema9arg_max_fIflNS9_4lessIfEEEEEEJSC_SC_iSH_EEEvDpT0_:
	.zero		917


//--------------------- .nv.constant0._ZN6thrust24THRUST_300001_SM_1000_NS8cuda_cub4core6detail13_kernel_agentINS1_8__reduce10DrainAgentIlEEJN3cub18CUB_300001_SM_10009GridQueueIyEElEEEvDpT0_ --------------------------
	.section	.nv.constant0._ZN6thrust24THRUST_300001_SM_1000_NS8cuda_cub4core6detail13_kernel_agentINS1_8__reduce10DrainAgentIlEEJN3cub18CUB_300001_SM_10009GridQueueIyEElEEEvDpT0_,"a",@progbits
	.sectionflags	@""
	.align	4
.nv.constant0._ZN6thrust24THRUST_300001_SM_1000_NS8cuda_cub4core6detail13_kernel_agentINS1_8__reduce10DrainAgentIlEEJN3cub18CUB_300001_SM_10009GridQueueIyEElEEEvDpT0_:
	.zero		912


//--------------------- .nv.constant0._ZN6thrust24THRUST_300001_SM_1000_NS8cuda_cub4core6detail13_kernel_agentINS1_8__reduce11ReduceAgentINS0_12zip_iteratorIN4cuda3std3__45tupleIJNS0_10device_ptrIfEENS0_17counting_iteratorIlNS0_11use_defaultESF_SF_EEEEEEEPNSB_IJflEEESJ_lNS1_9__extrema9arg_max_fIflNSA_4lessIfEEEEEEJSI_SK_lN3cub18CUB_300001_SM_100013GridEvenShareIlEENSS_9GridQueueIyEESP_EEEvDpT0_ --------------------------
	.section	.nv.constant0._ZN6thrust24THRUST_300001_SM_1000_NS8cuda_cub4core6detail13_kernel_agentINS1_8__reduce11ReduceAgentINS0_12zip_iteratorIN4cuda3std3__45tupleIJNS0_10device_ptrIfEENS0_17counting_iteratorIlNS0_11use_defaultESF_SF_EEEEEEEPNSB_IJflEEESJ_lNS1_9__extrema9arg_max_fIflNSA_4lessIfEEEEEEJSI_SK_lN3cub18CUB_300001_SM_100013GridEvenShareIlEENSS_9GridQueueIyEESP_EEEvDpT0_,"a",@progbits
	.sectionflags	@""
	.align	4
.nv.constant0._ZN6thrust24THRUST_300001_SM_1000_NS8cuda_cub4core6detail13_kernel_agentINS1_8__reduce11ReduceAgentINS0_12zip_iteratorIN4cuda3std3__45tupleIJNS0_10device_ptrIfEENS0_17counting_iteratorIlNS0_11use_defaultESF_SF_EEEEEEEPNSB_IJflEEESJ_lNS1_9__extrema9arg_max_fIflNSA_4lessIfEEEEEEJSI_SK_lN3cub18CUB_300001_SM_100013GridEvenShareIlEENSS_9GridQueueIyEESP_EEEvDpT0_:
	.zero		1009


//--------------------- .nv.constant0._ZN6thrust24THRUST_300001_SM_1000_NS8cuda_cub4core6detail13_kernel_agentINS1_8__reduce11ReduceAgentINS0_12zip_iteratorIN4cuda3std3__45tupleIJNS0_10device_ptrIfEENS0_17counting_iteratorIlNS0_11use_defaultESF_SF_EEEEEEEPNSB_IJflEEESJ_lNS1_9__extrema9arg_max_fIflNSA_4lessIfEEEEEEJSI_SK_lSP_EEEvDpT0_ --------------------------
	.section	.nv.constant0._ZN6thrust24THRUST_300001_SM_1000_NS8cuda_cub4core6detail13_kernel_agentINS1_8__reduce11ReduceAgentINS0_12zip_iteratorIN4cuda3std3__45tupleIJNS0_10device_ptrIfEENS0_17counting_iteratorIlNS0_11use_defaultESF_SF_EEEEEEEPNSB_IJflEEESJ_lNS1_9__extrema9arg_max_fIflNSA_4lessIfEEEEEEJSI_SK_lSP_EEEvDpT0_,"a",@progbits
	.sectionflags	@""
	.align	4
.nv.constant0._ZN6thrust24THRUST_300001_SM_1000_NS8cuda_cub4core6detail13_kernel_agentINS1_8__reduce11ReduceAgentINS0_12zip_iteratorIN4cuda3std3__45tupleIJNS0_10device_ptrIfEENS0_17counting_iteratorIlNS0_11use_defaultESF_SF_EEEEEEEPNSB_IJflEEESJ_lNS1_9__extrema9arg_max_fIflNSA_4lessIfEEEEEEJSI_SK_lSP_EEEvDpT0_:
	.zero		929


//--------------------- .nv.constant0._ZN6thrust24THRUST_300001_SM_1000_NS8cuda_cub4core6detail13_kernel_agentINS1_8__reduce11ReduceAgentIPN4cuda3std3__45tupleIJflEEESC_SB_iNS1_9__extrema9arg_max_fIflNS9_4lessIfEEEEEEJSC_SC_iSH_EEEvDpT0_ --------------------------
	.section	.nv.constant0._ZN6thrust24THRUST_300001_SM_1000_NS8cuda_cub4core6detail13_kernel_agentINS1_8__reduce11ReduceAgentIPN4cuda3std3__45tupleIJflEEESC_SB_iNS1_9__extrema9arg_max_fIflNS9_4lessIfEEEEEEJSC_SC_iSH_EEEvDpT0_,"a",@progbits
	.sectionflags	@""
	.align	4
.nv.constant0._ZN6thrust24THRUST_300001_SM_1000_NS8cuda_cub4core6detail13_kernel_agentINS1_8__reduce11ReduceAgentIPN4cuda3std3__45tupleIJflEEESC_SB_iNS1_9__extrema9arg_max_fIflNS9_4lessIfEEEEEEJSC_SC_iSH_EEEvDpT0_:
	.zero		917


//--------------------- .nv.constant0._ZN6thrust24THRUST_300001_SM_1000_NS8cuda_cub4core6detail13_kernel_agentINS1_8__reduce10DrainAgentIiEEJN3cub18CUB_300001_SM_10009GridQueueIjEEiEEEvDpT0_ --------------------------
	.section	.nv.constant0._ZN6thrust24THRUST_300001_SM_1000_NS8cuda_cub4core6detail13_kernel_agentINS1_8__reduce10DrainAgentIiEEJN3cub18CUB_300001_SM_10009GridQueueIjEEiEEEvDpT0_,"a",@progbits
	.sectionflags	@""
	.align	4
.nv.constant0._ZN6thrust24THRUST_300001_SM_1000_NS8cuda_cub4core6detail13_kernel_agentINS1_8__reduce10DrainAgentIiEEJN3cub18CUB_300001_SM_10009GridQueueIjEEiEEEvDpT0_:
	.zero		908


//--------------------- .nv.constant0._ZN6thrust24THRUST_300001_SM_1000_NS8cuda_cub4core6detail13_kernel_agentINS1_8__reduce11ReduceAgentINS0_12zip_iteratorIN4cuda3std3__45tupleIJNS0_10device_ptrIfEENS0_17counting_iteratorIlNS0_11use_defaultESF_SF_EEEEEEEPNSB_IJflEEESJ_iNS1_9__extrema9arg_max_fIflNSA_4lessIfEEEEEEJSI_SK_iN3cub18CUB_300001_SM_100013GridEvenShareIiEENSS_9GridQueueIjEESP_EEEvDpT0_ --------------------------
	.section	.nv.constant0._ZN6thrust24THRUST_300001_SM_1000_NS8cuda_cub4core6detail13_kernel_agentINS1_8__reduce11ReduceAgentINS0_12zip_iteratorIN4cuda3std3__45tupleIJNS0_10device_ptrIfEENS0_17counting_iteratorIlNS0_11use_defaultESF_SF_EEEEEEEPNSB_IJflEEESJ_iNS1_9__extrema9arg_max_fIflNSA_4lessIfEEEEEEJSI_SK_iN3cub18CUB_300001_SM_100013GridEvenShareIiEENSS_9GridQueueIjEESP_EEEvDpT0_,"a",@progbits
	.sectionflags	@""
	.align	4
.nv.constant0._ZN6thrust24THRUST_300001_SM_1000_NS8cuda_cub4core6detail13_kernel_agentINS1_8__reduce11ReduceAgentINS0_12zip_iteratorIN4cuda3std3__45tupleIJNS0_10device_ptrIfEENS0_17counting_iteratorIlNS0_11use_defaultESF_SF_EEEEEEEPNSB_IJflEEESJ_iNS1_9__extrema9arg_max_fIflNSA_4lessIfEEEEEEJSI_SK_iN3cub18CUB_300001_SM_100013GridEvenShareIiEENSS_9GridQueueIjEESP_EEEvDpT0_:
	.zero		977


//--------------------- .nv.constant0._ZN6thrust24THRUST_300001_SM_1000_NS8cuda_cub4core6detail13_kernel_agentINS1_8__reduce11ReduceAgentINS0_12zip_iteratorIN4cuda3std3__45tupleIJNS0_10device_ptrIfEENS0_17counting_iteratorIlNS0_11use_defaultESF_SF_EEEEEEEPNSB_IJflEEESJ_iNS1_9__extrema9arg_max_fIflNSA_4lessIfEEEEEEJSI_SK_iSP_EEEvDpT0_ --------------------------
	.section	.nv.constant0._ZN6thrust24THRUST_300001_SM_1000_NS8cuda_cub4core6detail13_kernel_agentINS1_8__reduce11ReduceAgentINS0_12zip_iteratorIN4cuda3std3__45tupleIJNS0_10device_ptrIfEENS0_17counting_iteratorIlNS0_11use_defaultESF_SF_EEEEEEEPNSB_IJflEEESJ_iNS1_9__extrema9arg_max_fIflNSA_4lessIfEEEEEEJSI_SK_iSP_EEEvDpT0_,"a",@progbits
	.sectionflags	@""
	.align	4
.nv.constant0._ZN6thrust24THRUST_300001_SM_1000_NS8cuda_cub4core6detail13_kernel_agentINS1_8__reduce11ReduceAgentINS0_12zip_iteratorIN4cuda3std3__45tupleIJNS0_10device_ptrIfEENS0_17counting_iteratorIlNS0_11use_defaultESF_SF_EEEEEEEPNSB_IJflEEESJ_iNS1_9__extrema9arg_max_fIflNSA_4lessIfEEEEEEJSI_SK_iSP_EEEvDpT0_:
	.zero		925


//--------------------- .nv.constant0._Z13putMaskKernelPK3rgbPKhPS_ii --------------------------
	.section	.nv.constant0._Z13putMaskKernelPK3rgbPKhPS_ii,"a",@progbits
	.sectionflags	@""
	.align	4
.nv.constant0._Z13putMaskKernelPK3rgbPKhPS_ii:
	.zero		928


//--------------------- .nv.constant0._Z28StrongEdgesPropagationKernelPKhPhPbii --------------------------
	.section	.nv.constant0._Z28StrongEdgesPropagationKernelPKhPhPbii,"a",@progbits
	.sectionflags	@""
	.align	4
.nv.constant0._Z28StrongEdgesPropagationKernelPKhPhPbii:
	.zero		928


//--------------------- .nv.constant0._Z25hysteresisThresholdKernelPKhPhPbiiii --------------------------
	.section	.nv.constant0._Z25hysteresisThresholdKernelPKhPhPbiiii,"a",@progbits
	.sectionflags	@""
	.align	4
.nv.constant0._Z25hysteresisThresholdKernelPKhPhPbiiii:
	.zero		936


//--------------------- .nv.constant0._Z12dilateKernelPKhPhiii --------------------------
	.section	.nv.constant0._Z12dilateKernelPKhPhiii,"a",@progbits
	.sectionflags	@""
	.align	4
.nv.constant0._Z12dilateKernelPKhPhiii:
	.zero		924


//--------------------- .nv.constant0._Z11erodeKernelPKhPhiii --------------------------
	.section	.nv.constant0._Z11erodeKernelPKhPhiii,"a",@progbits
	.sectionflags	@""
	.align	4
.nv.constant0._Z11erodeKernelPKhPhiii:
	.zero		924


//--------------------- .nv.constant0._Z23normalizeResidualKernelPKfPhfii --------------------------
	.section	.nv.constant0._Z23normalizeResidualKernelPKfPhfii,"a",@progbits
	.sectionflags	@""
	.align	4
.nv.constant0._Z23normalizeResidualKernelPKfPhfii:
	.zero		924


//--------------------- .nv.constant0._Z21ComputeResidualKernelPK3labS1_Pfii --------------------------
	.section	.nv.constant0._Z21ComputeResidualKernelPK3labS1_Pfii,"a",@progbits
	.sectionflags	@""
	.align	4
.nv.constant0._Z21ComputeResidualKernelPK3labS1_Pfii:
	.zero		928


//--------------------- .nv.constant0._Z14RgbToLabKernelPK3rgbP3labii --------------------------
	.section	.nv.constant0._Z14RgbToLabKernelPK3rgbP3labii,"a",@progbits
	.sectionflags	@""
	.align	4
.nv.constant0._Z14RgbToLabKernelPK3rgbP3labii:
	.zero		920


//--------------------- SYMBOLS --------------------------

	.type		.nv.reservedSmem.offset0,@object
	.size		.nv.reservedSmem.offset0,0x4
	.type		.nv.reservedSmem.cap,@object
	.size		.nv.reservedSmem.cap,0x4
